	.target	sm_90a

	.elftype	@"ET_EXEC"


//--------------------- .note.nv.tkinfo           --------------------------
	.section	.note.nv.tkinfo,"",@"SHT_NOTE"
	.sectionflags	@"SHF_NOTE_NV_TKINFO"
	.tkinfo
        /*0018*/ 	.word	0x00000002
        /*0030*/ 	.string	""
        /*0030*/ 	.string	"ptxas"
        /*0030*/ 	.string	"Cuda compilation tools, release 13.0, V13.0.88"
        /*0030*/ 	.string	"Build cuda_13.0.r13.0/compiler.36424714_0"
        /*0030*/ 	.string	"-arch sm_90a -m 64 "



//--------------------- .note.nv.cuinfo           --------------------------
	.section	.note.nv.cuinfo,"",@"SHT_NOTE"
	.sectionflags	@"SHF_NOTE_NV_CUINFO"
        /*0018*/ 	.short	0x0002
        /*001a*/ 	.short	0x005a
        /*001c*/ 	.short	0x0082
	.zero		2


//--------------------- .nv.info                  --------------------------
	.section	.nv.info,"",@"SHT_CUDA_INFO"
	.align	4


	//----- nvinfo : EIATTR_REGCOUNT
	.align		4
        /*0000*/ 	.byte	0x04, 0x2f
        /*0002*/ 	.short	(.L_16 - .L_15)
	.align		4
.L_15:
        /*0004*/ 	.word	index@(_ZN7cutlass13device_kernelINS_4gemm6kernel13GemmUniversalIN4cute5tupleIJiiiiEEENS1_10collective13CollectiveMmaINS1_37MainloopSm90TmaGmmaWarpSpecializedFP8ILi8ENS5_IJNS4_1CILi1EEESB_SB_EEENS1_35KernelTmaWarpSpecializedCooperativeEEENS5_IJNSA_ILi256EEENSA_ILi128EEENSA_ILi64EEEEEENS_12float_e4m3_tENS5_IJlSB_lEEESJ_SK_NS4_8TiledMMAINS4_8MMA_AtomIJNS4_4SM904GMMA31MMA_64x128x32_F32E4M3E4M3_SS_TNILNSO_7ScaleInE1ELSQ_1EEEEEENS4_6LayoutINS5_IJNSA_ILi2EEESB_SB_EEENS5_IJSB_NSA_ILi0EEESW_EEEEENS5_IJNS4_10UnderscoreESZ_SZ_EEEEENS4_13SM90_TMA_LOADENS4_14ComposedLayoutINS4_7SwizzleILi2ELi4ELi3EEENS4_18smem_ptr_flag_bitsILi8EEENST_INS5_IJNSA_ILi8EEESH_EEENS5_IJSH_SB_EEEEEEEvNS4_8identityES12_S1C_vS1D_EENS_8epilogue10collective18CollectiveEpilogueINS1F_22Sm90TmaWarpSpecializedILi4ELi2ELi16ELb0ELb0EEEJSI_NS5_IJSG_NSA_ILi32EEEEEESJ_SK_SJ_SK_NS1F_6fusion15FusionCallbacksIS1J_NS1M_13LinCombEltActINS1F_6thread7SigmoidESJ_fSJ_fLNS_15FloatRoundStyleE2EEESI_S1L_JEEES12_NS13_INS14_ILi1ELi4ELi3EEES17_NST_INS5_IJS18_S1K_EEENS5_IJS1K_SB_EEEEEEENS4_39AutoVectorizingCopyWithAssumedAlignmentILi128EEENS4_14SM90_TMA_STOREES1Y_S20_NS4_9Copy_AtomIJNS4_17SM90_U32x4_STSM_NENS_6half_tEEEEvEEEvvEEEEvNT_6ParamsE)
        /*0008*/ 	.word	0x000000a8


	//----- nvinfo : EIATTR_FRAME_SIZE
	.align		4
.L_16:
        /*000c*/ 	.byte	0x04, 0x11
        /*000e*/ 	.short	(.L_18 - .L_17)
	.align		4
.L_17:
        /*0010*/ 	.word	index@($__internal_0_$__cuda_sm20_rcp_rn_f32_slowpath)
        /*0014*/ 	.word	0x000000e8


	//----- nvinfo : EIATTR_FRAME_SIZE
	.align		4
.L_18:
        /*0018*/ 	.byte	0x04, 0x11
        /*001a*/ 	.short	(.L_20 - .L_19)
	.align		4
.L_19:
        /*001c*/ 	.word	index@(_ZN7cutlass13device_kernelINS_4gemm6kernel13GemmUniversalIN4cute5tupleIJiiiiEEENS1_10collective13CollectiveMmaINS1_37MainloopSm90TmaGmmaWarpSpecializedFP8ILi8ENS5_IJNS4_1CILi1EEESB_SB_EEENS1_35KernelTmaWarpSpecializedCooperativeEEENS5_IJNSA_ILi256EEENSA_ILi128EEENSA_ILi64EEEEEENS_12float_e4m3_tENS5_IJlSB_lEEESJ_SK_NS4_8TiledMMAINS4_8MMA_AtomIJNS4_4SM904GMMA31MMA_64x128x32_F32E4M3E4M3_SS_TNILNSO_7ScaleInE1ELSQ_1EEEEEENS4_6LayoutINS5_IJNSA_ILi2EEESB_SB_EEENS5_IJSB_NSA_ILi0EEESW_EEEEENS5_IJNS4_10UnderscoreESZ_SZ_EEEEENS4_13SM90_TMA_LOADENS4_14ComposedLayoutINS4_7SwizzleILi2ELi4ELi3EEENS4_18smem_ptr_flag_bitsILi8EEENST_INS5_IJNSA_ILi8EEESH_EEENS5_IJSH_SB_EEEEEEEvNS4_8identityES12_S1C_vS1D_EENS_8epilogue10collective18CollectiveEpilogueINS1F_22Sm90TmaWarpSpecializedILi4ELi2ELi16ELb0ELb0EEEJSI_NS5_IJSG_NSA_ILi32EEEEEESJ_SK_SJ_SK_NS1F_6fusion15FusionCallbacksIS1J_NS1M_13LinCombEltActINS1F_6thread7SigmoidESJ_fSJ_fLNS_15FloatRoundStyleE2EEESI_S1L_JEEES12_NS13_INS14_ILi1ELi4ELi3EEES17_NST_INS5_IJS18_S1K_EEENS5_IJS1K_SB_EEEEEEENS4_39AutoVectorizingCopyWithAssumedAlignmentILi128EEENS4_14SM90_TMA_STOREES1Y_S20_NS4_9Copy_AtomIJNS4_17SM90_U32x4_STSM_NENS_6half_tEEEEvEEEvvEEEEvNT_6ParamsE)
        /*0020*/ 	.word	0x000000e8


	//----- nvinfo : EIATTR_MIN_STACK_SIZE
	.align		4
.L_20:
        /*0024*/ 	.byte	0x04, 0x12
        /*0026*/ 	.short	(.L_22 - .L_21)
	.align		4
.L_21:
        /*0028*/ 	.word	index@(_ZN7cutlass13device_kernelINS_4gemm6kernel13GemmUniversalIN4cute5tupleIJiiiiEEENS1_10collective13CollectiveMmaINS1_37MainloopSm90TmaGmmaWarpSpecializedFP8ILi8ENS5_IJNS4_1CILi1EEESB_SB_EEENS1_35KernelTmaWarpSpecializedCooperativeEEENS5_IJNSA_ILi256EEENSA_ILi128EEENSA_ILi64EEEEEENS_12float_e4m3_tENS5_IJlSB_lEEESJ_SK_NS4_8TiledMMAINS4_8MMA_AtomIJNS4_4SM904GMMA31MMA_64x128x32_F32E4M3E4M3_SS_TNILNSO_7ScaleInE1ELSQ_1EEEEEENS4_6LayoutINS5_IJNSA_ILi2EEESB_SB_EEENS5_IJSB_NSA_ILi0EEESW_EEEEENS5_IJNS4_10UnderscoreESZ_SZ_EEEEENS4_13SM90_TMA_LOADENS4_14ComposedLayoutINS4_7SwizzleILi2ELi4ELi3EEENS4_18smem_ptr_flag_bitsILi8EEENST_INS5_IJNSA_ILi8EEESH_EEENS5_IJSH_SB_EEEEEEEvNS4_8identityES12_S1C_vS1D_EENS_8epilogue10collective18CollectiveEpilogueINS1F_22Sm90TmaWarpSpecializedILi4ELi2ELi16ELb0ELb0EEEJSI_NS5_IJSG_NSA_ILi32EEEEEESJ_SK_SJ_SK_NS1F_6fusion15FusionCallbacksIS1J_NS1M_13LinCombEltActINS1F_6thread7SigmoidESJ_fSJ_fLNS_15FloatRoundStyleE2EEESI_S1L_JEEES12_NS13_INS14_ILi1ELi4ELi3EEES17_NST_INS5_IJS18_S1K_EEENS5_IJS1K_SB_EEEEEEENS4_39AutoVectorizingCopyWithAssumedAlignmentILi128EEENS4_14SM90_TMA_STOREES1Y_S20_NS4_9Copy_AtomIJNS4_17SM90_U32x4_STSM_NENS_6half_tEEEEvEEEvvEEEEvNT_6ParamsE)
        /*002c*/ 	.word	0x000000e8
.L_22:


//--------------------- .nv.compat                --------------------------
	.section	.nv.compat,"",@"SHT_CUDA_COMPAT_INFO"
	.align	4
        /*0000*/ 	.byte	0x02, 0x09, 0x01, 0x00, 0x02, 0x02, 0x04, 0x00, 0x02, 0x05, 0x05, 0x00, 0x03, 0x07, 0x01, 0x01
        /*0010*/ 	.byte	0x02, 0x03, 0x01, 0x00, 0x02, 0x06, 0x01, 0x00, 0x04, 0x0b, 0x08, 0x00, 0x00, 0x00, 0x00, 0x00
        /*0020*/ 	.byte	0x00, 0x00, 0x00, 0x00


//--------------------- .nv.info._ZN7cutlass13device_kernelINS_4gemm6kernel13GemmUniversalIN4cute5tupleIJiiiiEEENS1_10collective13CollectiveMmaINS1_37MainloopSm90TmaGmmaWarpSpecializedFP8ILi8ENS5_IJNS4_1CILi1EEESB_SB_EEENS1_35KernelTmaWarpSpecializedCooperativeEEENS5_IJNSA_ILi256EEENSA_ILi128EEENSA_ILi64EEEEEENS_12float_e4m3_tENS5_IJlSB_lEEESJ_SK_NS4_8TiledMMAINS4_8MMA_AtomIJNS4_4SM904GMMA31MMA_64x128x32_F32E4M3E4M3_SS_TNILNSO_7ScaleInE1ELSQ_1EEEEEENS4_6LayoutINS5_IJNSA_ILi2EEESB_SB_EEENS5_IJSB_NSA_ILi0EEESW_EEEEENS5_IJNS4_10UnderscoreESZ_SZ_EEEEENS4_13SM90_TMA_LOADENS4_14ComposedLayoutINS4_7SwizzleILi2ELi4ELi3EEENS4_18smem_ptr_flag_bitsILi8EEENST_INS5_IJNSA_ILi8EEESH_EEENS5_IJSH_SB_EEEEEEEvNS4_8identityES12_S1C_vS1D_EENS_8epilogue10collective18CollectiveEpilogueINS1F_22Sm90TmaWarpSpecializedILi4ELi2ELi16ELb0ELb0EEEJSI_NS5_IJSG_NSA_ILi32EEEEEESJ_SK_SJ_SK_NS1F_6fusion15FusionCallbacksIS1J_NS1M_13LinCombEltActINS1F_6thread7SigmoidESJ_fSJ_fLNS_15FloatRoundStyleE2EEESI_S1L_JEEES12_NS13_INS14_ILi1ELi4ELi3EEES17_NST_INS5_IJS18_S1K_EEENS5_IJS1K_SB_EEEEEEENS4_39AutoVectorizingCopyWithAssumedAlignmentILi128EEENS4_14SM90_TMA_STOREES1Y_S20_NS4_9Copy_AtomIJNS4_17SM90_U32x4_STSM_NENS_6half_tEEEEvEEEvvEEEEvNT_6ParamsE --------------------------
	.section	.nv.info._ZN7cutlass13device_kernelINS_4gemm6kernel13GemmUniversalIN4cute5tupleIJiiiiEEENS1_10collective13CollectiveMmaINS1_37MainloopSm90TmaGmmaWarpSpecializedFP8ILi8ENS5_IJNS4_1CILi1EEESB_SB_EEENS1_35KernelTmaWarpSpecializedCooperativeEEENS5_IJNSA_ILi256EEENSA_ILi128EEENSA_ILi64EEEEEENS_12float_e4m3_tENS5_IJlSB_lEEESJ_SK_NS4_8TiledMMAINS4_8MMA_AtomIJNS4_4SM904GMMA31MMA_64x128x32_F32E4M3E4M3_SS_TNILNSO_7ScaleInE1ELSQ_1EEEEEENS4_6LayoutINS5_IJNSA_ILi2EEESB_SB_EEENS5_IJSB_NSA_ILi0EEESW_EEEEENS5_IJNS4_10UnderscoreESZ_SZ_EEEEENS4_13SM90_TMA_LOADENS4_14ComposedLayoutINS4_7SwizzleILi2ELi4ELi3EEENS4_18smem_ptr_flag_bitsILi8EEENST_INS5_IJNSA_ILi8EEESH_EEENS5_IJSH_SB_EEEEEEEvNS4_8identityES12_S1C_vS1D_EENS_8epilogue10collective18CollectiveEpilogueINS1F_22Sm90TmaWarpSpecializedILi4ELi2ELi16ELb0ELb0EEEJSI_NS5_IJSG_NSA_ILi32EEEEEESJ_SK_SJ_SK_NS1F_6fusion15FusionCallbacksIS1J_NS1M_13LinCombEltActINS1F_6thread7SigmoidESJ_fSJ_fLNS_15FloatRoundStyleE2EEESI_S1L_JEEES12_NS13_INS14_ILi1ELi4ELi3EEES17_NST_INS5_IJS18_S1K_EEENS5_IJS1K_SB_EEEEEEENS4_39AutoVectorizingCopyWithAssumedAlignmentILi128EEENS4_14SM90_TMA_STOREES1Y_S20_NS4_9Copy_AtomIJNS4_17SM90_U32x4_STSM_NENS_6half_tEEEEvEEEvvEEEEvNT_6ParamsE,"",@"SHT_CUDA_INFO"
	.sectionflags	@""
	.align	4


	//----- nvinfo : EIATTR_CUDA_API_VERSION
	.align		4
        /*0000*/ 	.byte	0x04, 0x37
        /*0002*/ 	.short	(.L_24 - .L_23)
.L_23:
        /*0004*/ 	.word	0x00000082


	//----- nvinfo : EIATTR_KPARAM_INFO
	.align		4
.L_24:
        /*0008*/ 	.byte	0x04, 0x17
        /*000a*/ 	.short	(.L_26 - .L_25)
.L_25:
        /*000c*/ 	.word	0x00000000
        /*0010*/ 	.short	0x0000
        /*0012*/ 	.short	0x0070
        /*0014*/ 	.byte	0x00, 0xf0, 0x01, 0x1c


	//----- nvinfo : EIATTR_SPARSE_MMA_MASK
	.align		4
.L_26:
        /*0018*/ 	.byte	0x03, 0x50
        /*001a*/ 	.short	0x0000


	//----- nvinfo : EIATTR_MAXREG_COUNT
	.align		4
        /*001c*/ 	.byte	0x03, 0x1b
        /*001e*/ 	.short	0x00a8


	//----- nvinfo : EIATTR_NUM_BARRIERS
	.align		4
        /*0020*/ 	.byte	0x02, 0x4c
        /*0022*/ 	.byte	0x02
	.zero		1


	//----- nvinfo : EIATTR_EXTERNS
	.align		4
        /*0024*/ 	.byte	0x04, 0x0f
        /*0026*/ 	.short	(.L_28 - .L_27)


	//   ....[0]....
	.align		4
.L_27:
        /*0028*/ 	.word	index@(__assertfail)


	//----- nvinfo : EIATTR_ANNOTATIONS
	.align		4
.L_28:
        /*002c*/ 	.byte	0x04, 0x55
        /*002e*/ 	.short	(.L_30 - .L_29)


	//   ....[0]....
.L_29:
        /*0030*/ 	.word	0x00000001
        /*0034*/ 	.byte	0xd0, 0x0a, 0x00, 0x00, 0x01, 0x00, 0x00, 0x00, 0xf0, 0x0a, 0x00, 0x00, 0x01, 0x00, 0x00, 0x00
        /* <DEDUP_REMOVED lines=232> */
        /*0ec4*/ 	.byte	0x50, 0x9b, 0x01, 0x00


	//----- nvinfo : EIATTR_MERCURY_ISA_VERSION
	.align		4
.L_30:
        /*0ec8*/ 	.byte	0x03, 0x5f
        /*0eca*/ 	.short	0x0101


	//----- nvinfo : EIATTR_INT_WARP_WIDE_INSTR_OFFSETS
	.align		4
        /*0ecc*/ 	.byte	0x04, 0x31
        /*0ece*/ 	.short	(.L_32 - .L_31)


	//   ....[0]....
.L_31:
        /*0ed0*/ 	.word	0x00000940


	//   ....[1]....
        /*0ed4*/ 	.word	0x00000950


	//   ....[2]....
        /*0ed8*/ 	.word	0x000009f0


	//----- nvinfo : EIATTR_COOP_GROUP_MASK_REGIDS
	.align		4
.L_32:
        /*0edc*/ 	.byte	0x04, 0x29
        /*0ede*/ 	.short	(.L_34 - .L_33)


	//   ....[0]....
.L_33:
        /*0ee0*/ 	.word	0xffffffff


	//   ....[1]....
        /*0ee4*/ 	.word	0xffffffff


	//   ....[2]....
        /*0ee8*/ 	.word	0xffffffff


	//   ....[3]....
        /*0eec*/ 	.word	0xffffffff


	//   ....[4]....
        /*0ef0*/ 	.word	0xffffffff


	//   ....[5]....
        /*0ef4*/ 	.word	0xffffffff


	//----- nvinfo : EIATTR_COOP_GROUP_INSTR_OFFSETS
	.align		4
.L_34:
        /*0ef8*/ 	.byte	0x04, 0x28
        /*0efa*/ 	.short	(.L_36 - .L_35)


	//   ....[0]....
.L_35:
        /*0efc*/ 	.word	0x00000080


	//   ....[1]....
        /*0f00*/ 	.word	0x00000090


	//   ....[2]....
        /*0f04*/ 	.word	0x00000450


	//   ....[3]....
        /*0f08*/ 	.word	0x00000690


	//   ....[4]....
        /*0f0c*/ 	.word	0x00000840


	//   ....[5]....
        /*0f10*/ 	.word	0x00001810


	//----- nvinfo : EIATTR_REG_RECONFIG
	.align		4
.L_36:
        /*0f14*/ 	.byte	0x01, 0x54
	.zero		2


	//----- nvinfo : EIATTR_SYSCALL_OFFSETS
	.align		4
        /*0f18*/ 	.byte	0x04, 0x46
        /*0f1a*/ 	.short	(.L_38 - .L_37)


	//   ....[0]....
.L_37:
        /*0f1c*/ 	.word	0x00005800


	//   ....[1]....
        /*0f20*/ 	.word	0x00005940


	//----- nvinfo : EIATTR_MBARRIER_INSTR_OFFSETS
	.align		4
.L_38:
        /*0f24*/ 	.byte	0x04, 0x39
        /*0f26*/ 	.short	(.L_40 - .L_39)


	//   ....[0]....
.L_39:
        /*0f28*/ 	.word	0x00000570
        /*0f2c*/ 	.word	0x000000ff
        /*0f30*/ 	.word	0x00000000
        /*0f34*/ 	.short	0x0100
        /*0f36*/ 	.byte	0x08
	.zero		1


	//   ....[1]....
        /*0f38*/ 	.word	0x00000580
        /*0f3c*/ 	.word	0x000000ff
        /*0f40*/ 	.word	0x00000040
        /*0f44*/ 	.short	0x0100
        /*0f46*/ 	.byte	0x08
	.zero		1


	//   ....[2]....
        /*0f48*/ 	.word	0x00000590
        /*0f4c*/ 	.word	0x000000ff
        /*0f50*/ 	.word	0x00000008
        /*0f54*/ 	.short	0x0100
        /*0f56*/ 	.byte	0x08
	.zero		1


	//   ....[3]....
        /*0f58*/ 	.word	0x000005a0
        /*0f5c*/ 	.word	0x000000ff
        /*0f60*/ 	.word	0x00000048
        /*0f64*/ 	.short	0x0100
        /*0f66*/ 	.byte	0x08
	.zero		1


	//   ....[4]....
        /*0f68*/ 	.word	0x000005b0
        /*0f6c*/ 	.word	0x000000ff
        /*0f70*/ 	.word	0x00000010
        /*0f74*/ 	.short	0x0100
        /*0f76*/ 	.byte	0x08
	.zero		1


	//   ....[5]....
        /*0f78*/ 	.word	0x000005c0
        /*0f7c*/ 	.word	0x000000ff
        /*0f80*/ 	.word	0x00000050
        /*0f84*/ 	.short	0x0100
        /*0f86*/ 	.byte	0x08
	.zero		1


	//   ....[6]....
        /*0f88*/ 	.word	0x000005d0
        /*0f8c*/ 	.word	0x000000ff
        /*0f90*/ 	.word	0x00000018
        /*0f94*/ 	.short	0x0100
        /*0f96*/ 	.byte	0x08
	.zero		1


	//   ....[7]....
        /*0f98*/ 	.word	0x000005e0
        /*0f9c*/ 	.word	0x000000ff
        /*0fa0*/ 	.word	0x00000058
        /*0fa4*/ 	.short	0x0100
        /*0fa6*/ 	.byte	0x08
	.zero		1


	//   ....[8]....
        /*0fa8*/ 	.word	0x000005f0
        /*0fac*/ 	.word	0x000000ff
        /*0fb0*/ 	.word	0x00000020
        /*0fb4*/ 	.short	0x0100
        /*0fb6*/ 	.byte	0x08
	.zero		1


	//   ....[9]....
        /*0fb8*/ 	.word	0x00000600
        /*0fbc*/ 	.word	0x000000ff
        /*0fc0*/ 	.word	0x00000060
        /*0fc4*/ 	.short	0x0100
        /*0fc6*/ 	.byte	0x08
	.zero		1


	//   ....[10]....
        /*0fc8*/ 	.word	0x00000610
        /*0fcc*/ 	.word	0x000000ff
        /*0fd0*/ 	.word	0x00000028
        /*0fd4*/ 	.short	0x0100
        /*0fd6*/ 	.byte	0x08
	.zero		1


	//   ....[11]....
        /*0fd8*/ 	.word	0x00000620
        /*0fdc*/ 	.word	0x000000ff
        /*0fe0*/ 	.word	0x00000068
        /*0fe4*/ 	.short	0x0100
        /*0fe6*/ 	.byte	0x08
	.zero		1


	//   ....[12]....
        /*0fe8*/ 	.word	0x00000630
        /*0fec*/ 	.word	0x000000ff
        /*0ff0*/ 	.word	0x00000030
        /*0ff4*/ 	.short	0x0100
        /*0ff6*/ 	.byte	0x08
	.zero		1


	//   ....[13]....
        /*0ff8*/ 	.word	0x00000640
        /*0ffc*/ 	.word	0x000000ff
        /*1000*/ 	.word	0x00000070
        /*1004*/ 	.short	0x0100
        /*1006*/ 	.byte	0x08
	.zero		1


	//   ....[14]....
        /*1008*/ 	.word	0x00000650
        /*100c*/ 	.word	0x000000ff
        /*1010*/ 	.word	0x00000038
        /*1014*/ 	.short	0x0100
        /*1016*/ 	.byte	0x08
	.zero		1


	//   ....[15]....
        /*1018*/ 	.word	0x00000660
        /*101c*/ 	.word	0x000000ff
        /*1020*/ 	.word	0x00000078
        /*1024*/ 	.short	0x0100
        /*1026*/ 	.byte	0x08
	.zero		1


	//   ....[16]....
        /*1028*/ 	.word	0x000007b0
        /*102c*/ 	.word	0x000000ff
        /*1030*/ 	.word	0x00000080
        /*1034*/ 	.short	0x0100
        /*1036*/ 	.byte	0x08
	.zero		1


	//   ....[17]....
        /*1038*/ 	.word	0x000007c0
        /*103c*/ 	.word	0x000000ff
        /*1040*/ 	.word	0x000000a0
        /*1044*/ 	.short	0x0100
        /*1046*/ 	.byte	0x08
	.zero		1


	//   ....[18]....
        /*1048*/ 	.word	0x000007d0
        /*104c*/ 	.word	0x000000ff
        /*1050*/ 	.word	0x00000088
        /*1054*/ 	.short	0x0100
        /*1056*/ 	.byte	0x08
	.zero		1


	//   ....[19]....
        /*1058*/ 	.word	0x000007e0
        /*105c*/ 	.word	0x000000ff
        /*1060*/ 	.word	0x000000a8
        /*1064*/ 	.short	0x0100
        /*1066*/ 	.byte	0x08
	.zero		1


	//   ....[20]....
        /*1068*/ 	.word	0x000007f0
        /*106c*/ 	.word	0x000000ff
        /*1070*/ 	.word	0x00000090
        /*1074*/ 	.short	0x0100
        /*1076*/ 	.byte	0x08
	.zero		1


	//   ....[21]....
        /*1078*/ 	.word	0x00000800
        /*107c*/ 	.word	0x000000ff
        /*1080*/ 	.word	0x000000b0
        /*1084*/ 	.short	0x0100
        /*1086*/ 	.byte	0x08
	.zero		1


	//   ....[22]....
        /*1088*/ 	.word	0x00000810
        /*108c*/ 	.word	0x000000ff
        /*1090*/ 	.word	0x00000098
        /*1094*/ 	.short	0x0100
        /*1096*/ 	.byte	0x08
	.zero		1


	//   ....[23]....
        /*1098*/ 	.word	0x00000820
        /*109c*/ 	.word	0x000000ff
        /*10a0*/ 	.word	0x000000b8
        /*10a4*/ 	.short	0x0100
        /*10a6*/ 	.byte	0x08
	.zero		1


	//   ....[24]....
        /*10a8*/ 	.word	0x00000a90
        /*10ac*/ 	.word	0x000000ff
        /*10b0*/ 	.word	0x000000c0
        /*10b4*/ 	.short	0x0100
        /*10b6*/ 	.byte	0x08
	.zero		1


	//   ....[25]....
        /*10b8*/ 	.word	0x00000b30
        /*10bc*/ 	.word	0x000000ff
        /*10c0*/ 	.word	0x000000c8
        /*10c4*/ 	.short	0x0100
        /*10c6*/ 	.byte	0x08
	.zero		1


	//   ....[26]....
        /*10c8*/ 	.word	0x00002090
        /*10cc*/ 	.word	0x000000ff
        /*10d0*/ 	.word	0x00000000
        /*10d4*/ 	.short	0x010a
        /*10d6*/ 	.byte	0x04
	.zero		1


	//   ....[27]....
        /*10d8*/ 	.word	0x000020d0
        /*10dc*/ 	.word	0x000000ff
        /*10e0*/ 	.word	0x00000000
        /*10e4*/ 	.short	0x010a
        /*10e6*/ 	.byte	0x04
	.zero		1


	//   ....[28]....
        /*10e8*/ 	.word	0x00003500
        /*10ec*/ 	.word	0x000000ff
        /*10f0*/ 	.word	0x00000000
        /*10f4*/ 	.short	0x010a
        /*10f6*/ 	.byte	0x08
	.zero		1


	//   ....[29]....
        /*10f8*/ 	.word	0x00003540
        /*10fc*/ 	.word	0x000000ff
        /*1100*/ 	.word	0x00000000
        /*1104*/ 	.short	0x010a
        /*1106*/ 	.byte	0x08
	.zero		1


	//   ....[30]....
        /*1108*/ 	.word	0x00004680
        /*110c*/ 	.word	0x000000ff
        /*1110*/ 	.word	0x00000000
        /*1114*/ 	.short	0x0101
        /*1116*/ 	.byte	0x06
	.zero		1


	//   ....[31]....
        /*1118*/ 	.word	0x00005650
        /*111c*/ 	.word	0x000000ff
        /*1120*/ 	.word	0x00000000
        /*1124*/ 	.short	0x0101
        /*1126*/ 	.byte	0x04
	.zero		1


	//   ....[32]....
        /*1128*/ 	.word	0x00005e30
        /*112c*/ 	.word	0x0000000d
        /*1130*/ 	.word	0x00000080
        /*1134*/ 	.short	0x010a
        /*1136*/ 	.byte	0x3f
	.zero		1


	//   ....[33]....
        /*1138*/ 	.word	0x00006140
        /*113c*/ 	.word	0x00000000
        /*1140*/ 	.word	0x00000000
        /*1144*/ 	.short	0x0101
        /*1146*/ 	.byte	0x3f
	.zero		1


	//   ....[34]....
        /*1148*/ 	.word	0x00008080
        /*114c*/ 	.word	0x0000000e
        /*1150*/ 	.word	0x00000080
        /*1154*/ 	.short	0x010a
        /*1156*/ 	.byte	0x3f
	.zero		1


	//   ....[35]....
        /*1158*/ 	.word	0x000082b0
        /*115c*/ 	.word	0x00000000
        /*1160*/ 	.word	0x00000000
        /*1164*/ 	.short	0x0101
        /*1166*/ 	.byte	0x3f
	.zero		1


	//   ....[36]....
        /*1168*/ 	.word	0x0000a100
        /*116c*/ 	.word	0x0000000d
        /*1170*/ 	.word	0x00000080
        /*1174*/ 	.short	0x010a
        /*1176*/ 	.byte	0x3f
	.zero		1


	//   ....[37]....
        /*1178*/ 	.word	0x0000a330
        /*117c*/ 	.word	0x00000000
        /*1180*/ 	.word	0x00000000
        /*1184*/ 	.short	0x0101
        /*1186*/ 	.byte	0x3f
	.zero		1


	//   ....[38]....
        /*1188*/ 	.word	0x0000c160
        /*118c*/ 	.word	0x00000000
        /*1190*/ 	.word	0x00000080
        /*1194*/ 	.short	0x010a
        /*1196*/ 	.byte	0x3f
	.zero		1


	//   ....[39]....
        /*1198*/ 	.word	0x0000c3e0
        /*119c*/ 	.word	0x00000000
        /*11a0*/ 	.word	0x00000000
        /*11a4*/ 	.short	0x0101
        /*11a6*/ 	.byte	0x3f
	.zero		1


	//   ....[40]....
        /*11a8*/ 	.word	0x0000e2f0
        /*11ac*/ 	.word	0x00000000
        /*11b0*/ 	.word	0x00000080
        /*11b4*/ 	.short	0x010a
        /*11b6*/ 	.byte	0x3f
	.zero		1


	//   ....[41]....
        /*11b8*/ 	.word	0x0000e570
        /*11bc*/ 	.word	0x00000000
        /*11c0*/ 	.word	0x00000000
        /*11c4*/ 	.short	0x0101
        /*11c6*/ 	.byte	0x3f
	.zero		1


	//   ....[42]....
        /*11c8*/ 	.word	0x000103b0
        /*11cc*/ 	.word	0x00000000
        /*11d0*/ 	.word	0x00000080
        /*11d4*/ 	.short	0x010a
        /*11d6*/ 	.byte	0x3f
	.zero		1


	//   ....[43]....
        /*11d8*/ 	.word	0x00010630
        /*11dc*/ 	.word	0x00000000
        /*11e0*/ 	.word	0x00000000
        /*11e4*/ 	.short	0x0101
        /*11e6*/ 	.byte	0x3f
	.zero		1


	//   ....[44]....
        /*11e8*/ 	.word	0x00012570
        /*11ec*/ 	.word	0x00000000
        /*11f0*/ 	.word	0x00000080
        /*11f4*/ 	.short	0x010a
        /*11f6*/ 	.byte	0x3f
	.zero		1


	//   ....[45]....
        /*11f8*/ 	.word	0x000127f0
        /*11fc*/ 	.word	0x00000000
        /*1200*/ 	.word	0x00000000
        /*1204*/ 	.short	0x0101
        /*1206*/ 	.byte	0x3f
	.zero		1


	//   ....[46]....
        /*1208*/ 	.word	0x00014630
        /*120c*/ 	.word	0x00000003
        /*1210*/ 	.word	0x00000080
        /*1214*/ 	.short	0x010a
        /*1216*/ 	.byte	0x3f
	.zero		1


	//   ....[47]....
        /*1218*/ 	.word	0x00014890
        /*121c*/ 	.word	0x00000000
        /*1220*/ 	.word	0x00000000
        /*1224*/ 	.short	0x0101
        /*1226*/ 	.byte	0x3f
	.zero		1


	//   ....[48]....
        /*1228*/ 	.word	0x00017570
        /*122c*/ 	.word	0x000000ff
        /*1230*/ 	.word	0x000000c8
        /*1234*/ 	.short	0x010a
        /*1236*/ 	.byte	0x04
	.zero		1


	//   ....[49]....
        /*1238*/ 	.word	0x00017970
        /*123c*/ 	.word	0x000000ff
        /*1240*/ 	.word	0x000000a0
        /*1244*/ 	.short	0x010a
        /*1246*/ 	.byte	0x0d
	.zero		1


	//   ....[50]....
        /*1248*/ 	.word	0x00017a60
        /*124c*/ 	.word	0x000000ff
        /*1250*/ 	.word	0x00000080
        /*1254*/ 	.short	0x010b
        /*1256*/ 	.byte	0x0d
	.zero		1


	//   ....[51]....
        /*1258*/ 	.word	0x00017ac0
        /*125c*/ 	.word	0x000000ff
        /*1260*/ 	.word	0x00000000
        /*1264*/ 	.short	0x0101
        /*1266*/ 	.byte	0x10
	.zero		1


	//   ....[52]....
        /*1268*/ 	.word	0x00017af0
        /*126c*/ 	.word	0x000000ff
        /*1270*/ 	.word	0x000000a8
        /*1274*/ 	.short	0x010a
        /*1276*/ 	.byte	0x0d
	.zero		1


	//   ....[53]....
        /*1278*/ 	.word	0x00017c00
        /*127c*/ 	.word	0x000000ff
        /*1280*/ 	.word	0x00000088
        /*1284*/ 	.short	0x010b
        /*1286*/ 	.byte	0x0d
	.zero		1


	//   ....[54]....
        /*1288*/ 	.word	0x00017c70
        /*128c*/ 	.word	0x000000ff
        /*1290*/ 	.word	0x00000000
        /*1294*/ 	.short	0x0101
        /*1296*/ 	.byte	0x14
	.zero		1


	//   ....[55]....
        /*1298*/ 	.word	0x00017ca0
        /*129c*/ 	.word	0x000000ff
        /*12a0*/ 	.word	0x000000b0
        /*12a4*/ 	.short	0x010a
        /*12a6*/ 	.byte	0x0d
	.zero		1


	//   ....[56]....
        /*12a8*/ 	.word	0x00017da0
        /*12ac*/ 	.word	0x000000ff
        /*12b0*/ 	.word	0x00000090
        /*12b4*/ 	.short	0x010b
        /*12b6*/ 	.byte	0x0d
	.zero		1


	//   ....[57]....
        /*12b8*/ 	.word	0x00017e00
        /*12bc*/ 	.word	0x000000ff
        /*12c0*/ 	.word	0x00000000
        /*12c4*/ 	.short	0x0101
        /*12c6*/ 	.byte	0x15
	.zero		1


	//   ....[58]....
        /*12c8*/ 	.word	0x00017e30
        /*12cc*/ 	.word	0x000000ff
        /*12d0*/ 	.word	0x000000b8
        /*12d4*/ 	.short	0x010a
        /*12d6*/ 	.byte	0x0d
	.zero		1


	//   ....[59]....
        /*12d8*/ 	.word	0x00017f30
        /*12dc*/ 	.word	0x000000ff
        /*12e0*/ 	.word	0x00000098
        /*12e4*/ 	.short	0x010b
        /*12e6*/ 	.byte	0x0d
	.zero		1


	//   ....[60]....
        /*12e8*/ 	.word	0x00017fa0
        /*12ec*/ 	.word	0x000000ff
        /*12f0*/ 	.word	0x00000000
        /*12f4*/ 	.short	0x0101
        /*12f6*/ 	.byte	0x1d
	.zero		1


	//   ....[61]....
        /*12f8*/ 	.word	0x00017fe0
        /*12fc*/ 	.word	0x000000ff
        /*1300*/ 	.word	0x000000a0
        /*1304*/ 	.short	0x010a
        /*1306*/ 	.byte	0x0d
	.zero		1


	//   ....[62]....
        /*1308*/ 	.word	0x000180d0
        /*130c*/ 	.word	0x000000ff
        /*1310*/ 	.word	0x00000080
        /*1314*/ 	.short	0x010b
        /*1316*/ 	.byte	0x0d
	.zero		1


	//   ....[63]....
        /*1318*/ 	.word	0x00018110
        /*131c*/ 	.word	0x000000ff
        /*1320*/ 	.word	0x00000000
        /*1324*/ 	.short	0x0101
        /*1326*/ 	.byte	0x10
	.zero		1


	//   ....[64]....
        /*1328*/ 	.word	0x00018140
        /*132c*/ 	.word	0x000000ff
        /*1330*/ 	.word	0x000000a8
        /*1334*/ 	.short	0x010a
        /*1336*/ 	.byte	0x0d
	.zero		1


	//   ....[65]....
        /*1338*/ 	.word	0x00018240
        /*133c*/ 	.word	0x000000ff
        /*1340*/ 	.word	0x00000088
        /*1344*/ 	.short	0x010b
        /*1346*/ 	.byte	0x0d
	.zero		1


	//   ....[66]....
        /*1348*/ 	.word	0x00018280
        /*134c*/ 	.word	0x000000ff
        /*1350*/ 	.word	0x00000000
        /*1354*/ 	.short	0x0101
        /*1356*/ 	.byte	0x14
	.zero		1


	//   ....[67]....
        /*1358*/ 	.word	0x000182c0
        /*135c*/ 	.word	0x000000ff
        /*1360*/ 	.word	0x000000b0
        /*1364*/ 	.short	0x010a
        /*1366*/ 	.byte	0x0d
	.zero		1


	//   ....[68]....
        /*1368*/ 	.word	0x000183a0
        /*136c*/ 	.word	0x000000ff
        /*1370*/ 	.word	0x00000090
        /*1374*/ 	.short	0x010b
        /*1376*/ 	.byte	0x0d
	.zero		1


	//   ....[69]....
        /*1378*/ 	.word	0x000183e0
        /*137c*/ 	.word	0x000000ff
        /*1380*/ 	.word	0x00000000
        /*1384*/ 	.short	0x0101
        /*1386*/ 	.byte	0x15
	.zero		1


	//   ....[70]....
        /*1388*/ 	.word	0x00018410
        /*138c*/ 	.word	0x000000ff
        /*1390*/ 	.word	0x000000b8
        /*1394*/ 	.short	0x010a
        /*1396*/ 	.byte	0x0d
	.zero		1


	//   ....[71]....
        /*1398*/ 	.word	0x00018510
        /*139c*/ 	.word	0x000000ff
        /*13a0*/ 	.word	0x00000098
        /*13a4*/ 	.short	0x010b
        /*13a6*/ 	.byte	0x0d
	.zero		1


	//   ....[72]....
        /*13a8*/ 	.word	0x00018560
        /*13ac*/ 	.word	0x000000ff
        /*13b0*/ 	.word	0x00000000
        /*13b4*/ 	.short	0x0101
        /*13b6*/ 	.byte	0x1d
	.zero		1


	//   ....[73]....
        /*13b8*/ 	.word	0x00018c80
        /*13bc*/ 	.word	0x00000000
        /*13c0*/ 	.word	0x000000a0
        /*13c4*/ 	.short	0x010a
        /*13c6*/ 	.byte	0x3f
	.zero		1


	//   ....[74]....
        /*13c8*/ 	.word	0x00018cc0
        /*13cc*/ 	.word	0x00000000
        /*13d0*/ 	.word	0x000000a8
        /*13d4*/ 	.short	0x010a
        /*13d6*/ 	.byte	0x3f
	.zero		1


	//   ....[75]....
        /*13d8*/ 	.word	0x00018d00
        /*13dc*/ 	.word	0x00000000
        /*13e0*/ 	.word	0x000000b0
        /*13e4*/ 	.short	0x010a
        /*13e6*/ 	.byte	0x3f
	.zero		1


	//   ....[76]....
        /*13e8*/ 	.word	0x00018d60
        /*13ec*/ 	.word	0x00000000
        /*13f0*/ 	.word	0x000000b8
        /*13f4*/ 	.short	0x010a
        /*13f6*/ 	.byte	0x3f
	.zero		1


	//   ....[77]....
        /*13f8*/ 	.word	0x000190c0
        /*13fc*/ 	.word	0x0000000f
        /*1400*/ 	.word	0x00000040
        /*1404*/ 	.short	0x010a
        /*1406*/ 	.byte	0x3f
	.zero		1


	//   ....[78]....
        /*1408*/ 	.word	0x00019470
        /*140c*/ 	.word	0x00000003
        /*1410*/ 	.word	0x000000c8
        /*1414*/ 	.short	0x0101
        /*1416*/ 	.byte	0x3f
	.zero		1


	//   ....[79]....
        /*1418*/ 	.word	0x00019c10
        /*141c*/ 	.word	0x00000007
        /*1420*/ 	.word	0x00000000
        /*1424*/ 	.short	0x010a
        /*1426*/ 	.byte	0x3f
	.zero		1


	//   ....[80]....
        /*1428*/ 	.word	0x00019c90
        /*142c*/ 	.word	0x00000009
        /*1430*/ 	.word	0x00000000
        /*1434*/ 	.short	0x010a
        /*1436*/ 	.byte	0x3f
	.zero		1


	//   ....[81]....
        /*1438*/ 	.word	0x00019d20
        /*143c*/ 	.word	0x00000006
        /*1440*/ 	.word	0x00000000
        /*1444*/ 	.short	0x010a
        /*1446*/ 	.byte	0x3f
	.zero		1


	//   ....[82]....
        /*1448*/ 	.word	0x00019db0
        /*144c*/ 	.word	0x00000009
        /*1450*/ 	.word	0x00000000
        /*1454*/ 	.short	0x010a
        /*1456*/ 	.byte	0x3f
	.zero		1


	//   ....[83]....
        /*1458*/ 	.word	0x00019e40
        /*145c*/ 	.word	0x00000006
        /*1460*/ 	.word	0x00000000
        /*1464*/ 	.short	0x010a
        /*1466*/ 	.byte	0x3f
	.zero		1


	//   ....[84]....
        /*1468*/ 	.word	0x00019ed0
        /*146c*/ 	.word	0x00000009
        /*1470*/ 	.word	0x00000000
        /*1474*/ 	.short	0x010a
        /*1476*/ 	.byte	0x3f
	.zero		1


	//   ....[85]....
        /*1478*/ 	.word	0x00019f60
        /*147c*/ 	.word	0x00000006
        /*1480*/ 	.word	0x00000000
        /*1484*/ 	.short	0x010a
        /*1486*/ 	.byte	0x3f
	.zero		1


	//   ....[86]....
        /*1488*/ 	.word	0x00019ff0
        /*148c*/ 	.word	0x00000003
        /*1490*/ 	.word	0x00000000
        /*1494*/ 	.short	0x010a
        /*1496*/ 	.byte	0x3f
	.zero		1


	//   ....[87]....
        /*1498*/ 	.word	0x0001a060
        /*149c*/ 	.word	0x00000003
        /*14a0*/ 	.word	0x00000000
        /*14a4*/ 	.short	0x010a
        /*14a6*/ 	.byte	0x3f
	.zero		1


	//   ....[88]....
        /*14a8*/ 	.word	0x0001a0c0
        /*14ac*/ 	.word	0x00000007
        /*14b0*/ 	.word	0x00000000
        /*14b4*/ 	.short	0x010a
        /*14b6*/ 	.byte	0x3f
	.zero		1


	//   ....[89]....
        /*14b8*/ 	.word	0x0001a110
        /*14bc*/ 	.word	0x0000000d
        /*14c0*/ 	.word	0x00000080
        /*14c4*/ 	.short	0x010a
        /*14c6*/ 	.byte	0x3f
	.zero		1


	//   ....[90]....
        /*14c8*/ 	.word	0x0001a160
        /*14cc*/ 	.word	0x0000000e
        /*14d0*/ 	.word	0x00000080
        /*14d4*/ 	.short	0x010a
        /*14d6*/ 	.byte	0x3f
	.zero		1


	//   ....[91]....
        /*14d8*/ 	.word	0x0001a1b0
        /*14dc*/ 	.word	0x0000000d
        /*14e0*/ 	.word	0x00000080
        /*14e4*/ 	.short	0x010a
        /*14e6*/ 	.byte	0x3f
	.zero		1


	//   ....[92]....
        /*14e8*/ 	.word	0x0001a200
        /*14ec*/ 	.word	0x00000000
        /*14f0*/ 	.word	0x00000080
        /*14f4*/ 	.short	0x010a
        /*14f6*/ 	.byte	0x3f
	.zero		1


	//   ....[93]....
        /*14f8*/ 	.word	0x0001a250
        /*14fc*/ 	.word	0x00000000
        /*1500*/ 	.word	0x00000080
        /*1504*/ 	.short	0x010a
        /*1506*/ 	.byte	0x3f
	.zero		1


	//   ....[94]....
        /*1508*/ 	.word	0x0001a2a0
        /*150c*/ 	.word	0x00000000
        /*1510*/ 	.word	0x00000080
        /*1514*/ 	.short	0x010a
        /*1516*/ 	.byte	0x3f
	.zero		1


	//   ....[95]....
        /*1518*/ 	.word	0x0001a2f0
        /*151c*/ 	.word	0x00000000
        /*1520*/ 	.word	0x00000080
        /*1524*/ 	.short	0x010a
        /*1526*/ 	.byte	0x3f
	.zero		1


	//   ....[96]....
        /*1528*/ 	.word	0x0001a340
        /*152c*/ 	.word	0x00000003
        /*1530*/ 	.word	0x00000080
        /*1534*/ 	.short	0x010a
        /*1536*/ 	.byte	0x3f
	.zero		1


	//   ....[97]....
        /*1538*/ 	.word	0x0001a3a0
        /*153c*/ 	.word	0x00000007
        /*1540*/ 	.word	0x000000c8
        /*1544*/ 	.short	0x010a
        /*1546*/ 	.byte	0x3f
	.zero		1


	//   ....[98]....
        /*1548*/ 	.word	0x0001a400
        /*154c*/ 	.word	0x00000003
        /*1550*/ 	.word	0x000000a0
        /*1554*/ 	.short	0x010a
        /*1556*/ 	.byte	0x3f
	.zero		1


	//   ....[99]....
        /*1558*/ 	.word	0x0001a460
        /*155c*/ 	.word	0x00000003
        /*1560*/ 	.word	0x000000a8
        /*1564*/ 	.short	0x010a
        /*1566*/ 	.byte	0x3f
	.zero		1


	//   ....[100]....
        /*1568*/ 	.word	0x0001a4c0
        /*156c*/ 	.word	0x00000003
        /*1570*/ 	.word	0x000000b0
        /*1574*/ 	.short	0x010a
        /*1576*/ 	.byte	0x3f
	.zero		1


	//   ....[101]....
        /*1578*/ 	.word	0x0001a520
        /*157c*/ 	.word	0x00000003
        /*1580*/ 	.word	0x000000b8
        /*1584*/ 	.short	0x010a
        /*1586*/ 	.byte	0x3f
	.zero		1


	//   ....[102]....
        /*1588*/ 	.word	0x0001a580
        /*158c*/ 	.word	0x00000003
        /*1590*/ 	.word	0x000000a0
        /*1594*/ 	.short	0x010a
        /*1596*/ 	.byte	0x3f
	.zero		1


	//   ....[103]....
        /*1598*/ 	.word	0x0001a5e0
        /*159c*/ 	.word	0x00000003
        /*15a0*/ 	.word	0x000000a8
        /*15a4*/ 	.short	0x010a
        /*15a6*/ 	.byte	0x3f
	.zero		1


	//   ....[104]....
        /*15a8*/ 	.word	0x0001a640
        /*15ac*/ 	.word	0x00000003
        /*15b0*/ 	.word	0x000000b0
        /*15b4*/ 	.short	0x010a
        /*15b6*/ 	.byte	0x3f
	.zero		1


	//   ....[105]....
        /*15b8*/ 	.word	0x0001a6a0
        /*15bc*/ 	.word	0x00000003
        /*15c0*/ 	.word	0x000000b8
        /*15c4*/ 	.short	0x010a
        /*15c6*/ 	.byte	0x3f
	.zero		1


	//   ....[106]....
        /*15c8*/ 	.word	0x0001a6f0
        /*15cc*/ 	.word	0x00000000
        /*15d0*/ 	.word	0x000000a0
        /*15d4*/ 	.short	0x010a
        /*15d6*/ 	.byte	0x3f
	.zero		1


	//   ....[107]....
        /*15d8*/ 	.word	0x0001a740
        /*15dc*/ 	.word	0x00000000
        /*15e0*/ 	.word	0x000000a8
        /*15e4*/ 	.short	0x010a
        /*15e6*/ 	.byte	0x3f
	.zero		1


	//   ....[108]....
        /*15e8*/ 	.word	0x0001a790
        /*15ec*/ 	.word	0x00000000
        /*15f0*/ 	.word	0x000000b0
        /*15f4*/ 	.short	0x010a
        /*15f6*/ 	.byte	0x3f
	.zero		1


	//   ....[109]....
        /*15f8*/ 	.word	0x0001a860
        /*15fc*/ 	.word	0x0000000f
        /*1600*/ 	.word	0x00000040
        /*1604*/ 	.short	0x010a
        /*1606*/ 	.byte	0x3f
	.zero		1


	//   ....[110]....
        /*1608*/ 	.word	0x0001a930
        /*160c*/ 	.word	0x00000007
        /*1610*/ 	.word	0x00000000
        /*1614*/ 	.short	0x010a
        /*1616*/ 	.byte	0x3f
	.zero		1


	//   ....[111]....
        /*1618*/ 	.word	0x0001a980
        /*161c*/ 	.word	0x00000009
        /*1620*/ 	.word	0x00000000
        /*1624*/ 	.short	0x010a
        /*1626*/ 	.byte	0x3f
	.zero		1


	//   ....[112]....
        /*1628*/ 	.word	0x0001a9d0
        /*162c*/ 	.word	0x00000006
        /*1630*/ 	.word	0x00000000
        /*1634*/ 	.short	0x010a
        /*1636*/ 	.byte	0x3f
	.zero		1


	//   ....[113]....
        /*1638*/ 	.word	0x0001aa20
        /*163c*/ 	.word	0x00000009
        /*1640*/ 	.word	0x00000000
        /*1644*/ 	.short	0x010a
        /*1646*/ 	.byte	0x3f
	.zero		1


	//   ....[114]....
        /*1648*/ 	.word	0x0001aa70
        /*164c*/ 	.word	0x00000006
        /*1650*/ 	.word	0x00000000
        /*1654*/ 	.short	0x010a
        /*1656*/ 	.byte	0x3f
	.zero		1


	//   ....[115]....
        /*1658*/ 	.word	0x0001aac0
        /*165c*/ 	.word	0x00000009
        /*1660*/ 	.word	0x00000000
        /*1664*/ 	.short	0x010a
        /*1666*/ 	.byte	0x3f
	.zero		1


	//   ....[116]....
        /*1668*/ 	.word	0x0001ab10
        /*166c*/ 	.word	0x00000006
        /*1670*/ 	.word	0x00000000
        /*1674*/ 	.short	0x010a
        /*1676*/ 	.byte	0x3f
	.zero		1


	//----- nvinfo : EIATTR_NUM_MBARRIERS
	.align		4
.L_40:
        /*1678*/ 	.byte	0x03, 0x38
        /*167a*/ 	.short	0x001a


	//----- nvinfo : EIATTR_EXIT_INSTR_OFFSETS
	.align		4
        /*167c*/ 	.byte	0x04, 0x1c
        /*167e*/ 	.short	(.L_42 - .L_41)


	//   ....[0]....
.L_41:
        /*1680*/ 	.word	0x00000bd0


	//   ....[1]....
        /*1684*/ 	.word	0x00001440


	//   ....[2]....
        /*1688*/ 	.word	0x00016e50


	//   ....[3]....
        /*168c*/ 	.word	0x000174d0


	//   ....[4]....
        /*1690*/ 	.word	0x00017500


	//   ....[5]....
        /*1694*/ 	.word	0x00018db0


	//   ....[6]....
        /*1698*/ 	.word	0x0001a040


	//----- nvinfo : EIATTR_MAX_THREADS
	.align		4
.L_42:
        /*169c*/ 	.byte	0x04, 0x05
        /*169e*/ 	.short	(.L_44 - .L_43)
.L_43:
        /*16a0*/ 	.word	0x00000180
        /*16a4*/ 	.word	0x00000001
        /*16a8*/ 	.word	0x00000001


	//----- nvinfo : EIATTR_CRS_STACK_SIZE
	.align		4
.L_44:
        /*16ac*/ 	.byte	0x04, 0x1e
        /*16ae*/ 	.short	(.L_46 - .L_45)
.L_45:
        /*16b0*/ 	.word	0x00000000


	//----- nvinfo : EIATTR_CBANK_PARAM_SIZE
	.align		4
.L_46:
        /*16b4*/ 	.byte	0x03, 0x19
        /*16b6*/ 	.short	0x0770


	//----- nvinfo : EIATTR_PARAM_CBANK
	.align		4
        /*16b8*/ 	.byte	0x04, 0x0a
        /*16ba*/ 	.short	(.L_48 - .L_47)
	.align		4
.L_47:
        /*16bc*/ 	.word	index@(.nv.constant0._ZN7cutlass13device_kernelINS_4gemm6kernel13GemmUniversalIN4cute5tupleIJiiiiEEENS1_10collective13CollectiveMmaINS1_37MainloopSm90TmaGmmaWarpSpecializedFP8ILi8ENS5_IJNS4_1CILi1EEESB_SB_EEENS1_35KernelTmaWarpSpecializedCooperativeEEENS5_IJNSA_ILi256EEENSA_ILi128EEENSA_ILi64EEEEEENS_12float_e4m3_tENS5_IJlSB_lEEESJ_SK_NS4_8TiledMMAINS4_8MMA_AtomIJNS4_4SM904GMMA31MMA_64x128x32_F32E4M3E4M3_SS_TNILNSO_7ScaleInE1ELSQ_1EEEEEENS4_6LayoutINS5_IJNSA_ILi2EEESB_SB_EEENS5_IJSB_NSA_ILi0EEESW_EEEEENS5_IJNS4_10UnderscoreESZ_SZ_EEEEENS4_13SM90_TMA_LOADENS4_14ComposedLayoutINS4_7SwizzleILi2ELi4ELi3EEENS4_18smem_ptr_flag_bitsILi8EEENST_INS5_IJNSA_ILi8EEESH_EEENS5_IJSH_SB_EEEEEEEvNS4_8identityES12_S1C_vS1D_EENS_8epilogue10collective18CollectiveEpilogueINS1F_22Sm90TmaWarpSpecializedILi4ELi2ELi16ELb0ELb0EEEJSI_NS5_IJSG_NSA_ILi32EEEEEESJ_SK_SJ_SK_NS1F_6fusion15FusionCallbacksIS1J_NS1M_13LinCombEltActINS1F_6thread7SigmoidESJ_fSJ_fLNS_15FloatRoundStyleE2EEESI_S1L_JEEES12_NS13_INS14_ILi1ELi4ELi3EEES17_NST_INS5_IJS18_S1K_EEENS5_IJS1K_SB_EEEEEEENS4_39AutoVectorizingCopyWithAssumedAlignmentILi128EEENS4_14SM90_TMA_STOREES1Y_S20_NS4_9Copy_AtomIJNS4_17SM90_U32x4_STSM_NENS_6half_tEEEEvEEEvvEEEEvNT_6ParamsE)
        /*16c0*/ 	.short	0x0210
        /*16c2*/ 	.short	0x0770


	//----- nvinfo : EIATTR_SW_WAR
	.align		4
.L_48:
        /*16c4*/ 	.byte	0x04, 0x36
        /*16c6*/ 	.short	(.L_50 - .L_49)
.L_49:
        /*16c8*/ 	.word	0x00000008
.L_50:


//--------------------- .nv.callgraph             --------------------------
	.section	.nv.callgraph,"",@"SHT_CUDA_CALLGRAPH"
	.align	4
	.sectionentsize	8
	.align		4
        /*0000*/ 	.word	0x00000000
	.align		4
        /*0004*/ 	.word	0xffffffff
	.align		4
        /*0008*/ 	.word	index@(_ZN7cutlass13device_kernelINS_4gemm6kernel13GemmUniversalIN4cute5tupleIJiiiiEEENS1_10collective13CollectiveMmaINS1_37MainloopSm90TmaGmmaWarpSpecializedFP8ILi8ENS5_IJNS4_1CILi1EEESB_SB_EEENS1_35KernelTmaWarpSpecializedCooperativeEEENS5_IJNSA_ILi256EEENSA_ILi128EEENSA_ILi64EEEEEENS_12float_e4m3_tENS5_IJlSB_lEEESJ_SK_NS4_8TiledMMAINS4_8MMA_AtomIJNS4_4SM904GMMA31MMA_64x128x32_F32E4M3E4M3_SS_TNILNSO_7ScaleInE1ELSQ_1EEEEEENS4_6LayoutINS5_IJNSA_ILi2EEESB_SB_EEENS5_IJSB_NSA_ILi0EEESW_EEEEENS5_IJNS4_10UnderscoreESZ_SZ_EEEEENS4_13SM90_TMA_LOADENS4_14ComposedLayoutINS4_7SwizzleILi2ELi4ELi3EEENS4_18smem_ptr_flag_bitsILi8EEENST_INS5_IJNSA_ILi8EEESH_EEENS5_IJSH_SB_EEEEEEEvNS4_8identityES12_S1C_vS1D_EENS_8epilogue10collective18CollectiveEpilogueINS1F_22Sm90TmaWarpSpecializedILi4ELi2ELi16ELb0ELb0EEEJSI_NS5_IJSG_NSA_ILi32EEEEEESJ_SK_SJ_SK_NS1F_6fusion15FusionCallbacksIS1J_NS1M_13LinCombEltActINS1F_6thread7SigmoidESJ_fSJ_fLNS_15FloatRoundStyleE2EEESI_S1L_JEEES12_NS13_INS14_ILi1ELi4ELi3EEES17_NST_INS5_IJS18_S1K_EEENS5_IJS1K_SB_EEEEEEENS4_39AutoVectorizingCopyWithAssumedAlignmentILi128EEENS4_14SM90_TMA_STOREES1Y_S20_NS4_9Copy_AtomIJNS4_17SM90_U32x4_STSM_NENS_6half_tEEEEvEEEvvEEEEvNT_6ParamsE)
	.align		4
        /*000c*/ 	.word	index@(__assertfail)
	.align		4
        /*0010*/ 	.word	0x00000000
	.align		4
        /*0014*/ 	.word	0xfffffffe
	.align		4
        /*0018*/ 	.word	0x00000000
	.align		4
        /*001c*/ 	.word	0xfffffffd
	.align		4
        /*0020*/ 	.word	0x00000000
	.align		4
        /*0024*/ 	.word	0xfffffffc


//--------------------- .nv.constant4             --------------------------
	.section	.nv.constant4,"a",@progbits
	.align	8
	.align		8
.nv.constant4:
        /*0000*/ 	.dword	__assertfail
	.align		8
        /*0008*/ 	.dword	__unnamed_1
	.align		8
        /*0010*/ 	.dword	__unnamed_2
	.align		8
        /*0018*/ 	.dword	_ZN39_INTERNAL_3030e589_4_k_cu_ef725567_26424cuda3std3__45__cpo5beginE
	.align		8
        /*0020*/ 	.dword	_ZN39_INTERNAL_3030e589_4_k_cu_ef725567_26424cuda3std3__45__cpo3endE
	.align		8
        /*0028*/ 	.dword	_ZN39_INTERNAL_3030e589_4_k_cu_ef725567_26424cuda3std3__45__cpo6cbeginE
	.align		8
        /*0030*/ 	.dword	_ZN39_INTERNAL_3030e589_4_k_cu_ef725567_26424cuda3std3__45__cpo4cendE
	.align		8
        /*0038*/ 	.dword	_ZN39_INTERNAL_3030e589_4_k_cu_ef725567_26424cuda3std3__441_GLOBAL__N__3030e589_4_k_cu_ef725567_26426ignoreE
	.align		8
        /*0040*/ 	.dword	_ZN39_INTERNAL_3030e589_4_k_cu_ef725567_26424cuda3std3__419piecewise_constructE
	.align		8
        /*0048*/ 	.dword	_ZN39_INTERNAL_3030e589_4_k_cu_ef725567_26424cuda3std3__48in_placeE
	.align		8
        /*0050*/ 	.dword	_ZN39_INTERNAL_3030e589_4_k_cu_ef725567_26424cuda3std6ranges3__45__cpo4swapE
	.align		8
        /*0058*/ 	.dword	_ZN39_INTERNAL_3030e589_4_k_cu_ef725567_26424cuda3std6ranges3__45__cpo9iter_moveE
	.align		8
        /*0060*/ 	.dword	_ZN39_INTERNAL_3030e589_4_k_cu_ef725567_26424cute7productE
	.align		8
        /*0068*/ 	.dword	_ZN39_INTERNAL_3030e589_4_k_cu_ef725567_26424cute1_E
	.align		8
        /*0070*/ 	.dword	$str$24
	.align		8
        /*0078*/ 	.dword	$str$25


//--------------------- .text._ZN7cutlass13device_kernelINS_4gemm6kernel13GemmUniversalIN4cute5tupleIJiiiiEEENS1_10collective13CollectiveMmaINS1_37MainloopSm90TmaGmmaWarpSpecializedFP8ILi8ENS5_IJNS4_1CILi1EEESB_SB_EEENS1_35KernelTmaWarpSpecializedCooperativeEEENS5_IJNSA_ILi256EEENSA_ILi128EEENSA_ILi64EEEEEENS_12float_e4m3_tENS5_IJlSB_lEEESJ_SK_NS4_8TiledMMAINS4_8MMA_AtomIJNS4_4SM904GMMA31MMA_64x128x32_F32E4M3E4M3_SS_TNILNSO_7ScaleInE1ELSQ_1EEEEEENS4_6LayoutINS5_IJNSA_ILi2EEESB_SB_EEENS5_IJSB_NSA_ILi0EEESW_EEEEENS5_IJNS4_10UnderscoreESZ_SZ_EEEEENS4_13SM90_TMA_LOADENS4_14ComposedLayoutINS4_7SwizzleILi2ELi4ELi3EEENS4_18smem_ptr_flag_bitsILi8EEENST_INS5_IJNSA_ILi8EEESH_EEENS5_IJSH_SB_EEEEEEEvNS4_8identityES12_S1C_vS1D_EENS_8epilogue10collective18CollectiveEpilogueINS1F_22Sm90TmaWarpSpecializedILi4ELi2ELi16ELb0ELb0EEEJSI_NS5_IJSG_NSA_ILi32EEEEEESJ_SK_SJ_SK_NS1F_6fusion15FusionCallbacksIS1J_NS1M_13LinCombEltActINS1F_6thread7SigmoidESJ_fSJ_fLNS_15FloatRoundStyleE2EEESI_S1L_JEEES12_NS13_INS14_ILi1ELi4ELi3EEES17_NST_INS5_IJS18_S1K_EEENS5_IJS1K_SB_EEEEEEENS4_39AutoVectorizingCopyWithAssumedAlignmentILi128EEENS4_14SM90_TMA_STOREES1Y_S20_NS4_9Copy_AtomIJNS4_17SM90_U32x4_STSM_NENS_6half_tEEEEvEEEvvEEEEvNT_6ParamsE --------------------------
	.section	.text._ZN7cutlass13device_kernelINS_4gemm6kernel13GemmUniversalIN4cute5tupleIJiiiiEEENS1_10collective13CollectiveMmaINS1_37MainloopSm90TmaGmmaWarpSpecializedFP8ILi8ENS5_IJNS4_1CILi1EEESB_SB_EEENS1_35KernelTmaWarpSpecializedCooperativeEEENS5_IJNSA_ILi256EEENSA_ILi128EEENSA_ILi64EEEEEENS_12float_e4m3_tENS5_IJlSB_lEEESJ_SK_NS4_8TiledMMAINS4_8MMA_AtomIJNS4_4SM904GMMA31MMA_64x128x32_F32E4M3E4M3_SS_TNILNSO_7ScaleInE1ELSQ_1EEEEEENS4_6LayoutINS5_IJNSA_ILi2EEESB_SB_EEENS5_IJSB_NSA_ILi0EEESW_EEEEENS5_IJNS4_10UnderscoreESZ_SZ_EEEEENS4_13SM90_TMA_LOADENS4_14ComposedLayoutINS4_7SwizzleILi2ELi4ELi3EEENS4_18smem_ptr_flag_bitsILi8EEENST_INS5_IJNSA_ILi8EEESH_EEENS5_IJSH_SB_EEEEEEEvNS4_8identityES12_S1C_vS1D_EENS_8epilogue10collective18CollectiveEpilogueINS1F_22Sm90TmaWarpSpecializedILi4ELi2ELi16ELb0ELb0EEEJSI_NS5_IJSG_NSA_ILi32EEEEEESJ_SK_SJ_SK_NS1F_6fusion15FusionCallbacksIS1J_NS1M_13LinCombEltActINS1F_6thread7SigmoidESJ_fSJ_fLNS_15FloatRoundStyleE2EEESI_S1L_JEEES12_NS13_INS14_ILi1ELi4ELi3EEES17_NST_INS5_IJS18_S1K_EEENS5_IJS1K_SB_EEEEEEENS4_39AutoVectorizingCopyWithAssumedAlignmentILi128EEENS4_14SM90_TMA_STOREES1Y_S20_NS4_9Copy_AtomIJNS4_17SM90_U32x4_STSM_NENS_6half_tEEEEvEEEvvEEEEvNT_6ParamsE,"ax",@progbits
	.align	128
.text._ZN7cutlass13device_kernelINS_4gemm6kernel13GemmUniversalIN4cute5tupleIJiiiiEEENS1_10collective13CollectiveMmaINS1_37MainloopSm90TmaGmmaWarpSpecializedFP8ILi8ENS5_IJNS4_1CILi1EEESB_SB_EEENS1_35KernelTmaWarpSpecializedCooperativeEEENS5_IJNSA_ILi256EEENSA_ILi128EEENSA_ILi64EEEEEENS_12float_e4m3_tENS5_IJlSB_lEEESJ_SK_NS4_8TiledMMAINS4_8MMA_AtomIJNS4_4SM904GMMA31MMA_64x128x32_F32E4M3E4M3_SS_TNILNSO_7ScaleInE1ELSQ_1EEEEEENS4_6LayoutINS5_IJNSA_ILi2EEESB_SB_EEENS5_IJSB_NSA_ILi0EEESW_EEEEENS5_IJNS4_10UnderscoreESZ_SZ_EEEEENS4_13SM90_TMA_LOADENS4_14ComposedLayoutINS4_7SwizzleILi2ELi4ELi3EEENS4_18smem_ptr_flag_bitsILi8EEENST_INS5_IJNSA_ILi8EEESH_EEENS5_IJSH_SB_EEEEEEEvNS4_8identityES12_S1C_vS1D_EENS_8epilogue10collective18CollectiveEpilogueINS1F_22Sm90TmaWarpSpecializedILi4ELi2ELi16ELb0ELb0EEEJSI_NS5_IJSG_NSA_ILi32EEEEEESJ_SK_SJ_SK_NS1F_6fusion15FusionCallbacksIS1J_NS1M_13LinCombEltActINS1F_6thread7SigmoidESJ_fSJ_fLNS_15FloatRoundStyleE2EEESI_S1L_JEEES12_NS13_INS14_ILi1ELi4ELi3EEES17_NST_INS5_IJS18_S1K_EEENS5_IJS1K_SB_EEEEEEENS4_39AutoVectorizingCopyWithAssumedAlignmentILi128EEENS4_14SM90_TMA_STOREES1Y_S20_NS4_9Copy_AtomIJNS4_17SM90_U32x4_STSM_NENS_6half_tEEEEvEEEvvEEEEvNT_6ParamsE:
        .type           _ZN7cutlass13device_kernelINS_4gemm6kernel13GemmUniversalIN4cute5tupleIJiiiiEEENS1_10collective13CollectiveMmaINS1_37MainloopSm90TmaGmmaWarpSpecializedFP8ILi8ENS5_IJNS4_1CILi1EEESB_SB_EEENS1_35KernelTmaWarpSpecializedCooperativeEEENS5_IJNSA_ILi256EEENSA_ILi128EEENSA_ILi64EEEEEENS_12float_e4m3_tENS5_IJlSB_lEEESJ_SK_NS4_8TiledMMAINS4_8MMA_AtomIJNS4_4SM904GMMA31MMA_64x128x32_F32E4M3E4M3_SS_TNILNSO_7ScaleInE1ELSQ_1EEEEEENS4_6LayoutINS5_IJNSA_ILi2EEESB_SB_EEENS5_IJSB_NSA_ILi0EEESW_EEEEENS5_IJNS4_10UnderscoreESZ_SZ_EEEEENS4_13SM90_TMA_LOADENS4_14ComposedLayoutINS4_7SwizzleILi2ELi4ELi3EEENS4_18smem_ptr_flag_bitsILi8EEENST_INS5_IJNSA_ILi8EEESH_EEENS5_IJSH_SB_EEEEEEEvNS4_8identityES12_S1C_vS1D_EENS_8epilogue10collective18CollectiveEpilogueINS1F_22Sm90TmaWarpSpecializedILi4ELi2ELi16ELb0ELb0EEEJSI_NS5_IJSG_NSA_ILi32EEEEEESJ_SK_SJ_SK_NS1F_6fusion15FusionCallbacksIS1J_NS1M_13LinCombEltActINS1F_6thread7SigmoidESJ_fSJ_fLNS_15FloatRoundStyleE2EEESI_S1L_JEEES12_NS13_INS14_ILi1ELi4ELi3EEES17_NST_INS5_IJS18_S1K_EEENS5_IJS1K_SB_EEEEEEENS4_39AutoVectorizingCopyWithAssumedAlignmentILi128EEENS4_14SM90_TMA_STOREES1Y_S20_NS4_9Copy_AtomIJNS4_17SM90_U32x4_STSM_NENS_6half_tEEEEvEEEvvEEEEvNT_6ParamsE,@function
        .size           _ZN7cutlass13device_kernelINS_4gemm6kernel13GemmUniversalIN4cute5tupleIJiiiiEEENS1_10collective13CollectiveMmaINS1_37MainloopSm90TmaGmmaWarpSpecializedFP8ILi8ENS5_IJNS4_1CILi1EEESB_SB_EEENS1_35KernelTmaWarpSpecializedCooperativeEEENS5_IJNSA_ILi256EEENSA_ILi128EEENSA_ILi64EEEEEENS_12float_e4m3_tENS5_IJlSB_lEEESJ_SK_NS4_8TiledMMAINS4_8MMA_AtomIJNS4_4SM904GMMA31MMA_64x128x32_F32E4M3E4M3_SS_TNILNSO_7ScaleInE1ELSQ_1EEEEEENS4_6LayoutINS5_IJNSA_ILi2EEESB_SB_EEENS5_IJSB_NSA_ILi0EEESW_EEEEENS5_IJNS4_10UnderscoreESZ_SZ_EEEEENS4_13SM90_TMA_LOADENS4_14ComposedLayoutINS4_7SwizzleILi2ELi4ELi3EEENS4_18smem_ptr_flag_bitsILi8EEENST_INS5_IJNSA_ILi8EEESH_EEENS5_IJSH_SB_EEEEEEEvNS4_8identityES12_S1C_vS1D_EENS_8epilogue10collective18CollectiveEpilogueINS1F_22Sm90TmaWarpSpecializedILi4ELi2ELi16ELb0ELb0EEEJSI_NS5_IJSG_NSA_ILi32EEEEEESJ_SK_SJ_SK_NS1F_6fusion15FusionCallbacksIS1J_NS1M_13LinCombEltActINS1F_6thread7SigmoidESJ_fSJ_fLNS_15FloatRoundStyleE2EEESI_S1L_JEEES12_NS13_INS14_ILi1ELi4ELi3EEES17_NST_INS5_IJS18_S1K_EEENS5_IJS1K_SB_EEEEEEENS4_39AutoVectorizingCopyWithAssumedAlignmentILi128EEENS4_14SM90_TMA_STOREES1Y_S20_NS4_9Copy_AtomIJNS4_17SM90_U32x4_STSM_NENS_6half_tEEEEvEEEvvEEEEvNT_6ParamsE,(.L_x_661 - _ZN7cutlass13device_kernelINS_4gemm6kernel13GemmUniversalIN4cute5tupleIJiiiiEEENS1_10collective13CollectiveMmaINS1_37MainloopSm90TmaGmmaWarpSpecializedFP8ILi8ENS5_IJNS4_1CILi1EEESB_SB_EEENS1_35KernelTmaWarpSpecializedCooperativeEEENS5_IJNSA_ILi256EEENSA_ILi128EEENSA_ILi64EEEEEENS_12float_e4m3_tENS5_IJlSB_lEEESJ_SK_NS4_8TiledMMAINS4_8MMA_AtomIJNS4_4SM904GMMA31MMA_64x128x32_F32E4M3E4M3_SS_TNILNSO_7ScaleInE1ELSQ_1EEEEEENS4_6LayoutINS5_IJNSA_ILi2EEESB_SB_EEENS5_IJSB_NSA_ILi0EEESW_EEEEENS5_IJNS4_10UnderscoreESZ_SZ_EEEEENS4_13SM90_TMA_LOADENS4_14ComposedLayoutINS4_7SwizzleILi2ELi4ELi3EEENS4_18smem_ptr_flag_bitsILi8EEENST_INS5_IJNSA_ILi8EEESH_EEENS5_IJSH_SB_EEEEEEEvNS4_8identityES12_S1C_vS1D_EENS_8epilogue10collective18CollectiveEpilogueINS1F_22Sm90TmaWarpSpecializedILi4ELi2ELi16ELb0ELb0EEEJSI_NS5_IJSG_NSA_ILi32EEEEEESJ_SK_SJ_SK_NS1F_6fusion15FusionCallbacksIS1J_NS1M_13LinCombEltActINS1F_6thread7SigmoidESJ_fSJ_fLNS_15FloatRoundStyleE2EEESI_S1L_JEEES12_NS13_INS14_ILi1ELi4ELi3EEES17_NST_INS5_IJS18_S1K_EEENS5_IJS1K_SB_EEEEEEENS4_39AutoVectorizingCopyWithAssumedAlignmentILi128EEENS4_14SM90_TMA_STOREES1Y_S20_NS4_9Copy_AtomIJNS4_17SM90_U32x4_STSM_NENS_6half_tEEEEvEEEvvEEEEvNT_6ParamsE)
        .other          _ZN7cutlass13device_kernelINS_4gemm6kernel13GemmUniversalIN4cute5tupleIJiiiiEEENS1_10collective13CollectiveMmaINS1_37MainloopSm90TmaGmmaWarpSpecializedFP8ILi8ENS5_IJNS4_1CILi1EEESB_SB_EEENS1_35KernelTmaWarpSpecializedCooperativeEEENS5_IJNSA_ILi256EEENSA_ILi128EEENSA_ILi64EEEEEENS_12float_e4m3_tENS5_IJlSB_lEEESJ_SK_NS4_8TiledMMAINS4_8MMA_AtomIJNS4_4SM904GMMA31MMA_64x128x32_F32E4M3E4M3_SS_TNILNSO_7ScaleInE1ELSQ_1EEEEEENS4_6LayoutINS5_IJNSA_ILi2EEESB_SB_EEENS5_IJSB_NSA_ILi0EEESW_EEEEENS5_IJNS4_10UnderscoreESZ_SZ_EEEEENS4_13SM90_TMA_LOADENS4_14ComposedLayoutINS4_7SwizzleILi2ELi4ELi3EEENS4_18smem_ptr_flag_bitsILi8EEENST_INS5_IJNSA_ILi8EEESH_EEENS5_IJSH_SB_EEEEEEEvNS4_8identityES12_S1C_vS1D_EENS_8epilogue10collective18CollectiveEpilogueINS1F_22Sm90TmaWarpSpecializedILi4ELi2ELi16ELb0ELb0EEEJSI_NS5_IJSG_NSA_ILi32EEEEEESJ_SK_SJ_SK_NS1F_6fusion15FusionCallbacksIS1J_NS1M_13LinCombEltActINS1F_6thread7SigmoidESJ_fSJ_fLNS_15FloatRoundStyleE2EEESI_S1L_JEEES12_NS13_INS14_ILi1ELi4ELi3EEES17_NST_INS5_IJS18_S1K_EEENS5_IJS1K_SB_EEEEEEENS4_39AutoVectorizingCopyWithAssumedAlignmentILi128EEENS4_14SM90_TMA_STOREES1Y_S20_NS4_9Copy_AtomIJNS4_17SM90_U32x4_STSM_NENS_6half_tEEEEvEEEvvEEEEvNT_6ParamsE,@"STO_CUDA_ENTRY STV_DEFAULT"
_ZN7cutlass13device_kernelINS_4gemm6kernel13GemmUniversalIN4cute5tupleIJiiiiEEENS1_10collective13CollectiveMmaINS1_37MainloopSm90TmaGmmaWarpSpecializedFP8ILi8ENS5_IJNS4_1CILi1EEESB_SB_EEENS1_35KernelTmaWarpSpecializedCooperativeEEENS5_IJNSA_ILi256EEENSA_ILi128EEENSA_ILi64EEEEEENS_12float_e4m3_tENS5_IJlSB_lEEESJ_SK_NS4_8TiledMMAINS4_8MMA_AtomIJNS4_4SM904GMMA31MMA_64x128x32_F32E4M3E4M3_SS_TNILNSO_7ScaleInE1ELSQ_1EEEEEENS4_6LayoutINS5_IJNSA_ILi2EEESB_SB_EEENS5_IJSB_NSA_ILi0EEESW_EEEEENS5_IJNS4_10UnderscoreESZ_SZ_EEEEENS4_13SM90_TMA_LOADENS4_14ComposedLayoutINS4_7SwizzleILi2ELi4ELi3EEENS4_18smem_ptr_flag_bitsILi8EEENST_INS5_IJNSA_ILi8EEESH_EEENS5_IJSH_SB_EEEEEEEvNS4_8identityES12_S1C_vS1D_EENS_8epilogue10collective18CollectiveEpilogueINS1F_22Sm90TmaWarpSpecializedILi4ELi2ELi16ELb0ELb0EEEJSI_NS5_IJSG_NSA_ILi32EEEEEESJ_SK_SJ_SK_NS1F_6fusion15FusionCallbacksIS1J_NS1M_13LinCombEltActINS1F_6thread7SigmoidESJ_fSJ_fLNS_15FloatRoundStyleE2EEESI_S1L_JEEES12_NS13_INS14_ILi1ELi4ELi3EEES17_NST_INS5_IJS18_S1K_EEENS5_IJS1K_SB_EEEEEEENS4_39AutoVectorizingCopyWithAssumedAlignmentILi128EEENS4_14SM90_TMA_STOREES1Y_S20_NS4_9Copy_AtomIJNS4_17SM90_U32x4_STSM_NENS_6half_tEEEEvEEEvvEEEEvNT_6ParamsE:
[----:B------:R-:W1:Y:S02]  /*0000*/  LDC R1, c[0x0][0x28] ;  /* 0x00000a00ff017b82 */ /* 0x000e640000000800 */
[----:B-1----:R-:W-:Y:S01]  /*0010*/  IADD3 R1, R1, -0xe8, RZ ;  /* 0xffffff1801017810 */ /* 0x002fe20007ffe0ff */
[----:B------:R-:W1:Y:S05]  /*0020*/  S2R R5, SR_TID.X ;  /* 0x0000000000057919 */ /* 0x000e6a0000002100 */
[----:B------:R-:W2:Y:S01]  /*0030*/  LDC.64 R2, c[0x0][0x588] ;  /* 0x00016200ff027b82 */ /* 0x000ea20000000a00 */
[----:B------:R-:W-:Y:S01]  /*0040*/  ELECT P0, URZ, PT ;  /* 0x00000000003f782f */ /* 0x000fe20003800000 */
[----:B------:R-:W-:Y:S01]  /*0050*/  BSSY B0, `(.L_x_0) ;  /* 0x0000016000007945 */ /* 0x000fe20003800000 */
[----:B-1----:R-:W-:-:S02]  /*0060*/  SHF.R.U32.HI R0, RZ, 0x5, R5 ;  /* 0x00000005ff007819 */ /* 0x002fc40000011605 */
[----:B------:R-:W-:-:S03]  /*0070*/  SHF.R.U32.HI R6, RZ, 0x7, R5 ;  /* 0x00000007ff067819 */ /* 0x000fc60000011605 */
[----:B------:R-:W1:Y:S04]  /*0080*/  SHFL.IDX PT, R4, R0, RZ, 0x1f ;  /* 0x00001fff00047589 */ /* 0x000e6800000e0000 */
[----:B------:R3:W4:Y:S01]  /*0090*/  SHFL.IDX PT, R12, R6, RZ, 0x1f ;  /* 0x00001fff060c7589 */ /* 0x00072200000e0000 */
[----:B-1----:R-:W-:Y:S02]  /*00a0*/  ISETP.NE.OR P0, PT, R4, RZ, !P0 ;  /* 0x000000ff0400720c */ /* 0x002fe40004705670 */
[----:B------:R-:W-:-:S11]  /*00b0*/  SHF.R.S32.HI R5, RZ, 0x1f, R4 ;  /* 0x0000001fff057819 */ /* 0x000fd60000011404 */
[----:B--234-:R-:W-:Y:S05]  /*00c0*/  @P0 BRA `(.L_x_1) ;  /* 0x0000000000380947 */ /* 0x01cfea0003800000 */
[----:B------:R-:W-:Y:S02]  /*00d0*/  ULDC.64 UR4, c[0x0][0x198] ;  /* 0x0000660000047ab9 */ /* 0x000fe40000000a00 */
[----:B------:R-:W-:Y:S02]  /*00e0*/  UIADD3 UR6, UP0, UR4, 0xf0, URZ ;  /* 0x000000f004067890 */ /* 0x000fe4000ff1e03f */
[----:B------:R-:W-:Y:S02]  /*00f0*/  UIADD3 UR8, UP1, UR4, 0x1f0, URZ ;  /* 0x000001f004087890 */ /* 0x000fe4000ff3e03f */
[----:B------:R-:W-:Y:S02]  /*0100*/  UIADD3 UR10, UP2, UR4, 0x3f0, URZ ;  /* 0x000003f0040a7890 */ /* 0x000fe4000ff5e03f */
[----:B------:R-:W-:Y:S02]  /*0110*/  UIADD3 UR4, UP3, UR4, 0x4f0, URZ ;  /* 0x000004f004047890 */ /* 0x000fe4000ff7e03f */
[----:B------:R-:W-:-:S02]  /*0120*/  UIADD3.X UR7, URZ, UR5, URZ, UP0, !UPT ;  /* 0x000000053f077290 */ /* 0x000fc400087fe43f */
[----:B------:R-:W-:Y:S02]  /*0130*/  UIADD3.X UR9, URZ, UR5, URZ, UP1, !UPT ;  /* 0x000000053f097290 */ /* 0x000fe40008ffe43f */
[----:B------:R-:W-:Y:S02]  /*0140*/  UIADD3.X UR11, URZ, UR5, URZ, UP2, !UPT ;  /* 0x000000053f0b7290 */ /* 0x000fe400097fe43f */
[----:B------:R-:W-:-:S03]  /*0150*/  UIADD3.X UR5, URZ, UR5, URZ, UP3, !UPT ;  /* 0x000000053f057290 */ /* 0x000fc60009ffe43f */
[----:B------:R1:W-:Y:S02]  /*0160*/  UTMACCTL.PF [UR6] ;  /* 0x00000000060079b9 */ /* 0x0003e40008040000 */
[----:B------:R1:W-:Y:S02]  /*0170*/  UTMACCTL.PF [UR8] ;  /* 0x00000000080079b9 */ /* 0x0003e40008040000 */
[----:B------:R1:W-:Y:S02]  /*0180*/  UTMACCTL.PF [UR10] ;  /* 0x000000000a0079b9 */ /* 0x0003e40008040000 */
[----:B------:R1:W-:Y:S02]  /*0190*/  UTMACCTL.PF [UR4] ;  /* 0x00000000040079b9 */ /* 0x0003e40008040000 */
[----:B-1----:R-:W-:Y:S01]  /*01a0*/  NOP ;  /* 0x0000000000007918 */ /* 0x002fe20000000000 */
.L_x_1:
[----:B------:R-:W-:Y:S05]  /*01b0*/  BSYNC B0 ;  /* 0x0000000000007941 */ /* 0x000fea0003800000 */
.L_x_0:
[----:B------:R-:W-:Y:S01]  /*01c0*/  ULDC.64 UR4, c[0x0][0x590] ;  /* 0x0001640000047ab9 */ /* 0x000fe20000000a00 */
[----:B------:R-:W-:Y:S01]  /*01d0*/  LEA.HI R5, R5, R4, RZ, 0x2 ;  /* 0x0000000405057211 */ /* 0x000fe200078f10ff */
[----:B------:R-:W-:Y:S01]  /*01e0*/  ULDC.64 UR42, c[0x0][0x208] ;  /* 0x00008200002a7ab9 */ /* 0x000fe20000000a00 */
[----:B------:R-:W-:Y:S02]  /*01f0*/  ISETP.NE.U32.AND P2, PT, RZ, UR4, PT ;  /* 0x00000004ff007c0c */ /* 0x000fe4000bf45070 */
[----:B------:R-:W-:Y:S02]  /*0200*/  LOP3.LUT R5, R5, 0xfffffffc, RZ, 0xc0, !PT ;  /* 0xfffffffc05057812 */ /* 0x000fe400078ec0ff */
[----:B------:R-:W-:Y:S02]  /*0210*/  ISETP.NE.AND.EX P3, PT, RZ, UR5, PT, P2 ;  /* 0x00000005ff007c0c */ /* 0x000fe4000bf65320 */
[----:B------:R-:W-:Y:S02]  /*0220*/  IADD3 R4, R4, -R5, RZ ;  /* 0x8000000504047210 */ /* 0x000fe40007ffe0ff */
[----:B------:R-:W-:-:S02]  /*0230*/  PRMT R5, RZ, 0x7610, R5 ;  /* 0x00007610ff057816 */ /* 0x000fc40000000005 */
[----:B------:R-:W-:Y:S02]  /*0240*/  MOV R6, R2 ;  /* 0x0000000200067202 */ /* 0x000fe40000000f00 */
[----:B------:R-:W-:-:S05]  /*0250*/  MOV R7, R3 ;  /* 0x0000000300077202 */ /* 0x000fca0000000f00 */
[----:B------:R-:W-:Y:S05]  /*0260*/  @P3 BRA `(.L_x_2) ;  /* 0x0000000000303947 */ /* 0x000fea0003800000 */
[----:B------:R-:W-:Y:S02]  /*0270*/  ULDC.64 UR6, c[0x0][0x588] ;  /* 0x0001620000067ab9 */ /* 0x000fe40000000a00 */
[----:B------:R-:W-:-:S04]  /*0280*/  ISETP.NE.U32.AND P0, PT, RZ, UR6, PT ;  /* 0x00000006ff007c0c */ /* 0x000fc8000bf05070 */
[----:B------:R-:W-:-:S13]  /*0290*/  ISETP.NE.AND.EX P0, PT, RZ, UR7, PT, P0 ;  /* 0x00000007ff007c0c */ /* 0x000fda000bf05300 */
[----:B------:R-:W-:Y:S05]  /*02a0*/  @!P0 BRA `(.L_x_3) ;  /* 0x0000000000108947 */ /* 0x000fea0003800000 */
[----:B------:R-:W2:Y:S02]  /*02b0*/  LDG.E R5, desc[UR42][R6.64] ;  /* 0x0000002a06057981 */ /* 0x000ea4000c1e1900 */
[----:B--2---:R-:W-:Y:S02]  /*02c0*/  FSETP.NEU.AND P1, PT, R5, RZ, PT ;  /* 0x000000ff0500720b */ /* 0x004fe40003f2d000 */
[----:B------:R-:W-:Y:S01]  /*02d0*/  MOV R5, 0x1 ;  /* 0x0000000100057802 */ /* 0x000fe20000000f00 */
[----:B------:R-:W-:Y:S10]  /*02e0*/  BRA `(.L_x_2) ;  /* 0x0000000000107947 */ /* 0x000ff40003800000 */
.L_x_3:
[----:B------:R-:W-:Y:S01]  /*02f0*/  ULDC UR6, c[0x0][0x580] ;  /* 0x0001600000067ab9 */ /* 0x000fe20000000800 */
[----:B------:R-:W-:Y:S02]  /*0300*/  MOV R5, 0x1 ;  /* 0x0000000100057802 */ /* 0x000fe40000000f00 */
[----:B------:R-:W-:Y:S02]  /*0310*/  CS2R R6, SRZ ;  /* 0x0000000000067805 */ /* 0x000fe4000001ff00 */
[----:B------:R-:W-:-:S13]  /*0320*/  FSETP.NEU.AND P1, PT, RZ, UR6, PT ;  /* 0x00000006ff007c0b */ /* 0x000fda000bf2d000 */
.L_x_2:
[----:B------:R-:W-:Y:S02]  /*0330*/  ISETP.NE.U32.AND P4, PT, R6, RZ, PT ;  /* 0x000000ff0600720c */ /* 0x000fe40003f85070 */
[----:B------:R-:W-:Y:S02]  /*0340*/  ISETP.NE.AND.EX P5, PT, RZ, UR5, PT, P2 ;  /* 0x00000005ff007c0c */ /* 0x000fe4000bfa5320 */
[----:B------:R-:W-:Y:S02]  /*0350*/  ISETP.NE.AND.EX P2, PT, R7, RZ, PT, P4 ;  /* 0x000000ff0700720c */ /* 0x000fe40003f45340 */
[----:B------:R-:W-:-:S11]  /*0360*/  PLOP3.LUT P0, PT, PT, PT, PT, 0x8, 0x0 ;  /* 0x000000000000781c */ /* 0x000fd60003f0e170 */
[----:B------:R-:W-:Y:S05]  /*0370*/  @P2 BRA P5, `(.L_x_4) ;  /* 0x0000000000342947 */ /* 0x000fea0002800000 */
[----:B------:R-:W-:-:S04]  /*0380*/  ISETP.NE.U32.AND P0, PT, RZ, UR4, PT ;  /* 0x00000004ff007c0c */ /* 0x000fc8000bf05070 */
[----:B------:R-:W-:-:S13]  /*0390*/  ISETP.NE.AND.EX P0, PT, RZ, UR5, PT, P0 ;  /* 0x00000005ff007c0c */ /* 0x000fda000bf05300 */
[----:B------:R-:W-:Y:S05]  /*03a0*/  @!P0 BRA `(.L_x_5) ;  /* 0x0000000000248947 */ /* 0x000fea0003800000 */
[----:B------:R-:W-:Y:S02]  /*03b0*/  PRMT R5, R5, 0x9910, RZ ;  /* 0x0000991005057816 */ /* 0x000fe400000000ff */
[----:B------:R-:W-:Y:S02]  /*03c0*/  ISETP.NE.U32.AND P0, PT, R6, RZ, PT ;  /* 0x000000ff0600720c */ /* 0x000fe40003f05070 */
[----:B------:R-:W-:Y:S02]  /*03d0*/  ISETP.NE.AND P2, PT, R5, RZ, PT ;  /* 0x000000ff0500720c */ /* 0x000fe40003f45270 */
[----:B------:R-:W-:Y:S02]  /*03e0*/  ISETP.NE.AND.EX P0, PT, R7, RZ, PT, P0 ;  /* 0x000000ff0700720c */ /* 0x000fe40003f05300 */
[----:B------:R-:W-:-:S09]  /*03f0*/  SEL R5, RZ, 0xffffffff, P1 ;  /* 0xffffffffff057807 */ /* 0x000fd20000800000 */
[----:B------:R-:W-:-:S04]  /*0400*/  @!P2 SEL R5, RZ, 0xffffffff, P0 ;  /* 0xffffffffff05a807 */ /* 0x000fc80000000000 */
[----:B------:R-:W-:-:S04]  /*0410*/  LOP3.LUT R5, R5, 0x1, RZ, 0xc0, !PT ;  /* 0x0000000105057812 */ /* 0x000fc800078ec0ff */
[----:B------:R-:W-:Y:S01]  /*0420*/  ISETP.EQ.U32.AND P0, PT, R5, 0x1, PT ;  /* 0x000000010500780c */ /* 0x000fe20003f02070 */
[----:B------:R-:W-:-:S12]  /*0430*/  BRA `(.L_x_4) ;  /* 0x0000000000047947 */ /* 0x000fd80003800000 */
.L_x_5:
[----:B------:R-:W-:-:S13]  /*0440*/  PLOP3.LUT P0, PT, P1, PT, PT, 0x8, 0x0 ;  /* 0x000000000000781c */ /* 0x000fda0000f0e170 */
.L_x_4:
[----:B------:R-:W1:Y:S02]  /*0450*/  SHFL.IDX PT, R5, R0, RZ, 0x1f ;  /* 0x00001fff00057589 */ /* 0x000e6400000e0000 */
[----:B-1----:R-:W-:-:S13]  /*0460*/  ISETP.NE.AND P1, PT, R5, RZ, PT ;  /* 0x000000ff0500720c */ /* 0x002fda0003f25270 */
[----:B------:R-:W-:Y:S05]  /*0470*/  @P1 BRA `(.L_x_6) ;  /* 0x0000000000841947 */ /* 0x000fea0003800000 */
[----:B------:R-:W-:Y:S01]  /*0480*/  ELECT P1, URZ, PT ;  /* 0x00000000003f782f */ /* 0x000fe20003820000 */
[----:B------:R-:W-:-:S12]  /*0490*/  BSSY B0, `(.L_x_6) ;  /* 0x000001f000007945 */ /* 0x000fd80003800000 */
[----:B------:R-:W-:Y:S05]  /*04a0*/  @!P1 BRA `(.L_x_7) ;  /* 0x0000000000749947 */ /* 0x000fea0003800000 */
[----:B------:R-:W1:Y:S01]  /*04b0*/  S2UR UR8, SR_CgaCtaId ;  /* 0x00000000000879c3 */ /* 0x000e620000008800 */
[----:B------:R-:W-:Y:S01]  /*04c0*/  UMOV UR4, 0x400 ;  /* 0x0000040000047882 */ /* 0x000fe20000000000 */
[----:B------:R-:W-:Y:S01]  /*04d0*/  UMOV UR5, 0x1 ;  /* 0x0000000100057882 */ /* 0x000fe20000000000 */
[----:B------:R-:W-:Y:S02]  /*04e0*/  UMOV UR6, 0x100 ;  /* 0x0000010000067882 */ /* 0x000fe40000000000 */
[----:B------:R-:W-:-:S04]  /*04f0*/  UIADD3 UR6, -UR6, 0x100000, URZ ;  /* 0x0010000006067890 */ /* 0x000fc8000fffe13f */
[----:B------:R-:W-:Y:S02]  /*0500*/  USHF.L.U32 UR7, UR6, 0xb, URZ ;  /* 0x0000000b06077899 */ /* 0x000fe4000800063f */
[----:B------:R-:W-:Y:S02]  /*0510*/  USHF.L.U32 UR6, UR6, 0x1, URZ ;  /* 0x0000000106067899 */ /* 0x000fe4000800063f */
[----:B-1----:R-:W-:Y:S02]  /*0520*/  ULEA UR8, UR8, UR4, 0x18 ;  /* 0x0000000408087291 */ /* 0x002fe4000f8ec03f */
[----:B------:R-:W-:-:S04]  /*0530*/  UIADD3 UR4, -UR5, 0x100000, URZ ;  /* 0x0010000005047890 */ /* 0x000fc8000fffe13f */
[----:B------:R-:W-:Y:S02]  /*0540*/  USHF.L.U32 UR5, UR4, 0xb, URZ ;  /* 0x0000000b04057899 */ /* 0x000fe4000800063f */
[----:B------:R-:W-:Y:S01]  /*0550*/  USHF.L.U32 UR4, UR4, 0x1, URZ ;  /* 0x0000000104047899 */ /* 0x000fe2000800063f */
[----:B------:R-:W1:Y:S11]  /*0560*/  FENCE.VIEW.ASYNC.S ;  /* 0x00000000000073c6 */ /* 0x000e760000000000 */
[----:B-1----:R1:W2:Y:S01]  /*0570*/  SYNCS.EXCH.64 URZ, [UR8], UR4 ;  /* 0x00000004083f75b2 */ /* 0x0022a20008000100 */
[----:B------:R1:W3:Y:S01]  /*0580*/  SYNCS.EXCH.64 URZ, [UR8+0x40], UR6 ;  /* 0x00004006083f75b2 */ /* 0x0002e20008000100 */
[----:B------:R1:W4:Y:S01]  /*0590*/  SYNCS.EXCH.64 URZ, [UR8+0x8], UR4 ;  /* 0x00000804083f75b2 */ /* 0x0003220008000100 */
[----:B------:R1:W1:Y:S01]  /*05a0*/  SYNCS.EXCH.64 URZ, [UR8+0x48], UR6 ;  /* 0x00004806083f75b2 */ /* 0x0002620008000100 */
        /* <DEDUP_REMOVED lines=12> */
[----:B------:R-:W-:Y:S01]  /*0670*/  NOP ;  /* 0x0000000000007918 */ /* 0x000fe20000000000 */
.L_x_7:
[----:B-1----:R-:W-:Y:S05]  /*0680*/  BSYNC B0 ;  /* 0x0000000000007941 */ /* 0x002fea0003800000 */
.L_x_6:
[----:B------:R-:W1:Y:S01]  /*0690*/  SHFL.IDX PT, R5, R0, RZ, 0x1f ;  /* 0x00001fff00057589 */ /* 0x000e6200000e0000 */
[----:B------:R-:W2:Y:S01]  /*06a0*/  LDC R6, c[0x0][0x904] ;  /* 0x00024100ff067b82 */ /* 0x000ea20000000800 */
[----:B------:R-:W-:Y:S01]  /*06b0*/  NOP ;  /* 0x0000000000007918 */ /* 0x000fe20000000000 */
[----:B-1----:R-:W-:-:S13]  /*06c0*/  ISETP.NE.AND P1, PT, R5, RZ, PT ;  /* 0x000000ff0500720c */ /* 0x002fda0003f25270 */
[----:B------:R-:W-:Y:S05]  /*06d0*/  @P1 BRA `(.L_x_8) ;  /* 0x0000000000581947 */ /* 0x000fea0003800000 */
[----:B------:R-:W1:Y:S01]  /*06e0*/  S2UR UR5, SR_CgaCtaId ;  /* 0x00000000000579c3 */ /* 0x000e620000008800 */
[----:B------:R-:W-:Y:S01]  /*06f0*/  UMOV UR4, 0x400 ;  /* 0x0000040000047882 */ /* 0x000fe20000000000 */
[----:B------:R-:W-:Y:S01]  /*0700*/  UMOV UR6, 0x20 ;  /* 0x0000002000067882 */ /* 0x000fe20000000000 */
[----:B------:R-:W-:Y:S01]  /*0710*/  UMOV UR7, 0x100 ;  /* 0x0000010000077882 */ /* 0x000fe20000000000 */
[----:B------:R-:W-:Y:S01]  /*0720*/  ELECT P1, URZ, PT ;  /* 0x00000000003f782f */ /* 0x000fe20003820000 */
[----:B-1----:R-:W-:Y:S02]  /*0730*/  ULEA UR8, UR5, UR4, 0x18 ;  /* 0x0000000405087291 */ /* 0x002fe4000f8ec03f */
[----:B------:R-:W-:-:S04]  /*0740*/  UIADD3 UR4, -UR6, 0x100000, URZ ;  /* 0x0010000006047890 */ /* 0x000fc8000fffe13f */
[----:B------:R-:W-:Y:S02]  /*0750*/  USHF.L.U32 UR5, UR4, 0xb, URZ ;  /* 0x0000000b04057899 */ /* 0x000fe4000800063f */
[----:B------:R-:W-:Y:S02]  /*0760*/  USHF.L.U32 UR4, UR4, 0x1, URZ ;  /* 0x0000000104047899 */ /* 0x000fe4000800063f */
[----:B------:R-:W-:-:S04]  /*0770*/  UIADD3 UR6, -UR7, 0x100000, URZ ;  /* 0x0010000007067890 */ /* 0x000fc8000fffe13f */
[----:B------:R-:W-:Y:S02]  /*0780*/  USHF.L.U32 UR7, UR6, 0xb, URZ ;  /* 0x0000000b06077899 */ /* 0x000fe4000800063f */
[----:B------:R-:W-:Y:S01]  /*0790*/  USHF.L.U32 UR6, UR6, 0x1, URZ ;  /* 0x0000000106067899 */ /* 0x000fe2000800063f */
[----:B------:R-:W1:Y:S03]  /*07a0*/  FENCE.VIEW.ASYNC.S ;  /* 0x00000000000073c6 */ /* 0x000e660000000000 */
[----:B-1----:R1:W1:Y:S08]  /*07b0*/  SYNCS.EXCH.64 URZ, [UR8+0x80], UR4 ;  /* 0x00008004083f75b2 */ /* 0x0022700008000100 */
        /* <DEDUP_REMOVED lines=8> */
.L_x_8:
[----:B------:R-:W5:Y:S01]  /*0840*/  SHFL.IDX PT, R0, R0, RZ, 0x1f ;  /* 0x00001fff00007589 */ /* 0x000f6200000e0000 */
[----:B--2---:R-:W-:Y:S02]  /*0850*/  ISETP.NE.AND P6, PT, R6, 0x1, PT ;  /* 0x000000010600780c */ /* 0x004fe40003fc5270 */
[----:B------:R-:W-:Y:S01]  /*0860*/  ELECT P1, URZ, PT ;  /* 0x00000000003f782f */ /* 0x000fe20003820000 */
[----:B------:R-:W2:Y:S01]  /*0870*/  S2UR UR37, SR_CgaCtaId ;  /* 0x00000000002579c3 */ /* 0x000ea20000008800 */
[----:B------:R-:W3:Y:S01]  /*0880*/  S2R R7, SR_CTAID.Y ;  /* 0x0000000000077919 */ /* 0x000ee20000002600 */
[----:B------:R-:W-:Y:S01]  /*0890*/  ISETP.NE.AND P4, PT, R4, RZ, PT ;  /* 0x000000ff0400720c */ /* 0x000fe20003f85270 */
[----:B-1----:R-:W-:Y:S01]  /*08a0*/  UMOV UR4, 0x20 ;  /* 0x0000002000047882 */ /* 0x002fe20000000000 */
[----:B------:R-:W-:Y:S01]  /*08b0*/  NOP ;  /* 0x0000000000007918 */ /* 0x000fe20000000000 */
[----:B------:R-:W1:Y:S05]  /*08c0*/  S2R R8, SR_CTAID.X ;  /* 0x0000000000087919 */ /* 0x000e6a0000002500 */
[----:B------:R-:W1:Y:S01]  /*08d0*/  @P6 LDC R9, c[0x0][0x10] ;  /* 0x00000400ff096b82 */ /* 0x000e620000000800 */
[----:B------:R-:W-:-:S07]  /*08e0*/  @P6 MOV R11, RZ ;  /* 0x000000ff000b6202 */ /* 0x000fce0000000f00 */
[----:B------:R-:W4:Y:S01]  /*08f0*/  @!P6 LDC R5, c[0x0][0xc] ;  /* 0x00000300ff05eb82 */ /* 0x000f220000000800 */
[----:B-----5:R-:W-:Y:S02]  /*0900*/  ISETP.NE.OR P2, PT, R0, RZ, !P1 ;  /* 0x000000ff0000720c */ /* 0x020fe40004f45670 */
[----:B------:R-:W-:-:S04]  /*0910*/  ISETP.EQ.OR P1, PT, R4, 0x3, !P4 ;  /* 0x000000030400780c */ /* 0x000fc80006722670 */
[----:B------:R-:W-:Y:S02]  /*0920*/  ISETP.EQ.AND P1, PT, R12, RZ, P1 ;  /* 0x000000ff0c00720c */ /* 0x000fe40000f22270 */
[----:B---3--:R-:W-:-:S05]  /*0930*/  @P6 MOV R10, R7 ;  /* 0x00000007000a6202 */ /* 0x008fca0000000f00 */
[----:B------:R-:W-:Y:S01]  /*0940*/  VOTEU.ALL UP0, P2 ;  /* 0x00000000003f7886 */ /* 0x000fe20001000000 */
[----:B------:R-:W-:Y:S01]  /*0950*/  VOTEU.ALL UP1, P2 ;  /* 0x00000000003f7886 */ /* 0x000fe20001020000 */
[----:B-1----:R-:W-:Y:S01]  /*0960*/  @P6 IMAD.WIDE.U32 R10, R8, R9, R10 ;  /* 0x00000009080a6225 */ /* 0x002fe200078e000a */
[----:B------:R-:W-:Y:S02]  /*0970*/  @P6 MOV R9, RZ ;  /* 0x000000ff00096202 */ /* 0x000fe40000000f00 */
[----:B------:R-:W-:Y:S01]  /*0980*/  @!UP0 UMOV UR6, 0x400 ;  /* 0x0000040000068882 */ /* 0x000fe20000000000 */
[----:B------:R-:W-:-:S04]  /*0990*/  @!UP0 UIADD3 UR4, -UR4, 0x100000, URZ ;  /* 0x0010000004048890 */ /* 0x000fc8000fffe13f */
[----:B------:R-:W-:Y:S02]  /*09a0*/  @!UP0 USHF.L.U32 UR5, UR4, 0xb, URZ ;  /* 0x0000000b04058899 */ /* 0x000fe4000800063f */
[----:B------:R-:W-:Y:S01]  /*09b0*/  @!UP0 USHF.L.U32 UR4, UR4, 0x1, URZ ;  /* 0x0000000104048899 */ /* 0x000fe2000800063f */
[----:B------:R-:W-:Y:S01]  /*09c0*/  @P6 IADD3 R19, R11, R9, RZ ;  /* 0x000000090b136210 */ /* 0x000fe20007ffe0ff */
[----:B--2---:R-:W-:Y:S01]  /*09d0*/  @!UP0 ULEA UR8, UR37, UR6, 0x18 ;  /* 0x0000000625088291 */ /* 0x004fe2000f8ec03f */
[----:B------:R-:W-:Y:S01]  /*09e0*/  MOV R9, RZ ;  /* 0x000000ff00097202 */ /* 0x000fe20000000f00 */
[----:B------:R-:W-:Y:S01]  /*09f0*/  VOTEU.ALL UP0, P2 ;  /* 0x00000000003f7886 */ /* 0x000fe20001000000 */
[C---:B------:R-:W-:Y:S01]  /*0a00*/  ISETP.NE.AND P2, PT, R12.reuse, RZ, PT ;  /* 0x000000ff0c00720c */ /* 0x040fe20003f45270 */
[----:B------:R-:W-:Y:S01]  /*0a10*/  ULDC UR6, c[0x0][0xc] ;  /* 0x0000030000067ab9 */ /* 0x000fe20000000800 */
[----:B------:R-:W-:Y:S01]  /*0a20*/  @P6 MOV R18, R10 ;  /* 0x0000000a00126202 */ /* 0x000fe20000000f00 */
[----:B----4-:R-:W-:Y:S01]  /*0a30*/  @!P6 IMAD.WIDE.U32 R10, R5, R7, R8 ;  /* 0x00000007050ae225 */ /* 0x010fe200078e0008 */
[----:B------:R-:W-:Y:S01]  /*0a40*/  IADD3 R12, R12, -0x1, RZ ;  /* 0xffffffff0c0c7810 */ /* 0x000fe20007ffe0ff */
[----:B------:R-:W-:Y:S01]  /*0a50*/  ULDC UR7, c[0x0][0x10] ;  /* 0x0000040000077ab9 */ /* 0x000fe20000000800 */
[----:B------:R-:W-:-:S02]  /*0a60*/  SEL R5, RZ, 0x1, !P1 ;  /* 0x00000001ff057807 */ /* 0x000fc40004800000 */
[----:B------:R-:W-:Y:S01]  /*0a70*/  ISETP.GE.U32.AND P1, PT, R12, 0x2, PT ;  /* 0x000000020c00780c */ /* 0x000fe20003f26070 */
[----:B------:R-:W1:Y:S02]  /*0a80*/  FENCE.VIEW.ASYNC.S ;  /* 0x00000000000073c6 */ /* 0x000e640000000000 */
[----:B-1----:R-:W1:Y:S01]  /*0a90*/  @!UP0 SYNCS.EXCH.64 URZ, [UR8+0xc0], UR4 ;  /* 0x0000c004083f85b2 */ /* 0x002e620008000100 */
[----:B------:R-:W-:Y:S02]  /*0aa0*/  @!P6 MOV R18, R10 ;  /* 0x0000000a0012e202 */ /* 0x000fe40000000f00 */
[----:B------:R-:W-:Y:S02]  /*0ab0*/  @!P6 MOV R19, R11 ;  /* 0x0000000b0013e202 */ /* 0x000fe40000000f00 */
[----:B------:R-:W-:Y:S01]  /*0ac0*/  SEL R5, R5, 0x2, P1 ;  /* 0x0000000205057807 */ /* 0x000fe20000800000 */
[----:B------:R2:W-:Y:S01]  /*0ad0*/  STL [R1+0xc0], R18 ;  /* 0x0000c01201007387 */ /* 0x0005e20000100800 */
[----:B------:R-:W-:-:S03]  /*0ae0*/  ISETP.EQ.AND P5, PT, R4, 0x2, !P2 ;  /* 0x000000020400780c */ /* 0x000fc600057a2270 */
[----:B------:R2:W-:Y:S01]  /*0af0*/  STL [R1+0xc4], R19 ;  /* 0x0000c41301007387 */ /* 0x0005e20000100800 */
[----:B------:R-:W-:-:S03]  /*0b00*/  SEL R0, RZ, 0x1, !P5 ;  /* 0x00000001ff007807 */ /* 0x000fc60006800000 */
[----:B------:R2:W-:Y:S01]  /*0b10*/  STL [R1+0xc8], R5 ;  /* 0x0000c80501007387 */ /* 0x0005e20000100800 */
[----:B------:R-:W-:Y:S01]  /*0b20*/  SEL R0, R0, 0x2, P1 ;  /* 0x0000000200007807 */ /* 0x000fe20000800000 */
[----:B------:R3:W1:Y:S01]  /*0b30*/  @!UP1 SYNCS.EXCH.64 URZ, [UR8+0xc8], UR4 ;  /* 0x0000c804083f95b2 */ /* 0x0006620008000100 */
[----:B------:R-:W-:Y:S01]  /*0b40*/  NOP ;  /* 0x0000000000007918 */ /* 0x000fe20000000000 */
[----:B---3--:R-:W-:-:S03]  /*0b50*/  UIMAD.WIDE.U32 UR4, UR6, UR7, URZ ;  /* 0x00000007060472a5 */ /* 0x008fc6000f8e003f */
[----:B------:R-:W-:Y:S02]  /*0b60*/  ULDC UR6, c[0x0][0x14] ;  /* 0x0000050000067ab9 */ /* 0x000fe40000000800 */
[----:B------:R-:W-:Y:S02]  /*0b70*/  UIMAD.WIDE.U32 UR40, UR4, UR6, URZ ;  /* 0x00000006042872a5 */ /* 0x000fe4000f8e003f */
[----:B------:R-:W-:-:S04]  /*0b80*/  UIMAD UR38, UR5, UR6, URZ ;  /* 0x00000006052672a4 */ /* 0x000fc8000f8e023f */
[----:B------:R-:W-:Y:S01]  /*0b90*/  UIADD3 UR38, UR41, UR38, URZ ;  /* 0x0000002629267290 */ /* 0x000fe2000fffe03f */
[----:B-1----:R-:W-:Y:S06]  /*0ba0*/  BAR.SYNC.DEFER_BLOCKING 0x0 ;  /* 0x0000000000007b1d */ /* 0x002fec0000010000 */
[----:B--2---:R-:W-:Y:S05]  /*0bb0*/  @!P2 BRA `(.L_x_9) ;  /* 0x0000016000a8a947 */ /* 0x004fea0003800000 */
[----:B------:R-:W-:-:S13]  /*0bc0*/  ISETP.GT.U32.AND P0, PT, R12, 0x1, PT ;  /* 0x000000010c00780c */ /* 0x000fda0003f04070 */
[----:B------:R-:W-:Y:S05]  /*0bd0*/  @P0 EXIT ;  /* 0x000000000000094d */ /* 0x000fea0003800000 */
[----:B------:R-:W-:Y:S01]  /*0be0*/  PRMT R2, RZ, 0x7610, R2 ;  /* 0x00007610ff027816 */ /* 0x000fe20000000002 */
[----:B------:R-:W-:Y:S01]  /*0bf0*/  ULDC.64 UR4, c[0x0][0x8f8] ;  /* 0x00023e0000047ab9 */ /* 0x000fe20000000a00 */
[----:B------:R-:W-:Y:S01]  /*0c00*/  UMOV UR51, 0xffffffff ;  /* 0xffffffff00337882 */ /* 0x000fe20000000000 */
[----:B------:R-:W-:Y:S02]  /*0c10*/  ISETP.GE.U32.AND P0, PT, R18, UR4, PT ;  /* 0x0000000412007c0c */ /* 0x000fe4000bf06070 */
[----:B------:R1:W-:Y:S01]  /*0c20*/  STL.S16 [R1+0xd0], R2 ;  /* 0x0000d00201007387 */ /* 0x0003e20000100600 */
[----:B------:R-:W-:Y:S02]  /*0c30*/  MOV R6, 0xffffffff ;  /* 0xffffffff00067802 */ /* 0x000fe40000000f00 */
[----:B------:R-:W-:Y:S02]  /*0c40*/  ISETP.GE.U32.AND.EX P0, PT, R19, UR5, PT, P0 ;  /* 0x0000000513007c0c */ /* 0x000fe4000bf06100 */
[----:B------:R-:W-:-:S02]  /*0c50*/  MOV R5, 0xffffffff ;  /* 0xffffffff00057802 */ /* 0x000fc40000000f00 */
[----:B------:R-:W-:-:S09]  /*0c60*/  PRMT R4, RZ, 0x7610, R4 ;  /* 0x00007610ff047816 */ /* 0x000fd20000000004 */
[----:B-1----:R-:W-:Y:S05]  /*0c70*/  @P0 BRA `(.L_x_10) ;  /* 0x0000000400640947 */ /* 0x002fea0003800000 */
[----:B------:R-:W1:Y:S01]  /*0c80*/  LDC.64 R14, c[0x0][0x8d0] ;  /* 0x00023400ff0e7b82 */ /* 0x000e620000000a00 */
[----:B------:R-:W-:Y:S02]  /*0c90*/  MOV R2, R18 ;  /* 0x0000001200027202 */ /* 0x000fe40000000f00 */
[----:B------:R-:W-:-:S05]  /*0ca0*/  MOV R3, R19 ;  /* 0x0000001300037202 */ /* 0x000fca0000000f00 */
[----:B------:R-:W2:Y:S08]  /*0cb0*/  LDC R6, c[0x0][0x8d8] ;  /* 0x00023600ff067b82 */ /* 0x000eb00000000800 */
[----:B------:R-:W3:Y:S01]  /*0cc0*/  LDC.64 R16, c[0x0][0x8c8] ;  /* 0x00023200ff107b82 */ /* 0x000ee20000000a00 */
[----:B-1----:R-:W-:-:S04]  /*0cd0*/  ISETP.NE.U32.AND P0, PT, R14, RZ, PT ;  /* 0x000000ff0e00720c */ /* 0x002fc80003f05070 */
[----:B------:R-:W-:-:S13]  /*0ce0*/  ISETP.NE.AND.EX P0, PT, R15, RZ, PT, P0 ;  /* 0x000000ff0f00720c */ /* 0x000fda0003f05300 */
[----:B--23--:R-:W-:Y:S05]  /*0cf0*/  @!P0 BRA `(.L_x_11) ;  /* 0x0000000000288947 */ /* 0x00cfea0003800000 */
[----:B------:R-:W1:Y:S02]  /*0d00*/  LDC R11, c[0x0][0x8dc] ;  /* 0x00023700ff0b7b82 */ /* 0x000e640000000800 */
[----:B-1----:R-:W-:-:S04]  /*0d10*/  IADD3 R11, P0, R18, R11, RZ ;  /* 0x0000000b120b7210 */ /* 0x002fc80007f1e0ff */
[----:B------:R-:W-:-:S05]  /*0d20*/  IADD3.X R13, RZ, R19, RZ, P0, !PT ;  /* 0x00000013ff0d7210 */ /* 0x000fca00007fe4ff */
[----:B------:R-:W-:-:S04]  /*0d30*/  IMAD.WIDE.U32 R2, R13, R14, RZ ;  /* 0x0000000e0d027225 */ /* 0x000fc800078e00ff */
[----:B------:R-:W-:-:S04]  /*0d40*/  IMAD.WIDE.U32 R4, P0, R11, R15, R2 ;  /* 0x0000000f0b047225 */ /* 0x000fc80007800002 */
[----:B------:R-:W-:Y:S01]  /*0d50*/  IMAD.WIDE.U32 R2, R11, R14, RZ ;  /* 0x0000000e0b027225 */ /* 0x000fe200078e00ff */
[----:B------:R-:W-:Y:S02]  /*0d60*/  IADD3.X R11, RZ, RZ, RZ, P0, !PT ;  /* 0x000000ffff0b7210 */ /* 0x000fe400007fe4ff */
[----:B------:R-:W-:Y:S02]  /*0d70*/  MOV R10, R5 ;  /* 0x00000005000a7202 */ /* 0x000fe40000000f00 */
[----:B------:R-:W-:-:S05]  /*0d80*/  IADD3 RZ, P0, R3, R4, RZ ;  /* 0x0000000403ff7210 */ /* 0x000fca0007f1e0ff */
[----:B------:R-:W-:-:S08]  /*0d90*/  IMAD.WIDE.U32.X R2, R13, R15, R10, P0 ;  /* 0x0000000f0d027225 */ /* 0x000fd000000e040a */
.L_x_11:
[-CC-:B------:R-:W-:Y:S01]  /*0da0*/  SHF.R.U64 R23, R2, R6.reuse, R3.reuse ;  /* 0x0000000602177219 */ /* 0x180fe20000001203 */
[----:B------:R-:W1:Y:S01]  /*0db0*/  LDC R10, c[0x0][0x8c0] ;  /* 0x00023000ff0a7b82 */ /* 0x000e620000000800 */
[----:B------:R-:W-:Y:S01]  /*0dc0*/  SHF.R.U32.HI R2, RZ, R6, R3 ;  /* 0x00000006ff027219 */ /* 0x000fe20000011603 */
[----:B------:R-:W-:Y:S01]  /*0dd0*/  ULDC UR4, c[0x0][0x150] ;  /* 0x0000540000047ab9 */ /* 0x000fe20000000800 */
[----:B------:R-:W-:Y:S02]  /*0de0*/  IADD3 R9, P0, RZ, -R23, RZ ;  /* 0x80000017ff097210 */ /* 0x000fe40007f1e0ff */
[----:B------:R-:W-:Y:S02]  /*0df0*/  MOV R3, R19 ;  /* 0x0000001300037202 */ /* 0x000fe40000000f00 */
[----:B------:R-:W-:Y:S01]  /*0e00*/  IADD3.X R11, RZ, ~R2, RZ, P0, !PT ;  /* 0x80000002ff0b7210 */ /* 0x000fe200007fe4ff */
[----:B------:R-:W2:Y:S01]  /*0e10*/  LDC R12, c[0x0][0x8b0] ;  /* 0x00022c00ff0c7b82 */ /* 0x000ea20000000800 */
[----:B------:R-:W-:-:S02]  /*0e20*/  MOV R2, R18 ;  /* 0x0000001200027202 */ /* 0x000fc40000000f00 */
[----:B------:R-:W-:Y:S01]  /*0e30*/  I2FP.F32.U32 R4, R8 ;  /* 0x0000000800047245 */ /* 0x000fe20000201000 */
[-C--:B------:R-:W-:Y:S02]  /*0e40*/  IMAD R6, R11, R16.reuse, RZ ;  /* 0x000000100b067224 */ /* 0x080fe400078e02ff */
[C---:B------:R-:W-:Y:S02]  /*0e50*/  IMAD.WIDE.U32 R2, R9.reuse, R16, R2 ;  /* 0x0000001009027225 */ /* 0x040fe400078e0002 */
[----:B------:R-:W3:Y:S02]  /*0e60*/  LDC.64 R18, c[0x0][0x8e8] ;  /* 0x00023a00ff127b82 */ /* 0x000ee40000000a00 */
[----:B------:R-:W-:Y:S01]  /*0e70*/  FMUL R4, R4, UR4 ;  /* 0x0000000404047c20 */ /* 0x000fe20008400000 */
[----:B------:R-:W-:Y:S01]  /*0e80*/  IMAD R9, R9, R17, R6 ;  /* 0x0000001109097224 */ /* 0x000fe200078e0206 */
[----:B------:R-:W-:-:S04]  /*0e90*/  ULDC UR4, c[0x0][0x154] ;  /* 0x0000550000047ab9 */ /* 0x000fc80000000800 */
[----:B------:R-:W4:Y:S01]  /*0ea0*/  F2I.U32.TRUNC.NTZ R4, R4 ;  /* 0x0000000400047305 */ /* 0x000f22000020f000 */
[----:B------:R-:W5:Y:S01]  /*0eb0*/  LDC R11, c[0x0][0x900] ;  /* 0x00024000ff0b7b82 */ /* 0x000f620000000800 */
[----:B------:R-:W-:-:S04]  /*0ec0*/  IADD3 R9, R3, R9, RZ ;  /* 0x0000000903097210 */ /* 0x000fc80007ffe0ff */
[-CC-:B-1----:R-:W-:Y:S02]  /*0ed0*/  SHF.R.U64 R16, R2, R10.reuse, R9.reuse ;  /* 0x0000000a02107219 */ /* 0x182fe40000001209 */
[----:B------:R-:W-:Y:S01]  /*0ee0*/  I2FP.F32.U32 R2, R7 ;  /* 0x0000000700027245 */ /* 0x000fe20000201000 */
[----:B------:R-:W1:Y:S01]  /*0ef0*/  LDC R5, c[0x0][0x144] ;  /* 0x00005100ff057b82 */ /* 0x000e620000000800 */
[----:B------:R-:W-:Y:S02]  /*0f00*/  SHF.R.U32.HI R9, RZ, R10, R9 ;  /* 0x0000000aff097219 */ /* 0x000fe40000011609 */
[----:B------:R-:W-:Y:S01]  /*0f10*/  MOV R10, 0x1 ;  /* 0x00000001000a7802 */ /* 0x000fe20000000f00 */
[----:B------:R-:W-:Y:S01]  /*0f20*/  FMUL R3, R2, UR4 ;  /* 0x0000000402037c20 */ /* 0x000fe20008400000 */
[----:B--2---:R-:W-:Y:S02]  /*0f30*/  SHF.R.U64 R22, R16, R12, R9 ;  /* 0x0000000c10167219 */ /* 0x004fe40000001209 */
[----:B----4-:R-:W-:Y:S01]  /*0f40*/  IADD3 R6, -R4, RZ, RZ ;  /* 0x000000ff04067210 */ /* 0x010fe20007ffe1ff */
[----:B------:R-:W2:Y:S01]  /*0f50*/  LDC R14, c[0x0][0x148] ;  /* 0x00005200ff0e7b82 */ /* 0x000ea20000000800 */
[----:B---3--:R-:W-:-:S02]  /*0f60*/  ISETP.NE.U32.AND P0, PT, R18, RZ, PT ;  /* 0x000000ff1200720c */ /* 0x008fc40003f05070 */
[----:B------:R-:W-:Y:S02]  /*0f70*/  SHF.R.U32.HI R4, RZ, R12, R9 ;  /* 0x0000000cff047219 */ /* 0x000fe40000011609 */
[----:B------:R-:W-:Y:S01]  /*0f80*/  ISETP.NE.AND.EX P0, PT, R19, RZ, PT, P0 ;  /* 0x000000ff1300720c */ /* 0x000fe20003f05300 */
[----:B------:R3:W4:Y:S01]  /*0f90*/  F2I.U32.TRUNC.NTZ R12, R3 ;  /* 0x00000003000c7305 */ /* 0x000722000020f000 */
[----:B------:R-:W-:Y:S01]  /*0fa0*/  MOV R2, 0xffffffff ;  /* 0xffffffff00027802 */ /* 0x000fe20000000f00 */
[----:B------:R-:W2:Y:S01]  /*0fb0*/  LDC R15, c[0x0][0x8a8] ;  /* 0x00022a00ff0f7b82 */ /* 0x000ea20000000800 */
[-CC-:B-----5:R-:W-:Y:S02]  /*0fc0*/  SHF.R.U64 R24, R22, R11.reuse, R4.reuse ;  /* 0x0000000b16187219 */ /* 0x1a0fe40000001204 */
[-C--:B------:R-:W-:Y:S02]  /*0fd0*/  SHF.L.U32 R2, R2, R11.reuse, RZ ;  /* 0x0000000b02027219 */ /* 0x080fe400000006ff */
[----:B------:R-:W-:-:S02]  /*0fe0*/  SHF.R.U32.HI R4, RZ, R11, R4 ;  /* 0x0000000bff047219 */ /* 0x000fc40000011604 */
[----:B------:R-:W-:Y:S01]  /*0ff0*/  SHF.L.U32 R10, R10, R11, RZ ;  /* 0x0000000b0a0a7219 */ /* 0x000fe200000006ff */
[----:B------:R-:W2:Y:S01]  /*1000*/  LDC R17, c[0x0][0x8f0] ;  /* 0x00023c00ff117b82 */ /* 0x000ea20000000800 */
[----:B------:R-:W-:Y:S01]  /*1010*/  LOP3.LUT R11, RZ, R2, RZ, 0x33, !PT ;  /* 0x00000002ff0b7212 */ /* 0x000fe200078e33ff */
[----:B-1----:R-:W-:Y:S01]  /*1020*/  IMAD R6, R5, R6, R8 ;  /* 0x0000000605067224 */ /* 0x002fe200078e0208 */
[----:B------:R-:W-:Y:S02]  /*1030*/  MOV R2, R24 ;  /* 0x0000001800027202 */ /* 0x000fe40000000f00 */
[----:B---3--:R-:W-:-:S03]  /*1040*/  MOV R3, R4 ;  /* 0x0000000400037202 */ /* 0x008fc60000000f00 */
[----:B------:R-:W1:Y:S08]  /*1050*/  LDC R21, c[0x0][0x8e0] ;  /* 0x00023800ff157b82 */ /* 0x000e700000000800 */
[----:B------:R-:W3:Y:S01]  /*1060*/  LDC R20, c[0x0][0x8b8] ;  /* 0x00022e00ff147b82 */ /* 0x000ee20000000800 */
[----:B----4-:R-:W-:Y:S05]  /*1070*/  @!P0 BRA `(.L_x_12) ;  /* 0x0000000000288947 */ /* 0x010fea0003800000 */
[----:B------:R-:W4:Y:S02]  /*1080*/  LDC R9, c[0x0][0x8f4] ;  /* 0x00023d00ff097b82 */ /* 0x000f240000000800 */
[----:B----4-:R-:W-:-:S04]  /*1090*/  IADD3 R9, P0, R24, R9, RZ ;  /* 0x0000000918097210 */ /* 0x010fc80007f1e0ff */
        /* <DEDUP_REMOVED lines=8> */
.L_x_12:
[----:B--2---:R-:W-:Y:S02]  /*1120*/  SHF.R.U64 R2, R2, R17, R3 ;  /* 0x0000001102027219 */ /* 0x004fe40000001203 */
[----:B------:R-:W-:Y:S02]  /*1130*/  LOP3.LUT R11, R22, R11, RZ, 0xc0, !PT ;  /* 0x0000000b160b7212 */ /* 0x000fe400078ec0ff */
[----:B------:R-:W-:Y:S02]  /*1140*/  IADD3 R12, -R12, RZ, RZ ;  /* 0x000000ff0c0c7210 */ /* 0x000fe40007ffe1ff */
[----:B------:R-:W-:Y:S01]  /*1150*/  IADD3 R3, R15, -0x1, RZ ;  /* 0xffffffff0f037810 */ /* 0x000fe20007ffe0ff */
[----:B------:R-:W-:Y:S01]  /*1160*/  IMAD R11, R10, R2, R11 ;  /* 0x000000020a0b7224 */ /* 0x000fe200078e020b */
[----:B------:R-:W-:Y:S01]  /*1170*/  IADD3 R4, -R2, RZ, RZ ;  /* 0x000000ff02047210 */ /* 0x000fe20007ffe1ff */
[----:B------:R-:W-:Y:S01]  /*1180*/  @P6 IMAD R6, R14, R12, R7 ;  /* 0x0000000c0e066224 */ /* 0x000fe200078e0207 */
[----:B------:R-:W-:-:S02]  /*1190*/  LOP3.LUT R3, R16, R3, RZ, 0xc0, !PT ;  /* 0x0000000310037212 */ /* 0x000fc400078ec0ff */
[----:B------:R-:W-:Y:S01]  /*11a0*/  R2UR UR51, R23 ;  /* 0x00000000173372ca */ /* 0x000fe200000e0000 */
[----:B-1----:R-:W-:Y:S01]  /*11b0*/  IMAD R2, R4, R21, R24 ;  /* 0x0000001504027224 */ /* 0x002fe200078e0218 */
[----:B------:R-:W-:Y:S01]  /*11c0*/  MOV R4, 0x1 ;  /* 0x0000000100047802 */ /* 0x000fe20000000f00 */
[----:B---3--:R-:W-:Y:S02]  /*11d0*/  IMAD R6, R11, R20, R6 ;  /* 0x000000140b067224 */ /* 0x008fe400078e0206 */
[----:B------:R-:W-:-:S05]  /*11e0*/  IMAD R3, R2, R15, R3 ;  /* 0x0000000f02037224 */ /* 0x000fca00078e0203 */
[----:B------:R-:W-:Y:S02]  /*11f0*/  SEL R5, R3, R6, !P6 ;  /* 0x0000000603057207 */ /* 0x000fe40007000000 */
[----:B------:R-:W-:-:S07]  /*1200*/  SEL R6, R6, R3, !P6 ;  /* 0x0000000306067207 */ /* 0x000fce0007000000 */
.L_x_10:
[----:B------:R-:W-:-:S08]  /*1210*/  NOP ;  /* 0x0000000000007918 */ /* 0x000fd00000000000 */
[----:B------:R-:W1:Y:S02]  /*1220*/  USETMAXREG.TRY_ALLOC.CTAPOOL UP0, 0xe8 ;  /* 0x000000e8000079c8 */ /* 0x000e640008000600 */
[----:B-1----:R-:W-:-:S13]  /*1230*/  PLOP3.LUT P0, PT, PT, PT, UP0, 0x80, 0x0 ;  /* 0x000000000000781c */ /* 0x002fda0003f0f008 */
[----:B------:R-:W-:Y:S05]  /*1240*/  @!P0 BRA `(.L_x_10) ;  /* 0xfffffffc00f08947 */ /* 0x000fea000383ffff */
[----:B------:R-:W-:Y:S02]  /*1250*/  ULDC.64 UR4, c[0x0][0x590] ;  /* 0x0001640000047ab9 */ /* 0x000fe40000000a00 */
[----:B------:R-:W-:-:S04]  /*1260*/  ISETP.NE.U32.AND P0, PT, RZ, UR4, PT ;  /* 0x00000004ff007c0c */ /* 0x000fc8000bf05070 */
[----:B------:R-:W-:-:S13]  /*1270*/  ISETP.NE.AND.EX P0, PT, RZ, UR5, PT, P0 ;  /* 0x00000005ff007c0c */ /* 0x000fda000bf05300 */
[----:B------:R-:W-:Y:S05]  /*1280*/  @P0 BRA `(.L_x_13) ;  /* 0x0000000000340947 */ /* 0x000fea0003800000 */
[----:B------:R-:W-:Y:S02]  /*1290*/  ULDC.64 UR4, c[0x0][0x588] ;  /* 0x0001620000047ab9 */ /* 0x000fe40000000a00 */
[----:B------:R-:W-:-:S04]  /*12a0*/  ISETP.NE.U32.AND P0, PT, RZ, UR4, PT ;  /* 0x00000004ff007c0c */ /* 0x000fc8000bf05070 */
[----:B------:R-:W-:-:S13]  /*12b0*/  ISETP.NE.AND.EX P0, PT, RZ, UR5, PT, P0 ;  /* 0x00000005ff007c0c */ /* 0x000fda000bf05300 */
[----:B------:R-:W-:Y:S05]  /*12c0*/  @!P0 BRA `(.L_x_14) ;  /* 0x0000000000148947 */ /* 0x000fea0003800000 */
[----:B------:R-:W1:Y:S02]  /*12d0*/  LDC.64 R16, c[0x0][0x588] ;  /* 0x00016200ff107b82 */ /* 0x000e640000000a00 */
[----:B-1----:R1:W5:Y:S01]  /*12e0*/  LDG.E R16, desc[UR42][R16.64] ;  /* 0x0000002a10107981 */ /* 0x002362000c1e1900 */
[----:B------:R-:W-:-:S05]  /*12f0*/  MOV R2, 0x1 ;  /* 0x0000000100027802 */ /* 0x000fca0000000f00 */
[----:B------:R1:W-:Y:S01]  /*1300*/  STL.S16 [R1+0xd0], R2 ;  /* 0x0000d00201007387 */ /* 0x0003e20000100600 */
[----:B------:R-:W-:Y:S05]  /*1310*/  BRA `(.L_x_13) ;  /* 0x0000000000107947 */ /* 0x000fea0003800000 */
.L_x_14:
[----:B------:R-:W-:Y:S01]  /*1320*/  MOV R2, 0x1 ;  /* 0x0000000100027802 */ /* 0x000fe20000000f00 */
[----:B------:R-:W-:Y:S02]  /*1330*/  ULDC UR4, c[0x0][0x580] ;  /* 0x0001600000047ab9 */ /* 0x000fe40000000800 */
[----:B------:R-:W-:Y:S02]  /*1340*/  MOV R16, UR4 ;  /* 0x0000000400107c02 */ /* 0x000fe40008000f00 */
[----:B------:R2:W-:Y:S05]  /*1350*/  STL.S16 [R1+0xd0], R2 ;  /* 0x0000d00201007387 */ /* 0x0005ea0000100600 */
.L_x_13:
        /* <DEDUP_REMOVED lines=8> */
[----:B-12---:R-:W1:Y:S02]  /*13e0*/  LDC.64 R2, c[0x0][0x5a8] ;  /* 0x00016a00ff027b82 */ /* 0x006e640000000a00 */
[----:B-1----:R3:W5:Y:S01]  /*13f0*/  LDG.E R2, desc[UR42][R2.64] ;  /* 0x0000002a02027981 */ /* 0x002762000c1e1900 */
[----:B------:R-:W-:Y:S05]  /*1400*/  BRA `(.L_x_15) ;  /* 0x0000000000087947 */ /* 0x000fea0003800000 */
.L_x_16:
[----:B------:R-:W-:Y:S02]  /*1410*/  ULDC UR4, c[0x0][0x5a0] ;  /* 0x0001680000047ab9 */ /* 0x000fe40000000800 */
[----:B-12---:R-:W-:-:S07]  /*1420*/  MOV R2, UR4 ;  /* 0x0000000400027c02 */ /* 0x006fce0008000f00 */
.L_x_15:
[----:B------:R-:W-:-:S13]  /*1430*/  LOP3.LUT P0, RZ, R4, 0xff, RZ, 0xc0, !PT ;  /* 0x000000ff04ff7812 */ /* 0x000fda000780c0ff */
[----:B------:R-:W-:Y:S05]  /*1440*/  @!P0 EXIT ;  /* 0x000000000000894d */ /* 0x000fea0003800000 */
[----:B---3--:R-:W3:Y:S01]  /*1450*/  LDL R3, [R1+0xc8] ;  /* 0x0000c80001037983 */ /* 0x008ee20000100800 */
[----:B------:R-:W-:Y:S01]  /*1460*/  LOP3.LUT R4, R0, 0x1, RZ, 0xfc, !PT ;  /* 0x0000000100047812 */ /* 0x000fe200078efcff */
[----:B------:R-:W-:Y:S01]  /*1470*/  ULDC UR4, c[0x0][0x28c] ;  /* 0x0000a30000047ab9 */ /* 0x000fe20000000800 */
[----:B------:R-:W-:Y:S01]  /*1480*/  ULDC.64 UR44, c[0x0][0x198] ;  /* 0x00006600002c7ab9 */ /* 0x000fe20000000a00 */
[----:B------:R-:W-:Y:S02]  /*1490*/  UIADD3 UR4, UR4, 0x3f, URZ ;  /* 0x0000003f04047890 */ /* 0x000fe4000fffe03f */
[----:B------:R4:W-:Y:S01]  /*14a0*/  STL [R1+0xcc], R4 ;  /* 0x0000cc0401007387 */ /* 0x0009e20000100800 */
[----:B------:R-:W-:Y:S01]  /*14b0*/  UMOV UR36, URZ ;  /* 0x0000003f00247c82 */ /* 0x000fe20008000000 */
[----:B------:R-:W-:Y:S02]  /*14c0*/  USHF.R.S32.HI UR5, URZ, 0x1f, UR4 ;  /* 0x0000001f3f057899 */ /* 0x000fe40008011404 */
[----:B------:R4:W-:Y:S01]  /*14d0*/  STL [R1+0xb8], RZ ;  /* 0x0000b8ff01007387 */ /* 0x0009e20000100800 */
[----:B------:R-:W-:Y:S01]  /*14e0*/  UMOV UR39, URZ ;  /* 0x0000003f00277c82 */ /* 0x000fe20008000000 */
[----:B------:R-:W-:-:S04]  /*14f0*/  ULEA.HI UR5, UR5, UR4, URZ, 0x6 ;  /* 0x0000000405057291 */ /* 0x000fc8000f8f303f */
[----:B------:R-:W-:Y:S01]  /*1500*/  USHF.R.S32.HI UR46, URZ, 0x6, UR5 ;  /* 0x000000063f2e7899 */ /* 0x000fe20008011405 */
[----:B---3--:R-:W-:-:S05]  /*1510*/  LOP3.LUT R0, R3, 0x1, RZ, 0xfc, !PT ;  /* 0x0000000103007812 */ /* 0x008fca00078efcff */
[----:B------:R4:W-:Y:S04]  /*1520*/  STL [R1+0xbc], R0 ;  /* 0x0000bc0001007387 */ /* 0x0009e80000100800 */
[----:B------:R4:W-:Y:S02]  /*1530*/  STL [R1+0xb4], RZ ;  /* 0x0000b4ff01007387 */ /* 0x0009e40000100800 */
.L_x_522:
[----:B----4-:R-:W3:Y:S01]  /*1540*/  S2R R0, SR_TID.X ;  /* 0x0000000000007919 */ /* 0x010ee20000002100 */
[----:B------:R-:W4:Y:S01]  /*1550*/  S2UR UR9, SR_CgaCtaId ;  /* 0x00000000000979c3 */ /* 0x000f220000008800 */
[----:B------:R-:W-:Y:S01]  /*1560*/  UMOV UR47, 0x400 ;  /* 0x00000400002f7882 */ /* 0x000fe20000000000 */
[----:B------:R-:W-:Y:S01]  /*1570*/  UMOV UR5, URZ ;  /* 0x0000003f00057c82 */ /* 0x000fe20008000000 */
[----:B------:R-:W-:Y:S01]  /*1580*/  STL [R1+0xb0], RZ ;  /* 0x0000b0ff01007387 */ /* 0x000fe20000100800 */
[----:B------:R-:W-:Y:S01]  /*1590*/  UMOV UR4, URZ ;  /* 0x0000003f00047c82 */ /* 0x000fe20008000000 */
[----:B------:R-:W-:Y:S01]  /*15a0*/  UMOV UR6, URZ ;  /* 0x0000003f00067c82 */ /* 0x000fe20008000000 */
[----:B------:R-:W-:Y:S01]  /*15b0*/  CS2R R228, SRZ ;  /* 0x0000000000e47805 */ /* 0x000fe2000001ff00 */
[----:B------:R-:W-:Y:S01]  /*15c0*/  STL [R1+0xac], RZ ;  /* 0x0000acff01007387 */ /* 0x000fe20000100800 */
[----:B------:R-:W2:Y:S01]  /*15d0*/  LDC R3, c[0x0][0x28c] ;  /* 0x0000a300ff037b82 */ /* 0x000ea20000000800 */
[----:B-1----:R-:W-:-:S02]  /*15e0*/  MOV R17, RZ ;  /* 0x000000ff00117202 */ /* 0x002fc40000000f00 */
[----:B------:R-:W-:Y:S01]  /*15f0*/  CS2R R18, SRZ ;  /* 0x0000000000127805 */ /* 0x000fe2000001ff00 */
[----:B------:R-:W-:Y:S01]  /*1600*/  STL [R1+0xa8], RZ ;  /* 0x0000a8ff01007387 */ /* 0x000fe20000100800 */
[----:B------:R-:W-:Y:S02]  /*1610*/  CS2R R22, SRZ ;  /* 0x0000000000167805 */ /* 0x000fe4000001ff00 */
[----:B------:R-:W-:Y:S02]  /*1620*/  CS2R R152, SRZ ;  /* 0x0000000000987805 */ /* 0x000fe4000001ff00 */
[----:B------:R-:W-:Y:S01]  /*1630*/  CS2R R154, SRZ ;  /* 0x00000000009a7805 */ /* 0x000fe2000001ff00 */
[----:B------:R-:W-:Y:S01]  /*1640*/  STL [R1+0xa4], RZ ;  /* 0x0000a4ff01007387 */ /* 0x000fe20000100800 */
[----:B------:R-:W-:Y:S02]  /*1650*/  CS2R R156, SRZ ;  /* 0x00000000009c7805 */ /* 0x000fe4000001ff00 */
[----:B------:R-:W-:-:S02]  /*1660*/  CS2R R158, SRZ ;  /* 0x00000000009e7805 */ /* 0x000fc4000001ff00 */
[----:B------:R-:W-:Y:S01]  /*1670*/  CS2R R160, SRZ ;  /* 0x0000000000a07805 */ /* 0x000fe2000001ff00 */
[----:B------:R-:W-:Y:S01]  /*1680*/  STL [R1+0xa0], RZ ;  /* 0x0000a0ff01007387 */ /* 0x000fe20000100800 */
[----:B------:R-:W-:Y:S02]  /*1690*/  CS2R R162, SRZ ;  /* 0x0000000000a27805 */ /* 0x000fe4000001ff00 */
[----:B------:R-:W-:Y:S02]  /*16a0*/  CS2R R164, SRZ ;  /* 0x0000000000a47805 */ /* 0x000fe4000001ff00 */
[----:B------:R-:W-:Y:S01]  /*16b0*/  CS2R R166, SRZ ;  /* 0x0000000000a67805 */ /* 0x000fe2000001ff00 */
[----:B------:R-:W-:Y:S01]  /*16c0*/  STL [R1+0x9c], RZ ;  /* 0x00009cff01007387 */ /* 0x000fe20000100800 */
[----:B----4-:R-:W-:Y:S01]  /*16d0*/  ULEA UR47, UR9, UR47, 0x18 ;  /* 0x0000002f092f7291 */ /* 0x010fe2000f8ec03f */
[----:B------:R-:W-:Y:S02]  /*16e0*/  CS2R R168, SRZ ;  /* 0x0000000000a87805 */ /* 0x000fe4000001ff00 */
[----:B------:R-:W-:Y:S01]  /*16f0*/  CS2R R170, SRZ ;  /* 0x0000000000aa7805 */ /* 0x000fe2000001ff00 */
[----:B------:R-:W-:Y:S01]  /*1700*/  STL [R1+0x98], RZ ;  /* 0x000098ff01007387 */ /* 0x000fe20000100800 */
[----:B------:R-:W-:-:S02]  /*1710*/  CS2R R172, SRZ ;  /* 0x0000000000ac7805 */ /* 0x000fc4000001ff00 */
[----:B------:R-:W-:Y:S02]  /*1720*/  CS2R R174, SRZ ;  /* 0x0000000000ae7805 */ /* 0x000fe4000001ff00 */
[----:B------:R-:W-:Y:S02]  /*1730*/  CS2R R176, SRZ ;  /* 0x0000000000b07805 */ /* 0x000fe4000001ff00 */
[----:B---3--:R-:W-:Y:S01]  /*1740*/  LOP3.LUT R0, R0, 0x80, RZ, 0xc0, !PT ;  /* 0x0000008000007812 */ /* 0x008fe200078ec0ff */
[----:B------:R-:W-:Y:S01]  /*1750*/  STL [R1+0x94], RZ ;  /* 0x000094ff01007387 */ /* 0x000fe20000100800 */
[----:B--2---:R-:W-:Y:S02]  /*1760*/  ISETP.GE.AND P0, PT, R3, 0x1, PT ;  /* 0x000000010300780c */ /* 0x004fe40003f06270 */
[----:B------:R-:W-:Y:S02]  /*1770*/  CS2R R178, SRZ ;  /* 0x0000000000b27805 */ /* 0x000fe4000001ff00 */
[----:B------:R-:W-:Y:S01]  /*1780*/  SHF.R.U32.HI R0, RZ, 0x7, R0 ;  /* 0x00000007ff007819 */ /* 0x000fe20000011600 */
[----:B------:R-:W-:Y:S01]  /*1790*/  STL [R1+0x90], RZ ;  /* 0x000090ff01007387 */ /* 0x000fe20000100800 */
[----:B------:R-:W-:-:S02]  /*17a0*/  CS2R R180, SRZ ;  /* 0x0000000000b47805 */ /* 0x000fc4000001ff00 */
[----:B------:R-:W-:Y:S02]  /*17b0*/  CS2R R182, SRZ ;  /* 0x0000000000b67805 */ /* 0x000fe4000001ff00 */
[----:B------:R-:W-:Y:S01]  /*17c0*/  CS2R R184, SRZ ;  /* 0x0000000000b87805 */ /* 0x000fe2000001ff00 */
[----:B------:R-:W-:Y:S01]  /*17d0*/  STL [R1+0x8c], RZ ;  /* 0x00008cff01007387 */ /* 0x000fe20000100800 */
[----:B------:R-:W-:Y:S02]  /*17e0*/  CS2R R186, SRZ ;  /* 0x0000000000ba7805 */ /* 0x000fe4000001ff00 */
[----:B------:R-:W-:Y:S02]  /*17f0*/  CS2R R188, SRZ ;  /* 0x0000000000bc7805 */ /* 0x000fe4000001ff00 */
[----:B------:R-:W-:Y:S01]  /*1800*/  CS2R R190, SRZ ;  /* 0x0000000000be7805 */ /* 0x000fe2000001ff00 */
[----:B------:R-:W1:Y:S01]  /*1810*/  SHFL.IDX PT, R0, R0, RZ, 0x1f ;  /* 0x00001fff00007589 */ /* 0x000e6200000e0000 */
[----:B------:R-:W-:-:S02]  /*1820*/  CS2R R192, SRZ ;  /* 0x0000000000c07805 */ /* 0x000fc4000001ff00 */
[----:B------:R-:W-:Y:S02]  /*1830*/  CS2R R194, SRZ ;  /* 0x0000000000c27805 */ /* 0x000fe4000001ff00 */
[----:B------:R-:W-:Y:S01]  /*1840*/  CS2R R196, SRZ ;  /* 0x0000000000c47805 */ /* 0x000fe2000001ff00 */
[----:B------:R2:W-:Y:S01]  /*1850*/  STL [R1+0x88], RZ ;  /* 0x000088ff01007387 */ /* 0x0005e20000100800 */
[----:B------:R-:W-:Y:S02]  /*1860*/  CS2R R198, SRZ ;  /* 0x0000000000c67805 */ /* 0x000fe4000001ff00 */
[----:B------:R-:W-:Y:S02]  /*1870*/  CS2R R200, SRZ ;  /* 0x0000000000c87805 */ /* 0x000fe4000001ff00 */
[----:B------:R-:W-:Y:S01]  /*1880*/  CS2R R202, SRZ ;  /* 0x0000000000ca7805 */ /* 0x000fe2000001ff00 */
[----:B------:R2:W-:Y:S01]  /*1890*/  STL [R1+0x84], RZ ;  /* 0x000084ff01007387 */ /* 0x0005e20000100800 */
        /* <DEDUP_REMOVED lines=16> */
[----:B-1----:R-:W-:-:S02]  /*19a0*/  R2UR UR7, R0 ;  /* 0x00000000000772ca */ /* 0x002fc400000e0000 */
[----:B------:R-:W-:Y:S02]  /*19b0*/  CS2R R88, SRZ ;  /* 0x0000000000587805 */ /* 0x000fe4000001ff00 */
[----:B------:R-:W-:Y:S01]  /*19c0*/  MOV R0, UR36 ;  /* 0x0000002400007c02 */ /* 0x000fe20008000f00 */
        /* <DEDUP_REMOVED lines=9> */
[----:B------:R-:W-:Y:S01]  /*1a60*/  CS2R R102, SRZ ;  /* 0x0000000000667805 */ /* 0x000fe2000001ff00 */
[----:B------:R-:W-:Y:S01]  /*1a70*/  ULEA.HI UR8, UR7, UR7, URZ, 0x1 ;  /* 0x0000000707087291 */ /* 0x000fe2000f8f083f */
[----:B------:R-:W-:Y:S01]  /*1a80*/  CS2R R104, SRZ ;  /* 0x0000000000687805 */ /* 0x000fe2000001ff00 */
[----:B------:R2:W-:Y:S01]  /*1a90*/  STL [R1+0x64], RZ ;  /* 0x000064ff01007387 */ /* 0x0005e20000100800 */
[----:B------:R-:W-:Y:S01]  /*1aa0*/  CS2R R106, SRZ ;  /* 0x00000000006a7805 */ /* 0x000fe2000001ff00 */
[----:B------:R-:W-:Y:S01]  /*1ab0*/  ULOP3.LUT UR8, UR8, 0xffffe, URZ, 0xc0, !UPT ;  /* 0x000ffffe08087892 */ /* 0x000fe2000f8ec03f */
[----:B------:R-:W-:Y:S01]  /*1ac0*/  CS2R R108, SRZ ;  /* 0x00000000006c7805 */ /* 0x000fe2000001ff00 */
[----:B------:R2:W-:Y:S01]  /*1ad0*/  STL [R1+0x60], RZ ;  /* 0x000060ff01007387 */ /* 0x0005e20000100800 */
[----:B------:R-:W-:Y:S01]  /*1ae0*/  CS2R R110, SRZ ;  /* 0x00000000006e7805 */ /* 0x000fe2000001ff00 */
[----:B------:R-:W-:Y:S01]  /*1af0*/  UIADD3 UR8, UR7, -UR8, URZ ;  /* 0x8000000807087290 */ /* 0x000fe2000fffe03f */
[----:B------:R-:W-:Y:S01]  /*1b00*/  CS2R R112, SRZ ;  /* 0x0000000000707805 */ /* 0x000fe2000001ff00 */
[----:B------:R2:W-:Y:S01]  /*1b10*/  STL [R1+0x5c], RZ ;  /* 0x00005cff01007387 */ /* 0x0005e20000100800 */
[----:B------:R-:W-:Y:S01]  /*1b20*/  UMOV UR7, UR39 ;  /* 0x0000002700077c82 */ /* 0x000fe20008000000 */
[----:B------:R-:W-:Y:S01]  /*1b30*/  ULEA UR8, UR8, UR47, 0xc ;  /* 0x0000002f08087291 */ /* 0x000fe2000f8e603f */
[----:B------:R-:W-:Y:S01]  /*1b40*/  CS2R R114, SRZ ;  /* 0x0000000000727805 */ /* 0x000fe2000001ff00 */
[----:B------:R2:W-:Y:S01]  /*1b50*/  STL [R1+0x58], RZ ;  /* 0x000058ff01007387 */ /* 0x0005e20000100800 */
[----:B------:R-:W-:Y:S01]  /*1b60*/  CS2R R116, SRZ ;  /* 0x0000000000747805 */ /* 0x000fe2000001ff00 */
[----:B------:R-:W-:Y:S01]  /*1b70*/  UIADD3 UR8, UR8, 0x6200, URZ ;  /* 0x0000620008087890 */ /* 0x000fe2000fffe03f */
[----:B------:R-:W-:Y:S01]  /*1b80*/  CS2R R118, SRZ ;  /* 0x0000000000767805 */ /* 0x000fe2000001ff00 */
[----:B------:R2:W-:Y:S01]  /*1b90*/  STL [R1+0x54], RZ ;  /* 0x000054ff01007387 */ /* 0x0005e20000100800 */
[----:B------:R-:W-:Y:S01]  /*1ba0*/  CS2R R120, SRZ ;  /* 0x0000000000787805 */ /* 0x000fe2000001ff00 */
[----:B------:R-:W-:Y:S01]  /*1bb0*/  USHF.R.U32.HI UR8, URZ, 0x4, UR8 ;  /* 0x000000043f087899 */ /* 0x000fe20008011608 */
[----:B------:R-:W-:Y:S01]  /*1bc0*/  CS2R R122, SRZ ;  /* 0x00000000007a7805 */ /* 0x000fe2000001ff00 */
[----:B------:R2:W-:Y:S01]  /*1bd0*/  STL [R1+0x50], RZ ;  /* 0x000050ff01007387 */ /* 0x0005e20000100800 */
[----:B------:R-:W-:Y:S01]  /*1be0*/  CS2R R124, SRZ ;  /* 0x00000000007c7805 */ /* 0x000fe2000001ff00 */
[----:B------:R-:W-:Y:S01]  /*1bf0*/  ULOP3.LUT UR12, UR8, 0x3fff, URZ, 0xc0, !UPT ;  /* 0x00003fff080c7892 */ /* 0x000fe2000f8ec03f */
        /* <DEDUP_REMOVED lines=59> */
[----:B------:R-:W-:Y:S01]  /*1fb0*/  CS2R R86, SRZ ;  /* 0x0000000000567805 */ /* 0x000fe2000001ff00 */
[----:B------:R2:W-:Y:S04]  /*1fc0*/  STL [R1+0x10], RZ ;  /* 0x000010ff01007387 */ /* 0x0005e80000100800 */
[----:B------:R2:W-:Y:S04]  /*1fd0*/  STL [R1+0xc], RZ ;  /* 0x00000cff01007387 */ /* 0x0005e80000100800 */
[----:B------:R2:W-:Y:S04]  /*1fe0*/  STL [R1+0x8], RZ ;  /* 0x000008ff01007387 */ /* 0x0005e80000100800 */
[----:B------:R2:W-:Y:S04]  /*1ff0*/  STL [R1+0x4], RZ ;  /* 0x000004ff01007387 */ /* 0x0005e80000100800 */
[----:B------:R2:W-:Y:S01]  /*2000*/  STL [R1], RZ ;  /* 0x000000ff01007387 */ /* 0x0005e20000100800 */
[----:B------:R-:W-:Y:S05]  /*2010*/  @!P0 BRA `(.L_x_17) ;  /* 0x0000001000fc8947 */ /* 0x000fea0003800000 */
[----:B------:R-:W3:Y:S02]  /*2020*/  LDL R3, [R1+0xbc] ;  /* 0x0000bc0001037983 */ /* 0x000ee40000100800 */
[----:B---3--:R-:W-:-:S13]  /*2030*/  ISETP.NE.AND P1, PT, R3, 0x3, PT ;  /* 0x000000030300780c */ /* 0x008fda0003f25270 */
[----:B------:R-:W-:Y:S05]  /*2040*/  @!P1 BRA `(.L_x_18) ;  /* 0x0000000000049947 */ /* 0x000fea0003800000 */
[----:B------:R-:W-:Y:S01]  /*2050*/  BPT.TRAP 0x1 ;  /* 0x000000040000795c */ /* 0x000fe20000300000 */
.L_x_18:
[----:B------:R-:W-:Y:S01]  /*2060*/  ULEA UR4, UR39, UR47, 0x3 ;  /* 0x0000002f27047291 */ /* 0x000fe2000f8e183f */
[----:B------:R-:W-:-:S04]  /*2070*/  MOV R0, UR36 ;  /* 0x0000002400007c02 */ /* 0x000fc80008000f00 */
[----:B------:R-:W-:-:S04]  /*2080*/  SHF.L.U32 R0, R0, 0x1f, RZ ;  /* 0x0000001f00007819 */ /* 0x000fc800000006ff */
[----:B------:R1:W3:Y:S01]  /*2090*/  SYNCS.PHASECHK.TRANS64.TRYWAIT P0, [UR4], R0 ;  /* 0x00000000ff0075a7 */ /* 0x0002e20008000144 */
[----:B------:R-:W-:Y:S05]  /*20a0*/  @!P1 BRA `(.L_x_19) ;  /* 0x0000000000049947 */ /* 0x000fea0003800000 */
[----:B------:R-:W-:Y:S01]  /*20b0*/  BPT.TRAP 0x1 ;  /* 0x000000040000795c */ /* 0x000fe20000300000 */
.L_x_19:
[----:B---3--:R-:W-:Y:S05]  /*20c0*/  @P0 BRA `(.L_x_20) ;  /* 0x0000000000080947 */ /* 0x008fea0003800000 */
[----:B------:R-:W3:Y:S02]  /*20d0*/  SYNCS.PHASECHK.TRANS64.TRYWAIT P0, [UR4], R0 ;  /* 0x00000000ff0075a7 */ /* 0x000ee40008000144 */
[----:B---3--:R-:W-:Y:S05]  /*20e0*/  @!P0 BRA `(.L_x_21) ;  /* 0x0000017c00d88947 */ /* 0x008fea0003800000 */
.L_x_20:
[----:B------:R-:W-:Y:S01]  /*20f0*/  UIADD3 UR4, UR47, 0x26200, URZ ;  /* 0x000262002f047890 */ /* 0x000fe2000fffe03f */
[----:B------:R-:W-:Y:S01]  /*2100*/  WARPGROUP.ARRIVE ;  /* 0x00000000000079c5 */ /* 0x000fe20000000000 */
[----:B------:R-:W-:Y:S01]  /*2110*/  ULOP3.LUT UR13, UR12, 0x10000, URZ, 0xfc, !UPT ;  /* 0x000100000c0d7892 */ /* 0x000fe2000f8efc3f */
[----:B------:R4:W-:Y:S01]  /*2120*/  STL [R1+0xb0], RZ ;  /* 0x0000b0ff01007387 */ /* 0x0009e20000100800 */
[----:B------:R-:W-:Y:S01]  /*2130*/  USHF.R.U32.HI UR4, URZ, 0x4, UR4 ;  /* 0x000000043f047899 */ /* 0x000fe20008011604 */
[----:B------:R-:W-:Y:S01]  /*2140*/  CS2R R228, SRZ ;  /* 0x0000000000e47805 */ /* 0x000fe2000001ff00 */
[----:B------:R-:W-:Y:S01]  /*2150*/  ULEA UR13, UR39, UR13, 0xa ;  /* 0x0000000d270d7291 */ /* 0x000fe2000f8e503f */
[----:B------:R4:W-:Y:S01]  /*2160*/  STL [R1+0xac], RZ ;  /* 0x0000acff01007387 */ /* 0x0009e20000100800 */
[----:B------:R-:W-:Y:S01]  /*2170*/  ULOP3.LUT UR4, UR4, 0x3fff, URZ, 0xc0, !UPT ;  /* 0x00003fff04047892 */ /* 0x000fe2000f8ec03f */
[----:B------:R-:W-:Y:S01]  /*2180*/  MOV R17, RZ ;  /* 0x000000ff00117202 */ /* 0x000fe20000000f00 */
[----:B------:R-:W-:Y:S01]  /*2190*/  UMOV UR5, 0x80000020 ;  /* 0x8000002000057882 */ /* 0x000fe20000000000 */
[----:B------:R-:W-:Y:S01]  /*21a0*/  UMOV UR7, 0x80000020 ;  /* 0x8000002000077882 */ /* 0x000fe20000000000 */
[----:B------:R-:W-:Y:S01]  /*21b0*/  ULOP3.LUT UR4, UR4, 0x10000, URZ, 0xfc, !UPT ;  /* 0x0001000004047892 */ /* 0x000fe2000f8efc3f */
[----:B------:R4:W-:Y:S01]  /*21c0*/  STL [R1+0xa8], RZ ;  /* 0x0000a8ff01007387 */ /* 0x0009e20000100800 */
[----:B------:R-:W-:Y:S01]  /*21d0*/  UMOV UR9, 0x80000020 ;  /* 0x8000002000097882 */ /* 0x000fe20000000000 */
[----:B------:R-:W-:Y:S01]  /*21e0*/  UMOV UR11, 0x80000020 ;  /* 0x80000020000b7882 */ /* 0x000fe20000000000 */
[----:B------:R-:W-:Y:S01]  /*21f0*/  ULEA UR8, UR39, UR4, 0x9 ;  /* 0x0000000427087291 */ /* 0x000fe2000f8e483f */
[----:B------:R4:W-:Y:S01]  /*2200*/  STL [R1+0xa4], RZ ;  /* 0x0000a4ff01007387 */ /* 0x0009e20000100800 */
[----:B------:R-:W-:Y:S01]  /*2210*/  CS2R R18, SRZ ;  /* 0x0000000000127805 */ /* 0x000fe2000001ff00 */
[----:B------:R-:W-:Y:S01]  /*2220*/  UMOV UR4, UR13 ;  /* 0x0000000d00047c82 */ /* 0x000fe20008000000 */
[----:B------:R-:W-:Y:S01]  /*2230*/  UIADD3 UR10, UR8, 0x2, URZ ;  /* 0x00000002080a7890 */ /* 0x000fe2000fffe03f */
[----:B------:R4:W-:Y:S01]  /*2240*/  STL [R1+0xa0], RZ ;  /* 0x0000a0ff01007387 */ /* 0x0009e20000100800 */
[----:B------:R-:W-:Y:S01]  /*2250*/  CS2R R22, SRZ ;  /* 0x0000000000167805 */ /* 0x000fe2000001ff00 */
[----:B------:R-:W-:Y:S01]  /*2260*/  UMOV UR6, UR8 ;  /* 0x0000000800067c82 */ /* 0x000fe20008000000 */
[----:B------:R-:W-:Y:S01]  /*2270*/  CS2R R152, SRZ ;  /* 0x0000000000987805 */ /* 0x000fe2000001ff00 */
[----:B------:R-:W-:Y:S01]  /*2280*/  QGMMA.64x128x32.F32.E4M3.E4M3 R88, gdesc[UR4], RZ, !UPT, gsb0 ;  /* 0x01e00000045879f3 */ /* 0x000fe2000c0008ff */
[----:B------:R-:W-:Y:S01]  /*2290*/  UIADD3 UR4, UR13, 0x200, URZ ;  /* 0x000002000d047890 */ /* 0x000fe2000fffe03f */
[----:B------:R4:W-:Y:S01]  /*22a0*/  STL [R1+0x9c], RZ ;  /* 0x00009cff01007387 */ /* 0x0009e20000100800 */
[----:B------:R-:W-:Y:S01]  /*22b0*/  UMOV UR5, 0x80000020 ;  /* 0x8000002000057882 */ /* 0x000fe20000000000 */
[----:B------:R-:W-:-:S02]  /*22c0*/  CS2R R154, SRZ ;  /* 0x00000000009a7805 */ /* 0x000fc4000001ff00 */
[----:B------:R-:W-:Y:S01]  /*22d0*/  CS2R R156, SRZ ;  /* 0x00000000009c7805 */ /* 0x000fe2000001ff00 */
[----:B------:R4:W-:Y:S01]  /*22e0*/  STL [R1+0x98], RZ ;  /* 0x000098ff01007387 */ /* 0x0009e20000100800 */
[----:B------:R-:W-:Y:S02]  /*22f0*/  CS2R R158, SRZ ;  /* 0x00000000009e7805 */ /* 0x000fe4000001ff00 */
[----:B------:R-:W-:Y:S02]  /*2300*/  CS2R R160, SRZ ;  /* 0x0000000000a07805 */ /* 0x000fe4000001ff00 */
[----:B------:R-:W-:Y:S01]  /*2310*/  CS2R R162, SRZ ;  /* 0x0000000000a27805 */ /* 0x000fe2000001ff00 */
[----:B------:R4:W-:Y:S01]  /*2320*/  STL [R1+0x94], RZ ;  /* 0x000094ff01007387 */ /* 0x0009e20000100800 */
[----:B------:R-:W-:Y:S02]  /*2330*/  CS2R R164, SRZ ;  /* 0x0000000000a47805 */ /* 0x000fe4000001ff00 */
        /* <DEDUP_REMOVED lines=40> */
[----:B------:R-:W-:Y:S01]  /*25c0*/  CS2R R226, SRZ ;  /* 0x0000000000e27805 */ /* 0x000fe2000001ff00 */
[----:B------:R4:W-:Y:S04]  /*25d0*/  STL [R1+0x68], RZ ;  /* 0x000068ff01007387 */ /* 0x0009e80000100800 */
        /* <DEDUP_REMOVED lines=18> */
[----:B------:R4:W-:Y:S01]  /*2700*/  STL [R1+0x1c], RZ ;  /* 0x00001cff01007387 */ /* 0x0009e20000100800 */
[----:B------:R-:W-:-:S02]  /*2710*/  WARPGROUP.DEPBAR.LE gsb0, 0x0 ;  /* 0x00008000000079c5 */ /* 0x000fc40000010000 */
[----:B------:R-:W-:Y:S01]  /*2720*/  WARPGROUP.ARRIVE ;  /* 0x00000000000079c5 */ /* 0x000fe20000000000 */
[----:B------:R4:W-:Y:S04]  /*2730*/  STL [R1+0x18], RZ ;  /* 0x000018ff01007387 */ /* 0x0009e80000100800 */
[----:B------:R4:W-:Y:S01]  /*2740*/  STL [R1+0x14], RZ ;  /* 0x000014ff01007387 */ /* 0x0009e20000100800 */
[----:B------:R-:W-:Y:S01]  /*2750*/  QGMMA.64x128x32.F32.E4M3.E4M3 R24, gdesc[UR4], RZ, !UPT, gsb0 ;  /* 0x01e00000041879f3 */ /* 0x000fe2000c0008ff */
[----:B------:R-:W-:Y:S02]  /*2760*/  UIADD3 UR5, UR13, 0x2, URZ ;  /* 0x000000020d057890 */ /* 0x000fe4000fffe03f */
[----:B------:R4:W-:Y:S01]  /*2770*/  STL [R1+0x10], RZ ;  /* 0x000010ff01007387 */ /* 0x0009e20000100800 */
[----:B------:R-:W-:-:S03]  /*2780*/  UMOV UR4, 0x2 ;  /* 0x0000000200047882 */ /* 0x000fc60000000000 */
[----:B------:R4:W-:Y:S01]  /*2790*/  STL [R1+0xc], RZ ;  /* 0x00000cff01007387 */ /* 0x0009e20000100800 */
[----:B------:R-:W-:Y:S01]  /*27a0*/  UMOV UR8, UR5 ;  /* 0x0000000500087c82 */ /* 0x000fe20008000000 */
[----:B------:R-:W-:Y:S02]  /*27b0*/  ULDC UR5, c[0x0][0x50c] ;  /* 0x0001430000057ab9 */ /* 0x000fe40000000800 */
[----:B------:R-:W-:Y:S01]  /*27c0*/  UISETP.NE.AND UP0, UPT, UR5, 0x2, UPT ;  /* 0x000000020500788c */ /* 0x000fe2000bf05270 */
[----:B------:R4:W-:Y:S03]  /*27d0*/  STL [R1+0x8], RZ ;  /* 0x000008ff01007387 */ /* 0x0009e60000100800 */
[----:B------:R-:W-:Y:S01]  /*27e0*/  USEL UR5, URZ, 0x1, UP0 ;  /* 0x000000013f057887 */ /* 0x000fe20008000000 */
[----:B------:R4:W-:Y:S04]  /*27f0*/  STL [R1+0x4], RZ ;  /* 0x000004ff01007387 */ /* 0x0009e80000100800 */
[----:B------:R4:W-:Y:S01]  /*2800*/  STL [R1], RZ ;  /* 0x000000ff01007387 */ /* 0x0009e20000100800 */
[----:B------:R-:W-:Y:S01]  /*2810*/  ISETP.NE.AND P0, PT, RZ, UR5, PT ;  /* 0x00000005ff007c0c */ /* 0x000fe2000bf05270 */
[----:B------:R-:W-:-:S02]  /*2820*/  WARPGROUP.DEPBAR.LE gsb0, 0x0 ;  /* 0x00008000000079c5 */ /* 0x000fc40000010000 */
[----:B------:R-:W-:-:S06]  /*2830*/  WARPGROUP.ARRIVE ;  /* 0x00000000000079c5 */ /* 0x000fcc0000000000 */
[----:B------:R-:W-:Y:S01]  /*2840*/  QGMMA.64x128x32.F32.E4M3.E4M3 R88, gdesc[UR8], R88, gsb0 ;  /* 0x01e00000085879f3 */ /* 0x000fe20008000858 */
[----:B------:R-:W-:Y:S01]  /*2850*/  UIADD3 UR8, UR13, 0x202, URZ ;  /* 0x000002020d087890 */ /* 0x000fe2000fffe03f */
[----:B------:R-:W-:Y:S01]  /*2860*/  UMOV UR9, 0x80000020 ;  /* 0x8000002000097882 */ /* 0x000fe20000000000 */
[----:B------:R-:W-:Y:S02]  /*2870*/  WARPGROUP.DEPBAR.LE gsb0, 0x0 ;  /* 0x00008000000079c5 */ /* 0x000fe40000010000 */
[----:B------:R-:W-:-:S07]  /*2880*/  WARPGROUP.ARRIVE ;  /* 0x00000000000079c5 */ /* 0x000fce0000000000 */
[----:B------:R-:W-:Y:S03]  /*2890*/  QGMMA.64x128x32.F32.E4M3.E4M3 R24, gdesc[UR8], R24, gsb0 ;  /* 0x01e00000081879f3 */ /* 0x000fe60008000818 */
[----:B------:R-:W-:Y:S02]  /*28a0*/  WARPGROUP.DEPBAR.LE gsb0, 0x0 ;  /* 0x00008000000079c5 */ /* 0x000fe40000010000 */
[----:B----4-:R-:W-:Y:S05]  /*28b0*/  @!P0 BRA `(.L_x_22) ;  /* 0x0000000800b88947 */ /* 0x010fea0003800000 */
[----:B------:R-:W-:Y:S01]  /*28c0*/  FADD R4, RZ, R43 ;  /* 0x0000002bff047221 */ /* 0x000fe20000000000 */
[----:B-1-3--:R-:W-:-:S01]  /*28d0*/  FADD R0, RZ, R44 ;  /* 0x0000002cff007221 */ /* 0x00afc20000000000 */
[----:B------:R-:W-:Y:S01]  /*28e0*/  FADD R3, RZ, R45 ;  /* 0x0000002dff037221 */ /* 0x000fe20000000000 */
[----:B------:R-:W-:-:S01]  /*28f0*/  FADD R227, RZ, R88 ;  /* 0x00000058ffe37221 */ /* 0x000fc20000000000 */
[----:B------:R-:W-:Y:S01]  /*2900*/  FADD R226, RZ, R89 ;  /* 0x00000059ffe27221 */ /* 0x000fe20000000000 */
[----:B------:R1:W-:Y:S01]  /*2910*/  STL [R1], R4 ;  /* 0x0000000401007387 */ /* 0x0003e20000100800 */
[----:B------:R-:W-:-:S01]  /*2920*/  FADD R225, RZ, R90 ;  /* 0x0000005affe17221 */ /* 0x000fc20000000000 */
[----:B------:R-:W-:Y:S01]  /*2930*/  FADD R224, RZ, R91 ;  /* 0x0000005bffe07221 */ /* 0x000fe20000000000 */
[----:B------:R-:W-:-:S01]  /*2940*/  FADD R223, RZ, R92 ;  /* 0x0000005cffdf7221 */ /* 0x000fc20000000000 */
[----:B------:R3:W-:Y:S01]  /*2950*/  STL [R1+0x4], R0 ;  /* 0x0000040001007387 */ /* 0x0007e20000100800 */
[----:B------:R-:W-:-:S01]  /*2960*/  FADD R222, RZ, R93 ;  /* 0x0000005dffde7221 */ /* 0x000fc20000000000 */
[----:B------:R-:W-:Y:S01]  /*2970*/  FADD R221, RZ, R94 ;  /* 0x0000005effdd7221 */ /* 0x000fe20000000000 */
[----:B------:R-:W-:-:S01]  /*2980*/  FADD R220, RZ, R95 ;  /* 0x0000005fffdc7221 */ /* 0x000fc20000000000 */
[----:B------:R4:W-:Y:S01]  /*2990*/  STL [R1+0x8], R3 ;  /* 0x0000080301007387 */ /* 0x0009e20000100800 */
[----:B------:R-:W-:-:S01]  /*29a0*/  FADD R219, RZ, R96 ;  /* 0x00000060ffdb7221 */ /* 0x000fc20000000000 */
[----:B-1----:R-:W-:Y:S01]  /*29b0*/  FADD R4, RZ, R46 ;  /* 0x0000002eff047221 */ /* 0x002fe20000000000 */
[----:B------:R-:W-:-:S01]  /*29c0*/  FADD R218, RZ, R97 ;  /* 0x00000061ffda7221 */ /* 0x000fc20000000000 */
[----:B------:R-:W-:Y:S01]  /*29d0*/  FADD R217, RZ, R98 ;  /* 0x00000062ffd97221 */ /* 0x000fe20000000000 */
[----:B------:R-:W-:-:S01]  /*29e0*/  FADD R216, RZ, R99 ;  /* 0x00000063ffd87221 */ /* 0x000fc20000000000 */
[----:B---3--:R-:W-:Y:S01]  /*29f0*/  FADD R0, RZ, R47 ;  /* 0x0000002fff007221 */ /* 0x008fe20000000000 */
[----:B------:R1:W-:Y:S01]  /*2a00*/  STL [R1+0xc], R4 ;  /* 0x00000c0401007387 */ /* 0x0003e20000100800 */
[----:B------:R-:W-:-:S01]  /*2a10*/  FADD R215, RZ, R100 ;  /* 0x00000064ffd77221 */ /* 0x000fc20000000000 */
[----:B------:R-:W-:Y:S01]  /*2a20*/  FADD R214, RZ, R101 ;  /* 0x00000065ffd67221 */ /* 0x000fe20000000000 */
[----:B----4-:R-:W-:-:S01]  /*2a30*/  FADD R3, RZ, R48 ;  /* 0x00000030ff037221 */ /* 0x010fc20000000000 */
        /* <DEDUP_REMOVED lines=90> */
[----:B------:R-:W-:Y:S01]  /*2fe0*/  FADD R159, RZ, R28 ;  /* 0x0000001cff9f7221 */ /* 0x000fe20000000000 */
[----:B------:R-:W-:-:S01]  /*2ff0*/  FADD R158, RZ, R29 ;  /* 0x0000001dff9e7221 */ /* 0x000fc20000000000 */
[----:B------:R-:W-:Y:S01]  /*3000*/  FADD R157, RZ, R30 ;  /* 0x0000001eff9d7221 */ /* 0x000fe20000000000 */
[----:B------:R-:W-:-:S01]  /*3010*/  FADD R156, RZ, R31 ;  /* 0x0000001fff9c7221 */ /* 0x000fc20000000000 */
[----:B------:R3:W-:Y:S01]  /*3020*/  STL [R1+0x5c], R3 ;  /* 0x00005c0301007387 */ /* 0x0007e20000100800 */
[----:B------:R-:W-:-:S01]  /*3030*/  FADD R155, RZ, R32 ;  /* 0x00000020ff9b7221 */ /* 0x000fc20000000000 */
[----:B-1----:R-:W-:Y:S01]  /*3040*/  FADD R4, RZ, R70 ;  /* 0x00000046ff047221 */ /* 0x002fe20000000000 */
[----:B------:R-:W-:-:S01]  /*3050*/  FADD R154, RZ, R33 ;  /* 0x00000021ff9a7221 */ /* 0x000fc20000000000 */
[----:B------:R1:W-:Y:S01]  /*3060*/  STL [R1+0x58], R0 ;  /* 0x0000580001007387 */ /* 0x0003e20000100800 */
[----:B------:R-:W-:-:S01]  /*3070*/  FADD R153, RZ, R34 ;  /* 0x00000022ff997221 */ /* 0x000fc20000000000 */
[----:B------:R-:W-:Y:S01]  /*3080*/  FADD R152, RZ, R35 ;  /* 0x00000023ff987221 */ /* 0x000fe20000000000 */
[----:B------:R-:W-:-:S01]  /*3090*/  FADD R23, RZ, R36 ;  /* 0x00000024ff177221 */ /* 0x000fc20000000000 */
[----:B------:R-:W-:Y:S01]  /*30a0*/  FADD R22, RZ, R37 ;  /* 0x00000025ff167221 */ /* 0x000fe20000000000 */
[----:B------:R-:W-:-:S01]  /*30b0*/  FADD R19, RZ, R38 ;  /* 0x00000026ff137221 */ /* 0x000fc20000000000 */
[----:B---3--:R-:W-:Y:S01]  /*30c0*/  FADD R3, RZ, R68 ;  /* 0x00000044ff037221 */ /* 0x008fe20000000000 */
[----:B------:R-:W-:-:S01]  /*30d0*/  FADD R18, RZ, R39 ;  /* 0x00000027ff127221 */ /* 0x000fc20000000000 */
[----:B------:R-:W-:Y:S01]  /*30e0*/  FADD R17, RZ, R40 ;  /* 0x00000028ff117221 */ /* 0x000fe20000000000 */
[----:B------:R-:W-:-:S01]  /*30f0*/  FADD R228, RZ, R41 ;  /* 0x00000029ffe47221 */ /* 0x000fc20000000000 */
[----:B-1----:R-:W-:Y:S01]  /*3100*/  FADD R0, RZ, R67 ;  /* 0x00000043ff007221 */ /* 0x002fe20000000000 */
[----:B------:R-:W-:-:S01]  /*3110*/  FADD R229, RZ, R42 ;  /* 0x0000002affe57221 */ /* 0x000fc20000000000 */
[----:B------:R-:W-:-:S03]  /*3120*/  UMOV UR4, URZ ;  /* 0x0000003f00047c82 */ /* 0x000fc60008000000 */
[----:B------:R1:W-:Y:S04]  /*3130*/  STL [R1+0x60], R0 ;  /* 0x0000600001007387 */ /* 0x0003e80000100800 */
[----:B------:R3:W-:Y:S01]  /*3140*/  STL [R1+0x64], R3 ;  /* 0x0000640301007387 */ /* 0x0007e20000100800 */
[----:B-1----:R-:W-:-:S01]  /*3150*/  FADD R0, RZ, R69 ;  /* 0x00000045ff007221 */ /* 0x002fc20000000000 */
[----:B---3--:R-:W-:-:S04]  /*3160*/  FADD R3, RZ, R71 ;  /* 0x00000047ff037221 */ /* 0x008fc80000000000 */
[----:B------:R1:W-:Y:S04]  /*3170*/  STL [R1+0x68], R0 ;  /* 0x0000680001007387 */ /* 0x0003e80000100800 */
[----:B------:R3:W-:Y:S04]  /*3180*/  STL [R1+0x6c], R4 ;  /* 0x00006c0401007387 */ /* 0x0007e80000100800 */
[----:B------:R4:W-:Y:S01]  /*3190*/  STL [R1+0x70], R3 ;  /* 0x0000700301007387 */ /* 0x0009e20000100800 */
[----:B-1----:R-:W-:-:S01]  /*31a0*/  FADD R0, RZ, R72 ;  /* 0x00000048ff007221 */ /* 0x002fc20000000000 */
[----:B---3--:R-:W-:-:S04]  /*31b0*/  FADD R4, RZ, R73 ;  /* 0x00000049ff047221 */ /* 0x008fc80000000000 */
[----:B------:R1:W-:Y:S01]  /*31c0*/  STL [R1+0x74], R0 ;  /* 0x0000740001007387 */ /* 0x0003e20000100800 */
[----:B----4-:R-:W-:-:S03]  /*31d0*/  FADD R3, RZ, R74 ;  /* 0x0000004aff037221 */ /* 0x010fc60000000000 */
        /* <DEDUP_REMOVED lines=26> */
[----:B-1----:R-:W-:-:S05]  /*3380*/  FADD R0, RZ, R87 ;  /* 0x00000057ff007221 */ /* 0x002fca0000000000 */
[----:B------:R4:W-:Y:S02]  /*3390*/  STL [R1+0xb0], R0 ;  /* 0x0000b00001007387 */ /* 0x0009e40000100800 */
.L_x_22:
[----:B------:R-:W-:-:S04]  /*33a0*/  UIADD3 UR7, UR39, 0x1, URZ ;  /* 0x0000000127077890 */ /* 0x000fc8000fffe03f */
[----:B------:R-:W-:-:S04]  /*33b0*/  UISETP.NE.AND UP0, UPT, UR7, 0x8, UPT ;  /* 0x000000080700788c */ /* 0x000fc8000bf05270 */
[----:B------:R-:W-:Y:S02]  /*33c0*/  USEL UR6, URZ, 0x1, UP0 ;  /* 0x000000013f067887 */ /* 0x000fe40008000000 */
[----:B------:R-:W-:Y:S02]  /*33d0*/  USEL UR7, UR7, URZ, UP0 ;  /* 0x0000003f07077287 */ /* 0x000fe40008000000 */
[----:B------:R-:W-:-:S06]  /*33e0*/  ULOP3.LUT UR6, UR36, UR6, URZ, 0x3c, !UPT ;  /* 0x0000000624067292 */ /* 0x000fcc000f8e3c3f */
[----:B-1-34-:R-:W-:Y:S01]  /*33f0*/  MOV R0, UR6 ;  /* 0x0000000600007c02 */ /* 0x01afe20008000f00 */
[----:B------:R-:W-:-:S06]  /*3400*/  UMOV UR6, 0x1 ;  /* 0x0000000100067882 */ /* 0x000fcc0000000000 */
.L_x_17:
[----:B------:R-:W-:-:S04]  /*3410*/  UISETP.LT.AND UP0, UPT, UR46, 0x1, UPT ;  /* 0x000000012e00788c */ /* 0x000fc8000bf01270 */
[----:B------:R-:W-:-:S04]  /*3420*/  USEL UR8, UR46, 0x1, UP0 ;  /* 0x000000012e087887 */ /* 0x000fc80008000000 */
[----:B------:R-:W-:-:S04]  /*3430*/  UIADD3 UR8, UR46, -UR8, URZ ;  /* 0x800000082e087290 */ /* 0x000fc8000fffe03f */
[----:B------:R-:W-:-:S06]  /*3440*/  UISETP.GE.AND UP0, UPT, UR8, 0x1, UPT ;  /* 0x000000010800788c */ /* 0x000fcc000bf06270 */
[----:B------:R-:W-:-:S13]  /*3450*/  PLOP3.LUT P0, PT, PT, PT, UP0, 0x80, 0x0 ;  /* 0x000000000000781c */ /* 0x000fda0003f0f008 */
[----:B------:R-:W-:Y:S05]  /*3460*/  @!P0 BRA `(.L_x_23) ;  /* 0x0000001000c48947 */ /* 0x000fea0003800000 */
[----:B------:R-:W-:Y:S01]  /*3470*/  MOV R3, UR8 ;  /* 0x0000000800037c02 */ /* 0x000fe20008000f00 */
[----:B------:R-:W-:Y:S01]  /*3480*/  UMOV UR13, UR39 ;  /* 0x00000027000d7c82 */ /* 0x000fe20008000000 */
[----:B------:R-:W-:-:S05]  /*3490*/  ULDC UR14, c[0x0][0x50c] ;  /* 0x00014300000e7ab9 */ /* 0x000fca0000000800 */
.L_x_31:
[----:B------:R-:W3:Y:S02]  /*34a0*/  LDL R4, [R1+0xbc] ;  /* 0x0000bc0001047983 */ /* 0x000ee40000100800 */
[----:B---3--:R-:W-:-:S13]  /*34b0*/  ISETP.NE.AND P1, PT, R4, 0x3, PT ;  /* 0x000000030400780c */ /* 0x008fda0003f25270 */
[----:B------:R-:W-:Y:S05]  /*34c0*/  @!P1 BRA `(.L_x_24) ;  /* 0x0000000000049947 */ /* 0x000fea0003800000 */
[----:B------:R-:W-:Y:S01]  /*34d0*/  BPT.TRAP 0x1 ;  /* 0x000000040000795c */ /* 0x000fe20000300000 */
.L_x_24:
[----:B------:R-:W-:Y:S01]  /*34e0*/  ULEA UR8, UR7, UR47, 0x3 ;  /* 0x0000002f07087291 */ /* 0x000fe2000f8e183f */
[----:B------:R-:W-:-:S08]  /*34f0*/  SHF.L.U32 R4, R0, 0x1f, RZ ;  /* 0x0000001f00047819 */ /* 0x000fd000000006ff */
[----:B------:R1:W3:Y:S01]  /*3500*/  SYNCS.PHASECHK.TRANS64.TRYWAIT P0, [UR8], R4 ;  /* 0x00000004ff0075a7 */ /* 0x0002e20008000148 */
[----:B------:R-:W-:Y:S05]  /*3510*/  @!P1 BRA `(.L_x_25) ;  /* 0x0000000000049947 */ /* 0x000fea0003800000 */
[----:B------:R-:W-:Y:S01]  /*3520*/  BPT.TRAP 0x1 ;  /* 0x000000040000795c */ /* 0x000fe20000300000 */
.L_x_25:
[----:B---3--:R-:W-:Y:S05]  /*3530*/  @P0 BRA `(.L_x_26) ;  /* 0x0000000000080947 */ /* 0x008fea0003800000 */
[----:B------:R-:W3:Y:S02]  /*3540*/  SYNCS.PHASECHK.TRANS64.TRYWAIT P0, [UR8], R4 ;  /* 0x00000004ff0075a7 */ /* 0x000ee40008000148 */
[----:B---3--:R-:W-:Y:S05]  /*3550*/  @!P0 BRA `(.L_x_27) ;  /* 0x0000016800d48947 */ /* 0x008fea0003800000 */
.L_x_26:
[----:B------:R-:W-:Y:S01]  /*3560*/  UIADD3 UR8, UR47, 0x26200, URZ ;  /* 0x000262002f087890 */ /* 0x000fe2000fffe03f */
[----:B------:R-:W-:Y:S01]  /*3570*/  WARPGROUP.ARRIVE ;  /* 0x00000000000079c5 */ /* 0x000fe20000000000 */
[----:B------:R-:W-:Y:S02]  /*3580*/  UISETP.NE.AND UP0, UPT, UR5, URZ, UPT ;  /* 0x0000003f0500728c */ /* 0x000fe4000bf05270 */
[----:B------:R-:W-:Y:S02]  /*3590*/  USHF.R.U32.HI UR8, URZ, 0x4, UR8 ;  /* 0x000000043f087899 */ /* 0x000fe40008011608 */
[----:B------:R-:W-:Y:S02]  /*35a0*/  USEL UR6, UR6, URZ, !UP0 ;  /* 0x0000003f06067287 */ /* 0x000fe4000c000000 */
[----:B------:R-:W-:Y:S02]  /*35b0*/  ULOP3.LUT UR8, UR8, 0x3fff, URZ, 0xc0, !UPT ;  /* 0x00003fff08087892 */ /* 0x000fe4000f8ec03f */
[----:B------:R-:W-:-:S02]  /*35c0*/  UISETP.NE.U32.AND UP0, UPT, UR6, URZ, UPT ;  /* 0x0000003f0600728c */ /* 0x000fc4000bf05070 */
[----:B------:R-:W-:Y:S02]  /*35d0*/  ULOP3.LUT UR5, UR12, 0x10000, URZ, 0xfc, !UPT ;  /* 0x000100000c057892 */ /* 0x000fe4000f8efc3f */
[----:B------:R-:W-:Y:S02]  /*35e0*/  ULOP3.LUT UR6, UR8, 0x10000, URZ, 0xfc, !UPT ;  /* 0x0001000008067892 */ /* 0x000fe4000f8efc3f */
[----:B------:R-:W-:Y:S02]  /*35f0*/  ULEA UR5, UR7, UR5, 0xa ;  /* 0x0000000507057291 */ /* 0x000fe4000f8e503f */
[----:B------:R-:W-:Y:S01]  /*3600*/  ULEA UR6, UR7, UR6, 0x9 ;  /* 0x0000000607067291 */ /* 0x000fe2000f8e483f */
[----:B------:R-:W-:Y:S01]  /*3610*/  UMOV UR9, 0x80000020 ;  /* 0x8000002000097882 */ /* 0x000fe20000000000 */
[----:B------:R-:W-:Y:S01]  /*3620*/  UMOV UR11, 0x80000020 ;  /* 0x80000020000b7882 */ /* 0x000fe20000000000 */
[----:B------:R-:W-:Y:S02]  /*3630*/  UIADD3 UR4, UR4, 0x2, URZ ;  /* 0x0000000204047890 */ /* 0x000fe4000fffe03f */
[----:B------:R-:W-:-:S02]  /*3640*/  UMOV UR8, UR5 ;  /* 0x0000000500087c82 */ /* 0x000fc40008000000 */
[----:B------:R-:W-:Y:S02]  /*3650*/  UMOV UR10, UR6 ;  /* 0x00000006000a7c82 */ /* 0x000fe40008000000 */
[----:B------:R-:W-:Y:S01]  /*3660*/  QGMMA.64x128x32.F32.E4M3.E4M3 R88, gdesc[UR8], R88, UP0, gsb0 ;  /* 0x01e00000085879f3 */ /* 0x000fe2000b800858 */
[----:B------:R-:W-:Y:S01]  /*3670*/  UIADD3 UR8, UR5, 0x200, URZ ;  /* 0x0000020005087890 */ /* 0x000fe2000fffe03f */
[----:B------:R-:W-:Y:S01]  /*3680*/  UMOV UR9, 0x80000020 ;  /* 0x8000002000097882 */ /* 0x000fe20000000000 */
[----:B------:R-:W-:Y:S02]  /*3690*/  WARPGROUP.DEPBAR.LE gsb0, 0x0 ;  /* 0x00008000000079c5 */ /* 0x000fe40000010000 */
[----:B------:R-:W-:-:S07]  /*36a0*/  WARPGROUP.ARRIVE ;  /* 0x00000000000079c5 */ /* 0x000fce0000000000 */
[----:B------:R-:W-:Y:S01]  /*36b0*/  QGMMA.64x128x32.F32.E4M3.E4M3 R24, gdesc[UR8], R24, UP0, gsb0 ;  /* 0x01e00000081879f3 */ /* 0x000fe2000b800818 */
[----:B------:R-:W-:Y:S02]  /*36c0*/  UIADD3 UR8, UR5, 0x2, URZ ;  /* 0x0000000205087890 */ /* 0x000fe4000fffe03f */
[----:B------:R-:W-:Y:S01]  /*36d0*/  UIADD3 UR10, UR6, 0x2, URZ ;  /* 0x00000002060a7890 */ /* 0x000fe2000fffe03f */
[----:B------:R-:W-:Y:S01]  /*36e0*/  UMOV UR9, 0x80000020 ;  /* 0x8000002000097882 */ /* 0x000fe20000000000 */
[----:B------:R-:W-:Y:S01]  /*36f0*/  UMOV UR11, 0x80000020 ;  /* 0x80000020000b7882 */ /* 0x000fe20000000000 */
[----:B------:R-:W-:Y:S01]  /*3700*/  UISETP.NE.AND UP0, UPT, UR4, UR14, UPT ;  /* 0x0000000e0400728c */ /* 0x000fe2000bf05270 */
[----:B------:R-:W-:Y:S02]  /*3710*/  WARPGROUP.DEPBAR.LE gsb0, 0x0 ;  /* 0x00008000000079c5 */ /* 0x000fe40000010000 */
[----:B------:R-:W-:-:S06]  /*3720*/  WARPGROUP.ARRIVE ;  /* 0x00000000000079c5 */ /* 0x000fcc0000000000 */
[----:B------:R-:W-:Y:S01]  /*3730*/  QGMMA.64x128x32.F32.E4M3.E4M3 R88, gdesc[UR8], R88, gsb0 ;  /* 0x01e00000085879f3 */ /* 0x000fe20008000858 */
[----:B------:R-:W-:Y:S01]  /*3740*/  UIADD3 UR8, UR5, 0x202, URZ ;  /* 0x0000020205087890 */ /* 0x000fe2000fffe03f */
[----:B------:R-:W-:Y:S01]  /*3750*/  UMOV UR9, 0x80000020 ;  /* 0x8000002000097882 */ /* 0x000fe20000000000 */
[----:B------:R-:W-:-:S06]  /*3760*/  USEL UR5, URZ, 0x1, UP0 ;  /* 0x000000013f057887 */ /* 0x000fcc0008000000 */
[----:B------:R-:W-:Y:S01]  /*3770*/  ISETP.NE.AND P0, PT, RZ, UR5, PT ;  /* 0x00000005ff007c0c */ /* 0x000fe2000bf05270 */
[----:B------:R-:W-:Y:S02]  /*3780*/  WARPGROUP.DEPBAR.LE gsb0, 0x0 ;  /* 0x00008000000079c5 */ /* 0x000fe40000010000 */
[----:B------:R-:W-:-:S06]  /*3790*/  WARPGROUP.ARRIVE ;  /* 0x00000000000079c5 */ /* 0x000fcc0000000000 */
[----:B------:R-:W-:Y:S03]  /*37a0*/  QGMMA.64x128x32.F32.E4M3.E4M3 R24, gdesc[UR8], R24, gsb0 ;  /* 0x01e00000081879f3 */ /* 0x000fe60008000818 */
[----:B------:R-:W-:Y:S02]  /*37b0*/  WARPGROUP.DEPBAR.LE gsb0, 0x0 ;  /* 0x00008000000079c5 */ /* 0x000fe40000010000 */
[----:B------:R-:W-:Y:S05]  /*37c0*/  @!P0 BRA `(.L_x_28) ;  /* 0x0000000c00948947 */ /* 0x000fea0003800000 */
[----:B------:R-:W4:Y:S04]  /*37d0*/  LDL.LU R21, [R1] ;  /* 0x0000000001157983 */ /* 0x000f280000300800 */
[----:B------:R-:W2:Y:S04]  /*37e0*/  LDL.LU R20, [R1+0x4] ;  /* 0x0000040001147983 */ /* 0x000ea80000300800 */
        /* <DEDUP_REMOVED lines=8> */
[----:B---3--:R-:W3:Y:S01]  /*3870*/  LDL.LU R7, [R1+0x28] ;  /* 0x0000280001077983 */ /* 0x008ee20000300800 */
[----:B------:R-:W-:-:S01]  /*3880*/  FADD R227, R88, R227 ;  /* 0x000000e358e37221 */ /* 0x000fc20000000000 */
[----:B------:R-:W-:Y:S01]  /*3890*/  FADD R226, R89, R226 ;  /* 0x000000e259e27221 */ /* 0x000fe20000000000 */
[----:B------:R-:W-:-:S01]  /*38a0*/  FADD R225, R90, R225 ;  /* 0x000000e15ae17221 */ /* 0x000fc20000000000 */
[----:B------:R-:W-:Y:S01]  /*38b0*/  STL [R1+0xe4], R6 ;  /* 0x0000e40601007387 */ /* 0x000fe20000100800 */
        /* <DEDUP_REMOVED lines=11> */
[----:B-----5:R-:W-:Y:S01]  /*3970*/  STL [R1+0xd8], R2 ;  /* 0x0000d80201007387 */ /* 0x020fe20000100800 */
[----:B------:R-:W-:-:S01]  /*3980*/  FADD R215, R100, R215 ;  /* 0x000000d764d77221 */ /* 0x000fc20000000000 */
[----:B------:R-:W-:Y:S01]  /*3990*/  FADD R214, R101, R214 ;  /* 0x000000d665d67221 */ /* 0x000fe20000000000 */
[----:B------:R-:W-:-:S01]  /*39a0*/  FADD R213, R102, R213 ;  /* 0x000000d566d57221 */ /* 0x000fc20000000000 */
[----:B------:R-:W-:Y:S01]  /*39b0*/  STL [R1+0xd4], R0 ;  /* 0x0000d40001007387 */ /* 0x000fe20000100800 */
[----:B------:R-:W-:-:S01]  /*39c0*/  FADD R212, R103, R212 ;  /* 0x000000d467d47221 */ /* 0x000fc20000000000 */
[----:B------:R-:W-:Y:S01]  /*39d0*/  FADD R211, R104, R211 ;  /* 0x000000d368d37221 */ /* 0x000fe20000000000 */
        /* <DEDUP_REMOVED lines=66> */
[----:B----4-:R-:W-:-:S01]  /*3e00*/  FADD R21, R43, R21 ;  /* 0x000000152b157221 */ /* 0x010fc20000000000 */
[----:B--2---:R-:W-:-:S04]  /*3e10*/  FADD R20, R44, R20 ;  /* 0x000000142c147221 */ /* 0x004fc80000000000 */
[----:B------:R2:W-:Y:S01]  /*3e20*/  STL [R1], R21 ;  /* 0x0000001501007387 */ /* 0x0005e20000100800 */
[----:B------:R-:W-:-:S03]  /*3e30*/  FADD R15, R45, R15 ;  /* 0x0000000f2d0f7221 */ /* 0x000fc60000000000 */
[----:B------:R4:W-:Y:S01]  /*3e40*/  STL [R1+0x4], R20 ;  /* 0x0000041401007387 */ /* 0x0009e20000100800 */
        /* <DEDUP_REMOVED lines=13> */
[----:B--2---:R-:W2:Y:S01]  /*3f20*/  LDL.LU R21, [R1+0x2c] ;  /* 0x00002c0001157983 */ /* 0x004ea20000300800 */
[----:B---3--:R-:W-:-:S03]  /*3f30*/  FADD R7, R53, R7 ;  /* 0x0000000735077221 */ /* 0x008fc60000000000 */
[----:B------:R3:W-:Y:S04]  /*3f40*/  STL [R1+0x20], R9 ;  /* 0x0000200901007387 */ /* 0x0007e80000100800 */
[----:B----4-:R-:W4:Y:S04]  /*3f50*/  LDL.LU R20, [R1+0x30] ;  /* 0x0000300001147983 */ /* 0x010f280000300800 */
[----:B------:R3:W-:Y:S04]  /*3f60*/  STL [R1+0x24], R8 ;  /* 0x0000240801007387 */ /* 0x0007e80000100800 */
[----:B-1----:R-:W4:Y:S04]  /*3f70*/  LDL.LU R15, [R1+0x34] ;  /* 0x00003400010f7983 */ /* 0x002f280000300800 */
[----:B------:R1:W-:Y:S04]  /*3f80*/  STL [R1+0x28], R7 ;  /* 0x0000280701007387 */ /* 0x0003e80000100800 */
[----:B------:R-:W4:Y:S04]  /*3f90*/  LDL.LU R14, [R1+0x38] ;  /* 0x00003800010e7983 */ /* 0x000f280000300800 */
[----:B------:R-:W4:Y:S04]  /*3fa0*/  LDL.LU R13, [R1+0x3c] ;  /* 0x00003c00010d7983 */ /* 0x000f280000300800 */
[----:B------:R-:W4:Y:S04]  /*3fb0*/  LDL.LU R12, [R1+0x40] ;  /* 0x00004000010c7983 */ /* 0x000f280000300800 */
[----:B------:R-:W4:Y:S04]  /*3fc0*/  LDL.LU R11, [R1+0x44] ;  /* 0x00004400010b7983 */ /* 0x000f280000300800 */
[----:B------:R-:W4:Y:S04]  /*3fd0*/  LDL.LU R10, [R1+0x48] ;  /* 0x00004800010a7983 */ /* 0x000f280000300800 */
[----:B---3--:R-:W3:Y:S04]  /*3fe0*/  LDL.LU R9, [R1+0x4c] ;  /* 0x00004c0001097983 */ /* 0x008ee80000300800 */
[----:B------:R-:W3:Y:S04]  /*3ff0*/  LDL.LU R8, [R1+0x50] ;  /* 0x0000500001087983 */ /* 0x000ee80000300800 */
[----:B-1----:R-:W3:Y:S04]  /*4000*/  LDL.LU R7, [R1+0x54] ;  /* 0x0000540001077983 */ /* 0x002ee80000300800 */
[----:B------:R-:W3:Y:S04]  /*4010*/  LDL.LU R6, [R1+0x58] ;  /* 0x0000580001067983 */ /* 0x000ee80000300800 */
[----:B------:R-:W3:Y:S04]  /*4020*/  LDL.LU R5, [R1+0x5c] ;  /* 0x00005c0001057983 */ /* 0x000ee80000300800 */
[----:B------:R-:W3:Y:S04]  /*4030*/  LDL.LU R4, [R1+0x60] ;  /* 0x0000600001047983 */ /* 0x000ee80000300800 */
[----:B------:R-:W3:Y:S04]  /*4040*/  LDL.LU R3, [R1+0x64] ;  /* 0x0000640001037983 */ /* 0x000ee80000300800 */
[----:B------:R-:W3:Y:S04]  /*4050*/  LDL.LU R2, [R1+0x68] ;  /* 0x0000680001027983 */ /* 0x000ee80000300800 */
[----:B------:R-:W3:Y:S01]  /*4060*/  LDL.LU R0, [R1+0x6c] ;  /* 0x00006c0001007983 */ /* 0x000ee20000300800 */
[----:B--2---:R-:W-:-:S01]  /*4070*/  FADD R21, R54, R21 ;  /* 0x0000001536157221 */ /* 0x004fc20000000000 */
[----:B----4-:R-:W-:-:S04]  /*4080*/  FADD R20, R55, R20 ;  /* 0x0000001437147221 */ /* 0x010fc80000000000 */
[----:B------:R-:W-:Y:S01]  /*4090*/  STL [R1+0x2c], R21 ;  /* 0x00002c1501007387 */ /* 0x000fe20000100800 */
[----:B------:R-:W-:-:S03]  /*40a0*/  FADD R15, R56, R15 ;  /* 0x0000000f380f7221 */ /* 0x000fc60000000000 */
        /* <DEDUP_REMOVED lines=11> */
[----:B---3--:R-:W-:-:S03]  /*4160*/  FADD R9, R62, R9 ;  /* 0x000000093e097221 */ /* 0x008fc60000000000 */
        /* <DEDUP_REMOVED lines=8> */
[----:B------:R1:W-:Y:S01]  /*41f0*/  STL [R1+0x58], R6 ;  /* 0x0000580601007387 */ /* 0x0003e20000100800 */
[----:B------:R-:W-:-:S03]  /*4200*/  FADD R4, R67, R4 ;  /* 0x0000000443047221 */ /* 0x000fc60000000000 */
[----:B------:R2:W-:Y:S01]  /*4210*/  STL [R1+0x5c], R5 ;  /* 0x00005c0501007387 */ /* 0x0005e20000100800 */
[----:B------:R-:W-:-:S03]  /*4220*/  FADD R3, R68, R3 ;  /* 0x0000000344037221 */ /* 0x000fc60000000000 */
[----:B------:R-:W-:Y:S01]  /*4230*/  STL [R1+0x60], R4 ;  /* 0x0000600401007387 */ /* 0x000fe20000100800 */
[----:B------:R-:W-:-:S03]  /*4240*/  FADD R2, R69, R2 ;  /* 0x0000000245027221 */ /* 0x000fc60000000000 */
[----:B-1----:R-:W3:Y:S01]  /*4250*/  LDL.LU R6, [R1+0x70] ;  /* 0x0000700001067983 */ /* 0x002ee20000300800 */
[----:B------:R-:W-:-:S03]  /*4260*/  FADD R0, R70, R0 ;  /* 0x0000000046007221 */ /* 0x000fc60000000000 */
[----:B------:R1:W-:Y:S04]  /*4270*/  STL [R1+0x64], R3 ;  /* 0x0000640301007387 */ /* 0x0003e80000100800 */
[----:B--2---:R-:W2:Y:S04]  /*4280*/  LDL.LU R5, [R1+0x74] ;  /* 0x0000740001057983 */ /* 0x004ea80000300800 */
[----:B------:R4:W-:Y:S04]  /*4290*/  STL [R1+0x68], R2 ;  /* 0x0000680201007387 */ /* 0x0009e80000100800 */
[----:B-1----:R-:W2:Y:S04]  /*42a0*/  LDL.LU R3, [R1+0x78] ;  /* 0x0000780001037983 */ /* 0x002ea80000300800 */
[----:B------:R1:W-:Y:S04]  /*42b0*/  STL [R1+0x6c], R0 ;  /* 0x00006c0001007387 */ /* 0x0003e80000100800 */
[----:B----4-:R-:W4:Y:S04]  /*42c0*/  LDL.LU R2, [R1+0x7c] ;  /* 0x00007c0001027983 */ /* 0x010f280000300800 */
[----:B-1----:R-:W4:Y:S04]  /*42d0*/  LDL.LU R0, [R1+0x80] ;  /* 0x0000800001007983 */ /* 0x002f280000300800 */
[----:B------:R-:W4:Y:S04]  /*42e0*/  LDL.LU R21, [R1+0x84] ;  /* 0x0000840001157983 */ /* 0x000f280000300800 */
        /* <DEDUP_REMOVED lines=10> */
[----:B------:R-:W4:Y:S01]  /*4390*/  LDL.LU R4, [R1+0xb0] ;  /* 0x0000b00001047983 */ /* 0x000f220000300800 */
[----:B------:R-:W-:Y:S01]  /*43a0*/  UMOV UR4, URZ ;  /* 0x0000003f00047c82 */ /* 0x000fe20008000000 */
[----:B---3--:R-:W-:-:S05]  /*43b0*/  FADD R6, R71, R6 ;  /* 0x0000000647067221 */ /* 0x008fca0000000000 */
[----:B------:R1:W-:Y:S01]  /*43c0*/  STL [R1+0x70], R6 ;  /* 0x0000700601007387 */ /* 0x0003e20000100800 */
[----:B--2---:R-:W-:-:S03]  /*43d0*/  FADD R5, R72, R5 ;  /* 0x0000000548057221 */ /* 0x004fc60000000000 */
[----:B-1----:R1:W5:Y:S01]  /*43e0*/  LDL.LU R6, [R1+0xe4] ;  /* 0x0000e40001067983 */ /* 0x0023620000300800 */
[----:B------:R-:W-:-:S03]  /*43f0*/  FADD R3, R73, R3 ;  /* 0x0000000349037221 */ /* 0x000fc60000000000 */
[----:B------:R2:W-:Y:S01]  /*4400*/  STL [R1+0x74], R5 ;  /* 0x0000740501007387 */ /* 0x0005e20000100800 */
[----:B----4-:R-:W-:-:S03]  /*4410*/  FADD R2, R74, R2 ;  /* 0x000000024a027221 */ /* 0x010fc60000000000 */
[----:B--2---:R1:W5:Y:S01]  /*4420*/  LDL.LU R5, [R1+0xe0] ;  /* 0x0000e00001057983 */ /* 0x0043620000300800 */
[----:B------:R-:W-:-:S03]  /*4430*/  FADD R0, R75, R0 ;  /* 0x000000004b007221 */ /* 0x000fc60000000000 */
[----:B------:R2:W-:Y:S01]  /*4440*/  STL [R1+0x78], R3 ;  /* 0x0000780301007387 */ /* 0x0005e20000100800 */
[----:B------:R-:W-:-:S01]  /*4450*/  FADD R21, R76, R21 ;  /* 0x000000154c157221 */ /* 0x000fc20000000000 */
[----:B------:R-:W-:Y:S02]  /*4460*/  FADD R20, R77, R20 ;  /* 0x000000144d147221 */ /* 0x000fe40000000000 */
[----:B--2---:R1:W5:Y:S01]  /*4470*/  LDL.LU R3, [R1+0xdc] ;  /* 0x0000dc0001037983 */ /* 0x0043620000300800 */
[----:B------:R-:W-:-:S03]  /*4480*/  FADD R15, R78, R15 ;  /* 0x0000000f4e0f7221 */ /* 0x000fc60000000000 */
[----:B------:R2:W-:Y:S01]  /*4490*/  STL [R1+0x7c], R2 ;  /* 0x00007c0201007387 */ /* 0x0005e20000100800 */
[----:B------:R-:W-:-:S01]  /*44a0*/  FADD R14, R79, R14 ;  /* 0x0000000e4f0e7221 */ /* 0x000fc20000000000 */
[----:B------:R-:W-:Y:S01]  /*44b0*/  FADD R13, R80, R13 ;  /* 0x0000000d500d7221 */ /* 0x000fe20000000000 */
[----:B------:R-:W-:-:S01]  /*44c0*/  FADD R12, R81, R12 ;  /* 0x0000000c510c7221 */ /* 0x000fc20000000000 */
[----:B--2---:R1:W5:Y:S01]  /*44d0*/  LDL.LU R2, [R1+0xd8] ;  /* 0x0000d80001027983 */ /* 0x0043620000300800 */
[----:B------:R-:W-:-:S03]  /*44e0*/  FADD R11, R82, R11 ;  /* 0x0000000b520b7221 */ /* 0x000fc60000000000 */
[----:B------:R2:W-:Y:S01]  /*44f0*/  STL [R1+0x80], R0 ;  /* 0x0000800001007387 */ /* 0x0005e20000100800 */
[----:B------:R-:W-:-:S01]  /*4500*/  FADD R10, R83, R10 ;  /* 0x0000000a530a7221 */ /* 0x000fc20000000000 */
[----:B------:R-:W-:Y:S02]  /*4510*/  FADD R9, R84, R9 ;  /* 0x0000000954097221 */ /* 0x000fe40000000000 */
[----:B--2---:R1:W5:Y:S04]  /*4520*/  LDL.LU R0, [R1+0xd4] ;  /* 0x0000d40001007983 */ /* 0x0043680000300800 */
[----:B------:R1:W-:Y:S01]  /*4530*/  STL [R1+0x84], R21 ;  /* 0x0000841501007387 */ /* 0x0003e20000100800 */
[----:B------:R-:W-:-:S03]  /*4540*/  FADD R8, R85, R8 ;  /* 0x0000000855087221 */ /* 0x000fc60000000000 */
[----:B------:R1:W-:Y:S01]  /*4550*/  STL [R1+0x88], R20 ;  /* 0x0000881401007387 */ /* 0x0003e20000100800 */
[----:B------:R-:W-:-:S03]  /*4560*/  FADD R4, R4, R87 ;  /* 0x0000005704047221 */ /* 0x000fc60000000000 */
[----:B------:R1:W-:Y:S01]  /*4570*/  STL [R1+0x8c], R15 ;  /* 0x00008c0f01007387 */ /* 0x0003e20000100800 */
[----:B------:R-:W-:-:S03]  /*4580*/  FADD R7, R86, R7 ;  /* 0x0000000756077221 */ /* 0x000fc60000000000 */
[----:B------:R1:W-:Y:S04]  /*4590*/  STL [R1+0x90], R14 ;  /* 0x0000900e01007387 */ /* 0x0003e80000100800 */
[----:B------:R1:W-:Y:S04]  /*45a0*/  STL [R1+0x94], R13 ;  /* 0x0000940d01007387 */ /* 0x0003e80000100800 */
[----:B------:R1:W-:Y:S04]  /*45b0*/  STL [R1+0x98], R12 ;  /* 0x0000980c01007387 */ /* 0x0003e80000100800 */
[----:B------:R1:W-:Y:S04]  /*45c0*/  STL [R1+0x9c], R11 ;  /* 0x00009c0b01007387 */ /* 0x0003e80000100800 */
[----:B------:R1:W-:Y:S04]  /*45d0*/  STL [R1+0xa0], R10 ;  /* 0x0000a00a01007387 */ /* 0x0003e80000100800 */
[----:B------:R1:W-:Y:S04]  /*45e0*/  STL [R1+0xa4], R9 ;  /* 0x0000a40901007387 */ /* 0x0003e80000100800 */
[----:B------:R1:W-:Y:S04]  /*45f0*/  STL [R1+0xa8], R8 ;  /* 0x0000a80801007387 */ /* 0x0003e80000100800 */
[----:B------:R1:W-:Y:S04]  /*4600*/  STL [R1+0xb0], R4 ;  /* 0x0000b00401007387 */ /* 0x0003e80000100800 */
[----:B------:R1:W-:Y:S02]  /*4610*/  STL [R1+0xac], R7 ;  /* 0x0000ac0701007387 */ /* 0x0003e40000100800 */
.L_x_28:
[----:B------:R-:W-:Y:S05]  /*4620*/  @!P1 BRA `(.L_x_29) ;  /* 0x0000000000049947 */ /* 0x000fea0003800000 */
[----:B------:R-:W-:Y:S01]  /*4630*/  BPT.TRAP 0x1 ;  /* 0x000000040000795c */ /* 0x000fe20000300000 */
.L_x_29:
[----:B-1-3--:R-:W3:Y:S01]  /*4640*/  LDL R4, [R1+0xc8] ;  /* 0x0000c80001047983 */ /* 0x00aee20000100800 */
[----:B------:R-:W-:-:S04]  /*4650*/  ULEA UR6, UR13, UR47, 0x3 ;  /* 0x0000002f0d067291 */ /* 0x000fc8000f8e183f */
[----:B------:R-:W-:-:S04]  /*4660*/  UIADD3 UR6, UR6, 0x40, URZ ;  /* 0x0000004006067890 */ /* 0x000fc8000fffe03f */
[----:B------:R-:W-:-:S09]  /*4670*/  UPRMT UR6, URZ, 0x654, UR6 ;  /* 0x000006543f067896 */ /* 0x000fd20008000006 */
[----:B------:R-:W-:Y:S01]  /*4680*/  SYNCS.ARRIVE.TRANS64.RED.A1T0 RZ, [UR6], RZ ;  /* 0x000000ffffff79a7 */ /* 0x000fe20008100406 */
[----:B---3--:R-:W-:-:S13]  /*4690*/  ISETP.GT.U32.AND P0, PT, R4, 0x1, PT ;  /* 0x000000010400780c */ /* 0x008fda0003f04070 */
[----:B------:R-:W-:Y:S05]  /*46a0*/  @P0 BRA `(.L_x_30) ;  /* 0x0000000000040947 */ /* 0x000fea0003800000 */
[----:B------:R-:W-:Y:S01]  /*46b0*/  BPT.TRAP 0x1 ;  /* 0x000000040000795c */ /* 0x000fe20000300000 */
.L_x_30:
[----:B------:R-:W-:Y:S01]  /*46c0*/  UIADD3 UR7, UR7, 0x1, URZ ;  /* 0x0000000107077890 */ /* 0x000fe2000fffe03f */
[C---:B-----5:R-:W-:Y:S01]  /*46d0*/  ISETP.GT.AND P0, PT, R3.reuse, 0x1, PT ;  /* 0x000000010300780c */ /* 0x060fe20003f04270 */
[----:B------:R-:W-:Y:S01]  /*46e0*/  UIADD3 UR13, UR13, 0x1, URZ ;  /* 0x000000010d0d7890 */ /* 0x000fe2000fffe03f */
[----:B------:R-:W-:Y:S01]  /*46f0*/  IADD3 R3, R3, -0x1, RZ ;  /* 0xffffffff03037810 */ /* 0x000fe20007ffe0ff */
[----:B------:R-:W-:Y:S02]  /*4700*/  UISETP.NE.AND UP0, UPT, UR7, 0x8, UPT ;  /* 0x000000080700788c */ /* 0x000fe4000bf05270 */
[----:B------:R-:W-:Y:S02]  /*4710*/  UISETP.NE.AND UP1, UPT, UR13, 0x8, UPT ;  /* 0x000000080d00788c */ /* 0x000fe4000bf25270 */
[----:B------:R-:W-:Y:S02]  /*4720*/  USEL UR6, URZ, 0x1, UP0 ;  /* 0x000000013f067887 */ /* 0x000fe40008000000 */
[----:B------:R-:W-:-:S02]  /*4730*/  USEL UR7, UR7, URZ, UP0 ;  /* 0x0000003f07077287 */ /* 0x000fc40008000000 */
[----:B------:R-:W-:Y:S02]  /*4740*/  USEL UR13, UR13, URZ, UP1 ;  /* 0x0000003f0d0d7287 */ /* 0x000fe40008800000 */
[----:B------:R-:W-:Y:S01]  /*4750*/  LOP3.LUT R0, R0, UR6, RZ, 0x3c, !PT ;  /* 0x0000000600007c12 */ /* 0x000fe2000f8e3cff */
[----:B------:R-:W-:Y:S01]  /*4760*/  UMOV UR6, 0x1 ;  /* 0x0000000100067882 */ /* 0x000fe20000000000 */
[----:B------:R-:W-:Y:S08]  /*4770*/  @P0 BRA `(.L_x_31) ;  /* 0xffffffec00480947 */ /* 0x000ff0000383ffff */
.L_x_23:
[----:B------:R-:W-:-:S04]  /*4780*/  UISETP.NE.AND UP0, UPT, UR4, URZ, UPT ;  /* 0x0000003f0400728c */ /* 0x000fc8000bf05270 */
[----:B------:R-:W-:-:S06]  /*4790*/  USEL UR4, URZ, 0x1, !UP0 ;  /* 0x000000013f047887 */ /* 0x000fcc000c000000 */
[----:B------:R-:W-:-:S13]  /*47a0*/  ISETP.NE.AND P0, PT, RZ, UR4, PT ;  /* 0x00000004ff007c0c */ /* 0x000fda000bf05270 */
[----:B------:R-:W-:Y:S05]  /*47b0*/  @!P0 BRA `(.L_x_32) ;  /* 0x0000000c00688947 */ /* 0x000fea0003800000 */
[----:B------:R-:W3:Y:S04]  /*47c0*/  LDL.LU R4, [R1+0xb0] ;  /* 0x0000b00001047983 */ /* 0x000ee80000300800 */
[----:B------:R-:W4:Y:S04]  /*47d0*/  LDL.LU R7, [R1+0xac] ;  /* 0x0000ac0001077983 */ /* 0x000f280000300800 */
[----:B------:R-:W2:Y:S04]  /*47e0*/  LDL.LU R8, [R1+0xa8] ;  /* 0x0000a80001087983 */ /* 0x000ea80000300800 */
[----:B------:R-:W3:Y:S04]  /*47f0*/  LDL.LU R9, [R1+0xa4] ;  /* 0x0000a40001097983 */ /* 0x000ee80000300800 */
[----:B------:R-:W4:Y:S04]  /*4800*/  LDL.LU R10, [R1+0xa0] ;  /* 0x0000a000010a7983 */ /* 0x000f280000300800 */
[----:B------:R-:W2:Y:S04]  /*4810*/  LDL.LU R11, [R1+0x9c] ;  /* 0x00009c00010b7983 */ /* 0x000ea80000300800 */
[----:B------:R-:W3:Y:S04]  /*4820*/  LDL.LU R12, [R1+0x98] ;  /* 0x00009800010c7983 */ /* 0x000ee80000300800 */
[----:B------:R-:W4:Y:S04]  /*4830*/  LDL.LU R13, [R1+0x94] ;  /* 0x00009400010d7983 */ /* 0x000f280000300800 */
[----:B------:R-:W2:Y:S04]  /*4840*/  LDL.LU R14, [R1+0x90] ;  /* 0x00009000010e7983 */ /* 0x000ea80000300800 */
[----:B------:R-:W3:Y:S01]  /*4850*/  LDL.LU R0, [R1+0x24] ;  /* 0x0000240001007983 */ /* 0x000ee20000300800 */
[----:B------:R-:W-:-:S03]  /*4860*/  FADD R227, R88, R227 ;  /* 0x000000e358e37221 */ /* 0x000fc60000000000 */
[----:B------:R-:W4:Y:S01]  /*4870*/  LDL.LU R3, [R1+0x28] ;  /* 0x0000280001037983 */ /* 0x000f220000300800 */
[----:B------:R-:W-:-:S03]  /*4880*/  FADD R226, R89, R226 ;  /* 0x000000e259e27221 */ /* 0x000fc60000000000 */
[----:B------:R-:W2:Y:S01]  /*4890*/  LDL.LU R21, [R1+0x2c] ;  /* 0x00002c0001157983 */ /* 0x000ea20000300800 */
        /* <DEDUP_REMOVED lines=13> */
[----:B------:R-:W2:Y:S04]  /*4970*/  LDL.LU R92, [R1+0x10] ;  /* 0x00001000015c7983 */ /* 0x000ea80000300800 */
[----:B------:R-:W2:Y:S04]  /*4980*/  LDL.LU R93, [R1+0xc] ;  /* 0x00000c00015d7983 */ /* 0x000ea80000300800 */
[----:B------:R-:W2:Y:S04]  /*4990*/  LDL.LU R94, [R1+0x8] ;  /* 0x00000800015e7983 */ /* 0x000ea80000300800 */
[----:B------:R-:W2:Y:S04]  /*49a0*/  LDL.LU R95, [R1+0x4] ;  /* 0x00000400015f7983 */ /* 0x000ea80000300800 */
[----:B------:R-:W2:Y:S01]  /*49b0*/  LDL.LU R96, [R1] ;  /* 0x0000000001607983 */ /* 0x000ea20000300800 */
[----:B------:R-:W-:Y:S01]  /*49c0*/  FADD R211, R104, R211 ;  /* 0x000000d368d37221 */ /* 0x000fe20000000000 */
        /* <DEDUP_REMOVED lines=73> */
[----:B---3--:R-:W-:Y:S01]  /*4e60*/  FADD R0, R52, R0 ;  /* 0x0000000034007221 */ /* 0x008fe20000000000 */
[----:B----4-:R-:W-:Y:S01]  /*4e70*/  FADD R3, R53, R3 ;  /* 0x0000000335037221 */ /* 0x010fe20000000000 */
[----:B--2---:R-:W-:Y:S01]  /*4e80*/  FADD R21, R54, R21 ;  /* 0x0000001536157221 */ /* 0x004fe20000000000 */
        /* <DEDUP_REMOVED lines=10> */
[----:B------:R-:W-:-:S05]  /*4f30*/  FADD R96, R43, R96 ;  /* 0x000000602b607221 */ /* 0x000fca0000000000 */
[----:B------:R1:W-:Y:S04]  /*4f40*/  STL [R1], R96 ;  /* 0x0000006001007387 */ /* 0x0003e80000100800 */
        /* <DEDUP_REMOVED lines=21> */
[----:B-1----:R-:W4:Y:S04]  /*50a0*/  LDL.LU R96, [R1+0x58] ;  /* 0x0000580001607983 */ /* 0x002f280000300800 */
[----:B--2---:R-:W2:Y:S04]  /*50b0*/  LDL.LU R95, [R1+0x5c] ;  /* 0x00005c00015f7983 */ /* 0x004ea80000300800 */
[----:B---3--:R-:W3:Y:S04]  /*50c0*/  LDL.LU R94, [R1+0x60] ;  /* 0x00006000015e7983 */ /* 0x008ee80000300800 */
[----:B----4-:R-:W4:Y:S04]  /*50d0*/  LDL.LU R93, [R1+0x64] ;  /* 0x00006400015d7983 */ /* 0x010f280000300800 */
        /* <DEDUP_REMOVED lines=20> */
[----:B------:R-:W-:-:S04]  /*5220*/  FADD R103, R58, R103 ;  /* 0x000000673a677221 */ /* 0x000fc80000000000 */
        /* <DEDUP_REMOVED lines=15> */
[----:B--2---:R-:W-:-:S03]  /*5320*/  FADD R95, R66, R95 ;  /* 0x0000005f425f7221 */ /* 0x004fc60000000000 */
[----:B------:R1:W-:Y:S01]  /*5330*/  STL [R1+0x58], R96 ;  /* 0x0000586001007387 */ /* 0x0003e20000100800 */
[----:B---3--:R-:W-:-:S03]  /*5340*/  FADD R94, R67, R94 ;  /* 0x0000005e435e7221 */ /* 0x008fc60000000000 */
[----:B------:R1:W-:Y:S01]  /*5350*/  STL [R1+0x5c], R95 ;  /* 0x00005c5f01007387 */ /* 0x0003e20000100800 */
[----:B----4-:R-:W-:-:S03]  /*5360*/  FADD R93, R68, R93 ;  /* 0x0000005d445d7221 */ /* 0x010fc60000000000 */
        /* <DEDUP_REMOVED lines=31> */
.L_x_32:
[----:B-1----:R-:W1:Y:S02]  /*5560*/  LDC R0, c[0x0][0x28c] ;  /* 0x0000a300ff007b82 */ /* 0x002e640000000800 */
[----:B-1----:R-:W-:-:S13]  /*5570*/  ISETP.GE.AND P0, PT, R0, 0x1, PT ;  /* 0x000000010000780c */ /* 0x002fda0003f06270 */
[----:B------:R-:W-:Y:S05]  /*5580*/  @!P0 BRA `(.L_x_33) ;  /* 0x0000000000408947 */ /* 0x000fea0003800000 */
[----:B------:R-:W3:Y:S02]  /*5590*/  LDL R3, [R1+0xbc] ;  /* 0x0000bc0001037983 */ /* 0x000ee40000100800 */
[----:B---3--:R-:W-:-:S13]  /*55a0*/  ISETP.NE.AND P0, PT, R3, 0x3, PT ;  /* 0x000000030300780c */ /* 0x008fda0003f05270 */
[----:B------:R-:W-:Y:S05]  /*55b0*/  @!P0 BRA `(.L_x_34) ;  /* 0x0000000000048947 */ /* 0x000fea0003800000 */
[----:B------:R-:W-:Y:S01]  /*55c0*/  BPT.TRAP 0x1 ;  /* 0x000000040000795c */ /* 0x000fe20000300000 */
.L_x_34:
[----:B------:R-:W3:Y:S01]  /*55d0*/  LDL R0, [R1+0xc8] ;  /* 0x0000c80001007983 */ /* 0x000ee20000100800 */
[----:B------:R-:W-:-:S04]  /*55e0*/  UISETP.LT.AND UP0, UPT, UR46, 0x1, UPT ;  /* 0x000000012e00788c */ /* 0x000fc8000bf01270 */
[----:B------:R-:W-:-:S04]  /*55f0*/  USEL UR4, UR46, 0x1, UP0 ;  /* 0x000000012e047887 */ /* 0x000fc80008000000 */
[----:B------:R-:W-:-:S04]  /*5600*/  UIADD3 UR4, UR39, UR46, -UR4 ;  /* 0x0000002e27047290 */ /* 0x000fc8000fffe804 */
[----:B------:R-:W-:-:S04]  /*5610*/  USHF.L.U32 UR4, UR4, 0x3, URZ ;  /* 0x0000000304047899 */ /* 0x000fc8000800063f */
[----:B------:R-:W-:-:S04]  /*5620*/  ULOP3.LUT UR4, UR4, 0x38, URZ, 0xc0, !UPT ;  /* 0x0000003804047892 */ /* 0x000fc8000f8ec03f */
[----:B------:R-:W-:-:S04]  /*5630*/  UIADD3 UR4, UR47, 0x40, UR4 ;  /* 0x000000402f047890 */ /* 0x000fc8000fffe004 */
[----:B------:R-:W-:-:S09]  /*5640*/  UPRMT UR4, URZ, 0x654, UR4 ;  /* 0x000006543f047896 */ /* 0x000fd20008000004 */
[----:B------:R-:W-:Y:S01]  /*5650*/  SYNCS.ARRIVE.TRANS64.RED.A1T0 RZ, [UR4], RZ ;  /* 0x000000ffffff79a7 */ /* 0x000fe20008100404 */
[----:B---3--:R-:W-:-:S13]  /*5660*/  ISETP.GT.U32.AND P0, PT, R0, 0x1, PT ;  /* 0x000000010000780c */ /* 0x008fda0003f04070 */
[----:B------:R-:W-:Y:S05]  /*5670*/  @P0 BRA `(.L_x_33) ;  /* 0x0000000000040947 */ /* 0x000fea0003800000 */
[----:B------:R-:W-:Y:S01]  /*5680*/  BPT.TRAP 0x1 ;  /* 0x000000040000795c */ /* 0x000fe20000300000 */
.L_x_33:
[----:B------:R-:W-:Y:S01]  /*5690*/  UIADD3 UR4, UR47, 0x100, URZ ;  /* 0x000001002f047890 */ /* 0x000fe2000fffe03f */
[----:B------:R-:W-:Y:S02]  /*56a0*/  R2UR UR50, R6 ;  /* 0x00000000063272ca */ /* 0x000fe400000e0000 */
[----:B------:R-:W-:Y:S01]  /*56b0*/  R2UR UR49, R5 ;  /* 0x00000000053172ca */ /* 0x000fe200000e0000 */
[----:B------:R-:W-:-:S06]  /*56c0*/  ULOP3.LUT UP0, URZ, UR4, 0x9f, URZ, 0xc0, !UPT ;  /* 0x0000009f043f7892 */ /* 0x000fcc000f80c03f */
[----:B------:R-:W-:-:S04]  /*56d0*/  PLOP3.LUT P0, PT, PT, PT, UP0, 0x80, 0x0 ;  /* 0x000000000000781c */ /* 0x000fc80003f0f008 */
[----:B------:R-:W-:Y:S02]  /*56e0*/  USHF.L.U32 UR50, UR50, 0x8, URZ ;  /* 0x0000000832327899 */ /* 0x000fe4000800063f */
[----:B------:R-:W-:-:S07]  /*56f0*/  USHF.L.U32 UR49, UR49, 0x7, URZ ;  /* 0x0000000731317899 */ /* 0x000fce000800063f */
[----:B------:R-:W-:Y:S05]  /*5700*/  @!P0 BRA `(.L_x_35) ;  /* 0x0000000000408947 */ /* 0x000fea0003800000 */
[----:B------:R-:W-:Y:S01]  /*5710*/  MOV R14, 0x0 ;  /* 0x00000000000e7802 */ /* 0x000fe20000000f00 */
[----:B------:R-:W-:Y:S01]  /*5720*/  ULDC.64 UR4, c[0x4][0x70] ;  /* 0x01001c0000047ab9 */ /* 0x000fe20000000a00 */
[----:B------:R-:W-:Y:S01]  /*5730*/  ULDC.64 UR6, c[0x4][0x8] ;  /* 0x0100020000067ab9 */ /* 0x000fe20000000a00 */
[----:B------:R-:W-:Y:S02]  /*5740*/  MOV R4, UR4 ;  /* 0x0000000400047c02 */ /* 0x000fe40008000f00 */
[----:B------:R-:W-:Y:S01]  /*5750*/  MOV R5, UR5 ;  /* 0x0000000500057c02 */ /* 0x000fe20008000f00 */
[----:B------:R-:W1:Y:S01]  /*5760*/  LDC.64 R14, c[0x4][R14] ;  /* 0x010000000e0e7b82 */ /* 0x000e620000000a00 */
[----:B------:R-:W-:Y:S01]  /*5770*/  ULDC.64 UR4, c[0x4][0x78] ;  /* 0x01001e0000047ab9 */ /* 0x000fe20000000a00 */
[----:B------:R-:W-:Y:S02]  /*5780*/  MOV R10, UR6 ;  /* 0x00000006000a7c02 */ /* 0x000fe40008000f00 */
[----:B------:R-:W-:-:S02]  /*5790*/  MOV R6, UR4 ;  /* 0x0000000400067c02 */ /* 0x000fc40008000f00 */
[----:B------:R-:W-:Y:S02]  /*57a0*/  MOV R7, UR5 ;  /* 0x0000000500077c02 */ /* 0x000fe40008000f00 */
[----:B------:R-:W-:Y:S02]  /*57b0*/  MOV R11, UR7 ;  /* 0x00000007000b7c02 */ /* 0x000fe40008000f00 */
[----:B------:R-:W-:Y:S02]  /*57c0*/  MOV R8, 0x70 ;  /* 0x0000007000087802 */ /* 0x000fe40000000f00 */
[----:B------:R-:W-:Y:S02]  /*57d0*/  MOV R12, 0x1 ;  /* 0x00000001000c7802 */ /* 0x000fe40000000f00 */
[----:B------:R-:W-:-:S07]  /*57e0*/  MOV R13, RZ ;  /* 0x000000ff000d7202 */ /* 0x000fce0000000f00 */
[----:B------:R-:W-:-:S07]  /*57f0*/  LEPC R20, `(.L_x_35) ;  /* 0x000000001014794e */ /* 0x000fce0000000000 */
[----:B-12--5:R-:W-:Y:S05]  /*5800*/  CALL.ABS.NOINC R14 ;  /* 0x000000000e007343 */ /* 0x026fea0003c00000 */
.L_x_35:
[----:B------:R-:W-:-:S04]  /*5810*/  UIADD3 UR4, UR47, 0x4100, URZ ;  /* 0x000041002f047890 */ /* 0x000fc8000fffe03f */
[----:B------:R-:W-:-:S06]  /*5820*/  ULOP3.LUT UP0, URZ, UR4, 0x9f, URZ, 0xc0, !UPT ;  /* 0x0000009f043f7892 */ /* 0x000fcc000f80c03f */
[----:B------:R-:W-:-:S13]  /*5830*/  PLOP3.LUT P0, PT, PT, PT, UP0, 0x80, 0x0 ;  /* 0x000000000000781c */ /* 0x000fda0003f0f008 */
        /* <DEDUP_REMOVED lines=17> */
.L_x_36:
[----:B------:R-:W1:Y:S02]  /*5950*/  LDC.64 R4, c[0x0][0x590] ;  /* 0x00016400ff047b82 */ /* 0x000e640000000a00 */
[----:B-1----:R-:W-:-:S04]  /*5960*/  ISETP.NE.U32.AND P2, PT, R4, RZ, PT ;  /* 0x000000ff0400720c */ /* 0x002fc80003f45070 */
[----:B------:R-:W-:-:S13]  /*5970*/  ISETP.NE.AND.EX P2, PT, R5, RZ, PT, P2 ;  /* 0x000000ff0500720c */ /* 0x000fda0003f45320 */
[----:B------:R-:W-:Y:S05]  /*5980*/  @!P2 BRA `(.L_x_37) ;  /* 0x00000000003ca947 */ /* 0x000fea0003800000 */
[----:B------:R-:W-:Y:S02]  /*5990*/  ULDC.64 UR4, c[0x0][0x588] ;  /* 0x0001620000047ab9 */ /* 0x000fe40000000a00 */
[----:B------:R-:W-:-:S04]  /*59a0*/  ISETP.NE.U32.AND P0, PT, RZ, UR4, PT ;  /* 0x00000004ff007c0c */ /* 0x000fc8000bf05070 */
[----:B------:R-:W-:-:S13]  /*59b0*/  ISETP.NE.AND.EX P0, PT, RZ, UR5, PT, P0 ;  /* 0x00000005ff007c0c */ /* 0x000fda000bf05300 */
[----:B------:R-:W-:Y:S05]  /*59c0*/  @!P0 BRA `(.L_x_38) ;  /* 0x00000000001c8947 */ /* 0x000fea0003800000 */
[----:B------:R-:W1:Y:S01]  /*59d0*/  LDC.64 R6, c[0x0][0x588] ;  /* 0x00016200ff067b82 */ /* 0x000e620000000a00 */
[----:B------:R-:W-:-:S04]  /*59e0*/  IMAD R3, R4, UR51, RZ ;  /* 0x0000003304037c24 */ /* 0x000fc8000f8e02ff */
[----:B-1----:R-:W-:-:S05]  /*59f0*/  IMAD.WIDE R6, R3, 0x4, R6 ;  /* 0x0000000403067825 */ /* 0x002fca00078e0206 */
[----:B-----5:R1:W5:Y:S01]  /*5a00*/  LDG.E R16, desc[UR42][R6.64] ;  /* 0x0000002a06107981 */ /* 0x020362000c1e1900 */
[----:B------:R-:W-:-:S05]  /*5a10*/  MOV R0, 0x1 ;  /* 0x0000000100007802 */ /* 0x000fca0000000f00 */
[----:B------:R1:W-:Y:S01]  /*5a20*/  STL.S16 [R1+0xd0], R0 ;  /* 0x0000d00001007387 */ /* 0x0003e20000100600 */
[----:B------:R-:W-:Y:S05]  /*5a30*/  BRA `(.L_x_37) ;  /* 0x0000000000107947 */ /* 0x000fea0003800000 */
.L_x_38:
[----:B------:R-:W-:Y:S01]  /*5a40*/  MOV R0, 0x1 ;  /* 0x0000000100007802 */ /* 0x000fe20000000f00 */
[----:B------:R-:W-:Y:S02]  /*5a50*/  ULDC UR4, c[0x0][0x580] ;  /* 0x0001600000047ab9 */ /* 0x000fe40000000800 */
[----:B-----5:R-:W-:Y:S02]  /*5a60*/  MOV R16, UR4 ;  /* 0x0000000400107c02 */ /* 0x020fe40008000f00 */
[----:B------:R3:W-:Y:S05]  /*5a70*/  STL.S16 [R1+0xd0], R0 ;  /* 0x0000d00001007387 */ /* 0x0007ea0000100600 */
.L_x_37:
[----:B-1----:R-:W1:Y:S02]  /*5a80*/  LDC.64 R6, c[0x0][0x5b0] ;  /* 0x00016c00ff067b82 */ /* 0x002e640000000a00 */
[----:B-1----:R-:W-:-:S04]  /*5a90*/  ISETP.NE.U32.AND P0, PT, R6, RZ, PT ;  /* 0x000000ff0600720c */ /* 0x002fc80003f05070 */
[----:B------:R-:W-:-:S13]  /*5aa0*/  ISETP.NE.AND.EX P0, PT, R7, RZ, PT, P0 ;  /* 0x000000ff0700720c */ /* 0x000fda0003f05300 */
[----:B------:R-:W-:Y:S05]  /*5ab0*/  @!P0 BRA `(.L_x_39) ;  /* 0x00000000002c8947 */ /* 0x000fea0003800000 */
[----:B------:R-:W-:Y:S02]  /*5ac0*/  ULDC.64 UR4, c[0x0][0x5a8] ;  /* 0x00016a0000047ab9 */ /* 0x000fe40000000a00 */
[----:B------:R-:W-:-:S04]  /*5ad0*/  ISETP.NE.U32.AND P0, PT, RZ, UR4, PT ;  /* 0x00000004ff007c0c */ /* 0x000fc8000bf05070 */
[----:B------:R-:W-:-:S13]  /*5ae0*/  ISETP.NE.AND.EX P0, PT, RZ, UR5, PT, P0 ;  /* 0x00000005ff007c0c */ /* 0x000fda000bf05300 */
[----:B------:R-:W-:Y:S05]  /*5af0*/  @!P0 BRA `(.L_x_40) ;  /* 0x0000000000148947 */ /* 0x000fea0003800000 */
[----:B-----5:R-:W1:Y:S01]  /*5b00*/  LDC.64 R2, c[0x0][0x5a8] ;  /* 0x00016a00ff027b82 */ /* 0x020e620000000a00 */
[----:B------:R-:W-:-:S04]  /*5b10*/  IMAD R7, R6, UR51, RZ ;  /* 0x0000003306077c24 */ /* 0x000fc8000f8e02ff */
[----:B-1----:R-:W-:-:S06]  /*5b20*/  IMAD.WIDE R2, R7, 0x4, R2 ;  /* 0x0000000407027825 */ /* 0x002fcc00078e0202 */
[----:B------:R1:W5:Y:S01]  /*5b30*/  LDG.E R2, desc[UR42][R2.64] ;  /* 0x0000002a02027981 */ /* 0x000362000c1e1900 */
[----:B------:R-:W-:Y:S05]  /*5b40*/  BRA `(.L_x_39) ;  /* 0x0000000000087947 */ /* 0x000fea0003800000 */
.L_x_40:
[----:B------:R-:W-:Y:S02]  /*5b50*/  ULDC UR4, c[0x0][0x5a0] ;  /* 0x0001680000047ab9 */ /* 0x000fe40000000800 */
[----:B-----5:R-:W-:-:S07]  /*5b60*/  MOV R2, UR4 ;  /* 0x0000000400027c02 */ /* 0x020fce0008000f00 */
.L_x_39:
[----:B------:R-:W-:Y:S01]  /*5b70*/  ULDC.64 UR4, c[0x0][0x588] ;  /* 0x0001620000047ab9 */ /* 0x000fe20000000a00 */
[----:B------:R-:W-:Y:S01]  /*5b80*/  ISETP.NE.U32.AND P3, PT, R4, RZ, PT ;  /* 0x000000ff0400720c */ /* 0x000fe20003f65070 */
[----:B------:R-:W-:Y:S02]  /*5b90*/  UISETP.NE.U32.AND UP0, UPT, UR4, URZ, UPT ;  /* 0x0000003f0400728c */ /* 0x000fe4000bf05070 */
[----:B------:R-:W-:Y:S02]  /*5ba0*/  ISETP.NE.U32.AND P4, PT, RZ, UR4, PT ;  /* 0x00000004ff007c0c */ /* 0x000fe4000bf85070 */
[----:B------:R-:W-:Y:S01]  /*5bb0*/  ISETP.NE.AND.EX P3, PT, R5, RZ, PT, P3 ;  /* 0x000000ff0500720c */ /* 0x000fe20003f65330 */
[----:B------:R-:W-:Y:S02]  /*5bc0*/  UISETP.NE.AND.EX UP0, UPT, UR5, URZ, UPT, UP0 ;  /* 0x0000003f0500728c */ /* 0x000fe4000bf05300 */
[----:B------:R-:W-:Y:S02]  /*5bd0*/  ISETP.NE.AND.EX P4, PT, RZ, UR5, PT, P4 ;  /* 0x00000005ff007c0c */ /* 0x000fe4000bf85340 */
[----:B------:R-:W-:-:S02]  /*5be0*/  PLOP3.LUT P0, PT, PT, PT, PT, 0x8, 0x0 ;  /* 0x000000000000781c */ /* 0x000fc40003f0e170 */
[----:B------:R-:W-:-:S04]  /*5bf0*/  PLOP3.LUT P1, PT, PT, PT, UP0, 0x80, 0x0 ;  /* 0x000000000000781c */ /* 0x000fc80003f2f008 */
[----:B------:R-:W-:-:S05]  /*5c00*/  PLOP3.LUT P1, PT, P1, PT, PT, 0x8, 0x0 ;  /* 0x000000000000781c */ /* 0x000fca0000f2e170 */
[----:B------:R-:W-:Y:S08]  /*5c10*/  @P4 BRA P3, `(.L_x_41) ;  /* 0x0000000000284947 */ /* 0x000ff00001800000 */
[----:B------:R-:W-:Y:S04]  /*5c20*/  BSSY B0, `(.L_x_41) ;  /* 0x0000009000007945 */ /* 0x000fe80003800000 */
[----:B------:R-:W-:Y:S05]  /*5c30*/  @!P2 BRA `(.L_x_42) ;  /* 0x000000000018a947 */ /* 0x000fea0003800000 */
[----:B---3--:R-:W3:Y:S01]  /*5c40*/  LDL R0, [R1+0xd0] ;  /* 0x0000d00001007983 */ /* 0x008ee20000100800 */
[----:B------:R-:W-:Y:S02]  /*5c50*/  PLOP3.LUT P0, PT, P1, PT, PT, 0x80, 0x0 ;  /* 0x000000000000781c */ /* 0x000fe40000f0f070 */
[----:B---3--:R-:W-:-:S13]  /*5c60*/  LOP3.LUT P3, RZ, R0, 0xff, RZ, 0xc0, !PT ;  /* 0x000000ff00ff7812 */ /* 0x008fda000786c0ff */
[----:B------:R-:W-:Y:S05]  /*5c70*/  @!P3 BRA `(.L_x_43) ;  /* 0x00000000000cb947 */ /* 0x000fea0003800000 */
[----:B-----5:R-:W-:Y:S01]  /*5c80*/  FSETP.EQ.AND P0, PT, R16, RZ, PT ;  /* 0x000000ff1000720b */ /* 0x020fe20003f02000 */
[----:B------:R-:W-:-:S12]  /*5c90*/  BRA `(.L_x_43) ;  /* 0x0000000000047947 */ /* 0x000fd80003800000 */
.L_x_42:
[----:B-----5:R-:W-:-:S13]  /*5ca0*/  FSETP.EQ.AND P0, PT, R16, RZ, PT ;  /* 0x000000ff1000720b */ /* 0x020fda0003f02000 */
.L_x_43:
[----:B------:R-:W-:Y:S05]  /*5cb0*/  BSYNC B0 ;  /* 0x0000000000007941 */ /* 0x000fea0003800000 */
.L_x_41:
[----:B------:R-:W-:Y:S04]  /*5cc0*/  BSSY B0, `(.L_x_44) ;  /* 0x0000008000007945 */ /* 0x000fe80003800000 */
[----:B------:R-:W-:Y:S05]  /*5cd0*/  @!P2 BRA `(.L_x_45) ;  /* 0x000000000014a947 */ /* 0x000fea0003800000 */
[----:B---3--:R-:W3:Y:S02]  /*5ce0*/  LDL R0, [R1+0xd0] ;  /* 0x0000d00001007983 */ /* 0x008ee40000100800 */
[----:B---3--:R-:W-:-:S13]  /*5cf0*/  LOP3.LUT P2, RZ, R0, 0xff, RZ, 0xc0, !PT ;  /* 0x000000ff00ff7812 */ /* 0x008fda000784c0ff */
[----:B------:R-:W-:Y:S05]  /*5d00*/  @!P2 BRA `(.L_x_46) ;  /* 0x00000000000ca947 */ /* 0x000fea0003800000 */
[----:B-----5:R-:W-:Y:S01]  /*5d10*/  FSETP.EQ.AND P1, PT, R16, RZ, PT ;  /* 0x000000ff1000720b */ /* 0x020fe20003f22000 */
[----:B------:R-:W-:-:S12]  /*5d20*/  BRA `(.L_x_46) ;  /* 0x0000000000047947 */ /* 0x000fd80003800000 */
.L_x_45:
[----:B-----5:R-:W-:-:S13]  /*5d30*/  FSETP.EQ.AND P1, PT, R16, RZ, PT ;  /* 0x000000ff1000720b */ /* 0x020fda0003f22000 */
.L_x_46:
[----:B------:R-:W-:Y:S05]  /*5d40*/  BSYNC B0 ;  /* 0x0000000000007941 */ /* 0x000fea0003800000 */
.L_x_44:
[----:B------:R-:W-:Y:S01]  /*5d50*/  BSSY B0, `(.L_x_47) ;  /* 0x0000047000007945 */ /* 0x000fe20003800000 */
[----:B------:R-:W-:Y:S02]  /*5d60*/  CS2R R6, SRZ ;  /* 0x0000000000067805 */ /* 0x000fe4000001ff00 */
[----:B------:R-:W-:Y:S01]  /*5d70*/  CS2R R8, SRZ ;  /* 0x0000000000087805 */ /* 0x000fe2000001ff00 */
[----:B------:R-:W-:Y:S06]  /*5d80*/  @P0 BRA `(.L_x_48) ;  /* 0x00000004000c0947 */ /* 0x000fec0003800000 */
[----:B---3--:R-:W3:Y:S02]  /*5d90*/  LDL R0, [R1+0xcc] ;  /* 0x0000cc0001007983 */ /* 0x008ee40000100800 */
[----:B---3--:R-:W-:-:S13]  /*5da0*/  ISETP.NE.AND P3, PT, R0, 0x3, PT ;  /* 0x000000030000780c */ /* 0x008fda0003f65270 */
[----:B------:R-:W-:Y:S05]  /*5db0*/  @!P3 BRA `(.L_x_49) ;  /* 0x000000000004b947 */ /* 0x000fea0003800000 */
[----:B------:R-:W-:Y:S01]  /*5dc0*/  BPT.TRAP 0x1 ;  /* 0x000000040000795c */ /* 0x000fe20000300000 */
.L_x_49:
[----:B-1----:R-:W3:Y:S04]  /*5dd0*/  LDL R3, [R1+0xb4] ;  /* 0x0000b40001037983 */ /* 0x002ee80000100800 */
[----:B------:R-:W4:Y:S01]  /*5de0*/  LDL R0, [R1+0xb8] ;  /* 0x0000b80001007983 */ /* 0x000f220000100800 */
[----:B------:R-:W-:Y:S01]  /*5df0*/  BSSY B1, `(.L_x_50) ;  /* 0x0000006000017945 */ /* 0x000fe20003800000 */
[----:B------:R-:W-:Y:S02]  /*5e00*/  CS2R R6, SRZ ;  /* 0x0000000000067805 */ /* 0x000fe4000001ff00 */
[----:B---3--:R-:W-:Y:S02]  /*5e10*/  LEA R13, R3, UR47, 0x3 ;  /* 0x0000002f030d7c11 */ /* 0x008fe4000f8e18ff */
[----:B----4-:R-:W-:-:S04]  /*5e20*/  SHF.L.U32 R0, R0, 0x1f, RZ ;  /* 0x0000001f00007819 */ /* 0x010fc800000006ff */
[----:B------:R-:W1:Y:S02]  /*5e30*/  SYNCS.PHASECHK.TRANS64.TRYWAIT P2, [R13+URZ+0x80], R0 ;  /* 0x000080000d0075a7 */ /* 0x000e64000804017f */
[----:B-1----:R-:W-:Y:S05]  /*5e40*/  @!P2 BRA `(.L_x_51) ;  /* 0x0000014000b0a947 */ /* 0x002fea0003800000 */
.L_x_623:
[----:B------:R-:W-:Y:S05]  /*5e50*/  BSYNC B1 ;  /* 0x0000000000017941 */ /* 0x000fea0003800000 */
.L_x_50:
[----:B------:R3:W5:Y:S01]  /*5e60*/  LDL R12, [R1+0xb4] ;  /* 0x0000b400010c7983 */ /* 0x0007620000100800 */
[----:B------:R-:W-:Y:S01]  /*5e70*/  BSSY B1, `(.L_x_52) ;  /* 0x0000020000017945 */ /* 0x000fe20003800000 */
[----:B------:R-:W-:-:S03]  /*5e80*/  CS2R R8, SRZ ;  /* 0x0000000000087805 */ /* 0x000fc6000001ff00 */
[----:B------:R-:W-:Y:S05]  /*5e90*/  @P1 BRA `(.L_x_53) ;  /* 0x0000000000741947 */ /* 0x000fea0003800000 */
[----:B------:R-:W1:Y:S02]  /*5ea0*/  S2R R10, SR_TID.X ;  /* 0x00000000000a7919 */ /* 0x000e640000002100 */
[C---:B-1----:R-:W-:Y:S02]  /*5eb0*/  SHF.L.U32 R0, R10.reuse, 0x4, RZ ;  /* 0x000000040a007819 */ /* 0x042fe400000006ff */
[C---:B------:R-:W-:Y:S02]  /*5ec0*/  SHF.L.U32 R3, R10.reuse, 0x1, RZ ;  /* 0x000000010a037819 */ /* 0x040fe400000006ff */
[----:B------:R-:W-:Y:S02]  /*5ed0*/  SHF.L.U32 R5, R10, 0x3, RZ ;  /* 0x000000030a057819 */ /* 0x000fe400000006ff */
[----:B------:R-:W-:Y:S02]  /*5ee0*/  LOP3.LUT R0, R0, 0xe00, RZ, 0xc0, !PT ;  /* 0x00000e0000007812 */ /* 0x000fe400078ec0ff */
[----:B------:R-:W-:-:S02]  /*5ef0*/  LOP3.LUT R4, R5, 0x80, RZ, 0xc0, !PT ;  /* 0x0000008005047812 */ /* 0x000fc400078ec0ff */
[----:B------:R-:W-:Y:S02]  /*5f00*/  LOP3.LUT R0, R0, 0x6, R3, 0xf8, !PT ;  /* 0x0000000600007812 */ /* 0x000fe400078ef803 */
[--C-:B------:R-:W-:Y:S02]  /*5f10*/  LOP3.LUT R3, R4, 0x10, R10.reuse, 0xf8, !PT ;  /* 0x0000001004037812 */ /* 0x100fe400078ef80a */
[----:B------:R-:W-:Y:S02]  /*5f20*/  LOP3.LUT R0, R0, 0x60, R5, 0xf8, !PT ;  /* 0x0000006000007812 */ /* 0x000fe400078ef805 */
[----:B------:R-:W-:Y:S02]  /*5f30*/  SHF.R.U32.HI R4, RZ, 0x4, R10 ;  /* 0x00000004ff047819 */ /* 0x000fe4000001160a */
[----:B------:R-:W-:Y:S02]  /*5f40*/  LOP3.LUT R0, R0, R3, RZ, 0xfc, !PT ;  /* 0x0000000300007212 */ /* 0x000fe400078efcff */
[----:B------:R-:W-:-:S02]  /*5f50*/  LOP3.LUT P2, RZ, R4, 0x1, RZ, 0xc0, !PT ;  /* 0x0000000104ff7812 */ /* 0x000fc4000784c0ff */
[----:B-----5:R-:W-:-:S04]  /*5f60*/  LEA R0, R12, R0, 0xc ;  /* 0x000000000c007211 */ /* 0x020fc800078e60ff */
[----:B------:R-:W-:Y:S01]  /*5f70*/  IADD3 R3, R0, UR47, RZ ;  /* 0x0000002f00037c10 */ /* 0x000fe2000fffe0ff */
[----:B------:R-:W-:Y:S03]  /*5f80*/  LDS.U16 R9, [R0+UR47+0x200] ;  /* 0x0002002f00097984 */ /* 0x000fe60008000400 */
[C---:B------:R-:W-:Y:S01]  /*5f90*/  IADD3 R4, R3.reuse, 0x100, RZ ;  /* 0x0000010003047810 */ /* 0x040fe20007ffe0ff */
[----:B------:R-:W-:Y:S01]  /*5fa0*/  LDS.U16 R8, [R0+UR47+0x208] ;  /* 0x0002082f00087984 */ /* 0x000fe20008000400 */
[----:B------:R-:W-:Y:S02]  /*5fb0*/  IADD3 R5, R3, 0x110, RZ ;  /* 0x0000011003057810 */ /* 0x000fe40007ffe0ff */
[----:B------:R-:W-:Y:S01]  /*5fc0*/  @P2 IADD3 R5, R4, -0x10, RZ ;  /* 0xfffffff004052810 */ /* 0x000fe20007ffe0ff */
[----:B------:R-:W1:Y:S04]  /*5fd0*/  LDS.U16 R3, [R0+UR47+0x108] ;  /* 0x0001082f00037984 */ /* 0x000e680008000400 */
[----:B------:R-:W-:Y:S04]  /*5fe0*/  LDS.U16 R7, [R5+0x100] ;  /* 0x0001000005077984 */ /* 0x000fe80000000400 */
[----:B------:R-:W4:Y:S04]  /*5ff0*/  LDS.U16 R6, [R5] ;  /* 0x0000000005067984 */ /* 0x000f280000000400 */
[----:B------:R-:W2:Y:S04]  /*6000*/  LDS.U16 R4, [R0+UR47+0x100] ;  /* 0x0001002f00047984 */ /* 0x000ea80008000400 */
[----:B------:R-:W-:Y:S04]  /*6010*/  LDS.U16 R10, [R5+0x108] ;  /* 0x00010800050a7984 */ /* 0x000fe80000000400 */
[----:B------:R-:W3:Y:S01]  /*6020*/  LDS.U16 R11, [R5+0x8] ;  /* 0x00000800050b7984 */ /* 0x000ee20000000400 */
[----:B-1----:R-:W-:-:S02]  /*6030*/  PRMT R8, R3, 0x5410, R8 ;  /* 0x0000541003087816 */ /* 0x002fc40000000008 */
[----:B----4-:R-:W-:Y:S02]  /*6040*/  PRMT R7, R6, 0x5410, R7 ;  /* 0x0000541006077816 */ /* 0x010fe40000000007 */
[----:B--2---:R-:W-:Y:S02]  /*6050*/  PRMT R9, R4, 0x5410, R9 ;  /* 0x0000541004097816 */ /* 0x004fe40000000009 */
[----:B---3--:R-:W-:-:S07]  /*6060*/  PRMT R6, R11, 0x5410, R10 ;  /* 0x000054100b067816 */ /* 0x008fce000000000a */
.L_x_53:
[----:B------:R-:W-:Y:S05]  /*6070*/  BSYNC B1 ;  /* 0x0000000000017941 */ /* 0x000fea0003800000 */
.L_x_52:
[----:B------:R-:W-:Y:S01]  /*6080*/  @!PT LDS RZ, [RZ] ;  /* 0x00000000fffff984 */ /* 0x000fe20000000800 */
[----:B------:R-:W-:Y:S01]  /*6090*/  @!PT LDS RZ, [RZ] ;  /* 0x00000000fffff984 */ /* 0x000fe20000000800 */
[----:B------:R-:W-:Y:S01]  /*60a0*/  @!PT LDS RZ, [RZ] ;  /* 0x00000000fffff984 */ /* 0x000fe20000000800 */
[----:B------:R-:W-:Y:S01]  /*60b0*/  @!PT LDS RZ, [RZ] ;  /* 0x00000000fffff984 */ /* 0x000fe20000000800 */
[----:B------:R4:W-:Y:S06]  /*60c0*/  MEMBAR.ALL.CTA ;  /* 0x0000000000007992 */ /* 0x0009ec0000008000 */
[----:B----4-:R-:W4:Y:S01]  /*60d0*/  FENCE.VIEW.ASYNC.S ;  /* 0x00000000000073c6 */ /* 0x010f220000000000 */
[----:B------:R-:W-:Y:S05]  /*60e0*/  @!P3 BRA `(.L_x_54) ;  /* 0x000000000004b947 */ /* 0x000fea0003800000 */
[----:B------:R-:W-:Y:S01]  /*60f0*/  BPT.TRAP 0x1 ;  /* 0x000000040000795c */ /* 0x000fe20000300000 */
.L_x_54:
[----:B------:R-:W2:Y:S01]  /*6100*/  LDL.LU R4, [R1+0xb8] ;  /* 0x0000b80001047983 */ /* 0x000ea20000300800 */
[----:B-1----:R-:W-:Y:S01]  /*6110*/  IADD3 R0, R13, 0xa0, RZ ;  /* 0x000000a00d007810 */ /* 0x002fe20007ffe0ff */
[----:B------:R-:W1:Y:S03]  /*6120*/  S2R R3, SR_CgaCtaId ;  /* 0x0000000000037919 */ /* 0x000e660000008800 */
[----:B-1----:R-:W-:-:S04]  /*6130*/  PRMT R0, R3, 0x654, R0 ;  /* 0x0000065403007816 */ /* 0x002fc80000000000 */
[----:B----4-:R1:W-:Y:S02]  /*6140*/  SYNCS.ARRIVE.TRANS64.RED.A1T0 RZ, [R0+URZ], RZ ;  /* 0x000000ff00ff79a7 */ /* 0x0103e4000810043f */
[----:B-1---5:R-:W-:-:S04]  /*6150*/  IADD3 R0, R12, 0x1, RZ ;  /* 0x000000010c007810 */ /* 0x022fc80007ffe0ff */
[----:B------:R-:W-:-:S04]  /*6160*/  ISETP.NE.AND P2, PT, R0, 0x4, PT ;  /* 0x000000040000780c */ /* 0x000fc80003f45270 */
[----:B------:R-:W-:Y:S02]  /*6170*/  SEL R3, RZ, 0x1, P2 ;  /* 0x00000001ff037807 */ /* 0x000fe40001000000 */
[----:B------:R-:W-:Y:S02]  /*6180*/  SEL R0, R0, RZ, P2 ;  /* 0x000000ff00007207 */ /* 0x000fe40001000000 */
[----:B--2---:R-:W-:-:S05]  /*6190*/  LOP3.LUT R4, R4, R3, RZ, 0x3c, !PT ;  /* 0x0000000304047212 */ /* 0x004fca00078e3cff */
[----:B------:R4:W-:Y:S04]  /*61a0*/  STL [R1+0xb8], R4 ;  /* 0x0000b80401007387 */ /* 0x0009e80000100800 */
[----:B------:R4:W-:Y:S02]  /*61b0*/  STL [R1+0xb4], R0 ;  /* 0x0000b40001007387 */ /* 0x0009e40000100800 */
.L_x_48:
[----:B------:R-:W-:Y:S05]  /*61c0*/  BSYNC B0 ;  /* 0x0000000000007941 */ /* 0x000fea0003800000 */
.L_x_47:
[----:B---34-:R-:W-:Y:S01]  /*61d0*/  F2FP.F16.E4M3.UNPACK_B R0, R9 ;  /* 0x00000009ff00723e */ /* 0x018fe200020006ff */
[C---:B-----5:R-:W-:Y:S01]  /*61e0*/  FMUL R227, R2.reuse, R227 ;  /* 0x000000e302e37220 */ /* 0x060fe20000400000 */
[C---:B------:R-:W-:Y:S01]  /*61f0*/  FMUL R226, R2.reuse, R226 ;  /* 0x000000e202e27220 */ /* 0x040fe20000400000 */
[----:B------:R-:W-:Y:S01]  /*6200*/  F2FP.F16.E4M3.UNPACK_B R4, R8 ;  /* 0x00000008ff04723e */ /* 0x000fe200020006ff */
[C---:B------:R-:W-:Y:S01]  /*6210*/  FMUL R224, R2.reuse, R224 ;  /* 0x000000e002e07220 */ /* 0x040fe20000400000 */
[--C-:B-1----:R-:W-:Y:S02]  /*6220*/  HADD2.F32 R3, -RZ, R0.reuse.H0_H0 ;  /* 0x20000000ff037230 */ /* 0x102fe40000004100 */
[----:B------:R-:W-:Y:S01]  /*6230*/  FMUL R222, R2, R222 ;  /* 0x000000de02de7220 */ /* 0x000fe20000400000 */
[----:B------:R-:W-:Y:S01]  /*6240*/  HADD2.F32 R5, -RZ, R0.H1_H1 ;  /* 0x30000000ff057230 */ /* 0x000fe20000004100 */
[----:B------:R-:W-:Y:S01]  /*6250*/  F2FP.F16.E4M3.UNPACK_B R0, R9.H1 ;  /* 0x00000009ff00723e */ /* 0x000fe200030006ff */
[----:B------:R-:W-:-:S02]  /*6260*/  HADD2.F32 R11, -RZ, R4.H0_H0 ;  /* 0x20000004ff0b7230 */ /* 0x000fc40000004100 */
[C---:B------:R-:W-:Y:S01]  /*6270*/  FFMA R227, R16.reuse, R3, R227 ;  /* 0x0000000310e37223 */ /* 0x040fe200000000e3 */
[----:B------:R-:W-:Y:S02]  /*6280*/  HADD2.F32 R13, -RZ, R4.H1_H1 ;  /* 0x30000004ff0d7230 */ /* 0x000fe40000004100 */
[----:B------:R-:W-:Y:S01]  /*6290*/  FFMA R21, R16, R5, R226 ;  /* 0x0000000510157223 */ /* 0x000fe200000000e2 */
[--C-:B------:R-:W-:Y:S02]  /*62a0*/  HADD2.F32 R3, -RZ, R0.reuse.H0_H0 ;  /* 0x20000000ff037230 */ /* 0x100fe40000004100 */
[C---:B------:R-:W-:Y:S01]  /*62b0*/  FMUL R4, R2.reuse, R223 ;  /* 0x000000df02047220 */ /* 0x040fe20000400000 */
[----:B------:R-:W-:Y:S01]  /*62c0*/  HADD2.F32 R5, -RZ, R0.H1_H1 ;  /* 0x30000000ff057230 */ /* 0x000fe20000004100 */
[----:B------:R-:W-:Y:S01]  /*62d0*/  F2FP.F16.E4M3.UNPACK_B R0, R8.H1 ;  /* 0x00000008ff00723e */ /* 0x000fe200030006ff */
[----:B------:R-:W-:Y:S01]  /*62e0*/  FMUL R225, R2, R225 ;  /* 0x000000e102e17220 */ /* 0x000fe20000400000 */
[C---:B------:R-:W-:Y:S01]  /*62f0*/  FFMA R29, R16.reuse, R11, R4 ;  /* 0x0000000b101d7223 */ /* 0x040fe20000000004 */
[----:B------:R-:W-:Y:S01]  /*6300*/  F2FP.F16.E4M3.UNPACK_B R10, R7 ;  /* 0x00000007ff0a723e */ /* 0x000fe200020006ff */
[----:B------:R-:W-:Y:S01]  /*6310*/  FFMA R27, R16, R5, R224 ;  /* 0x00000005101b7223 */ /* 0x000fe200000000e0 */
[----:B------:R-:W-:-:S02]  /*6320*/  HADD2.F32 R5, -RZ, R0.H0_H0 ;  /* 0x20000000ff057230 */ /* 0x000fc40000004100 */
[C---:B------:R-:W-:Y:S01]  /*6330*/  FFMA R31, R16.reuse, R13, R222 ;  /* 0x0000000d101f7223 */ /* 0x040fe200000000de */
[----:B------:R-:W-:Y:S01]  /*6340*/  HADD2.F32 R11, -RZ, R0.H1_H1 ;  /* 0x30000000ff0b7230 */ /* 0x000fe20000004100 */
[----:B------:R-:W-:Y:S01]  /*6350*/  MOV R0, 0x3bbb989d ;  /* 0x3bbb989d00007802 */ /* 0x000fe20000000f00 */
[----:B------:R-:W-:Y:S01]  /*6360*/  FFMA R225, R16, R3, R225 ;  /* 0x0000000310e17223 */ /* 0x000fe200000000e1 */
[--C-:B------:R-:W-:Y:S02]  /*6370*/  HADD2.F32 R13, -RZ, R10.reuse.H0_H0 ;  /* 0x2000000aff0d7230 */ /* 0x100fe40000004100 */
[C---:B------:R-:W-:Y:S01]  /*6380*/  FMUL R4, R2.reuse, R219 ;  /* 0x000000db02047220 */ /* 0x040fe20000400000 */
[----:B------:R-:W-:Y:S01]  /*6390*/  MOV R3, 0x437c0000 ;  /* 0x437c000000037802 */ /* 0x000fe20000000f00 */
[----:B------:R-:W-:Y:S01]  /*63a0*/  FFMA.SAT R12, -R227, R0, 0.5 ;  /* 0x3f000000e30c7423 */ /* 0x000fe20000002100 */
[----:B------:R-:W-:Y:S01]  /*63b0*/  FMUL R220, R2, R220 ;  /* 0x000000dc02dc7220 */ /* 0x000fe20000400000 */
[----:B------:R-:W-:Y:S01]  /*63c0*/  FFMA R35, R16, R13, R4 ;  /* 0x0000000d10237223 */ /* 0x000fe20000000004 */
[----:B------:R-:W-:Y:S01]  /*63d0*/  FMUL R221, R2, R221 ;  /* 0x000000dd02dd7220 */ /* 0x000fe20000400000 */
[----:B------:R-:W-:Y:S01]  /*63e0*/  FFMA.RM R4, R12, R3, 12582913 ;  /* 0x4b4000010c047423 */ /* 0x000fe20000004003 */
[----:B------:R-:W-:Y:S01]  /*63f0*/  FFMA R33, R16, R11, R220 ;  /* 0x0000000b10217223 */ /* 0x000fe200000000dc */
[----:B------:R-:W-:-:S02]  /*6400*/  HADD2.F32 R11, -RZ, R10.H1_H1 ;  /* 0x3000000aff0b7230 */ /* 0x000fc40000004100 */
[-C--:B------:R-:W-:Y:S01]  /*6410*/  FFMA.SAT R12, -R21, R0.reuse, 0.5 ;  /* 0x3f000000150c7423 */ /* 0x080fe20000002100 */
[----:B------:R-:W-:Y:S01]  /*6420*/  FADD R10, R4, -12583039 ;  /* 0xcb40007f040a7421 */ /* 0x000fe20000000000 */
[----:B------:R-:W-:Y:S01]  /*6430*/  FFMA.SAT R14, -R225, R0, 0.5 ;  /* 0x3f000000e10e7423 */ /* 0x000fe20000002100 */
[----:B------:R-:W-:Y:S01]  /*6440*/  FFMA R221, R16, R5, R221 ;  /* 0x0000000510dd7223 */ /* 0x000fe200000000dd */
[----:B------:R-:W-:Y:S01]  /*6450*/  FMUL R15, R2, R218 ;  /* 0x000000da020f7220 */ /* 0x000fe20000400000 */
[-C--:B------:R-:W-:Y:S01]  /*6460*/  FFMA.RM R5, R12, R3.reuse, 12582913 ;  /* 0x4b4000010c057423 */ /* 0x080fe20000004003 */
[C---:B------:R-:W-:Y:S01]  /*6470*/  FFMA R12, -R227.reuse, 1.4426950216293334961, -R10 ;  /* 0x3fb8aa3be30c7823 */ /* 0x040fe2000000090a */
[----:B------:R-:W-:Y:S01]  /*6480*/  FFMA.RM R10, R14, R3, 12582913 ;  /* 0x4b4000010e0a7423 */ /* 0x000fe20000004003 */
[----:B------:R-:W-:Y:S01]  /*6490*/  F2FP.F16.E4M3.UNPACK_B R13, R7.H1 ;  /* 0x00000007ff0d723e */ /* 0x000fe200030006ff */
[----:B------:R-:W-:Y:S01]  /*64a0*/  FFMA R37, R16, R11, R15 ;  /* 0x0000000b10257223 */ /* 0x000fe2000000000f */
[----:B------:R-:W-:Y:S01]  /*64b0*/  FFMA R11, -R227, 1.925963033500011079e-08, R12 ;  /* 0x32a57060e30b7823 */ /* 0x000fe2000000010c */
[----:B------:R-:W-:Y:S01]  /*64c0*/  FADD R12, R10, -12583039 ;  /* 0xcb40007f0a0c7421 */ /* 0x000fe20000000000 */
[----:B------:R-:W-:Y:S01]  /*64d0*/  FADD R14, R5, -12583039 ;  /* 0xcb40007f050e7421 */ /* 0x000fe20000000000 */
[----:B------:R-:W-:-:S02]  /*64e0*/  HADD2.F32 R15, -RZ, R13.H0_H0 ;  /* 0x2000000dff0f7230 */ /* 0x000fc40000004100 */
[----:B------:R-:W-:Y:S01]  /*64f0*/  FMUL R217, R2, R217 ;  /* 0x000000d902d97220 */ /* 0x000fe20000400000 */
[----:B------:R-:W-:Y:S01]  /*6500*/  FFMA R12, -R225, 1.4426950216293334961, -R12 ;  /* 0x3fb8aa3be10c7823 */ /* 0x000fe2000000090c */
[----:B------:R-:W-:Y:S01]  /*6510*/  FFMA R14, -R21, 1.4426950216293334961, -R14 ;  /* 0x3fb8aa3b150e7823 */ /* 0x000fe2000000090e */
[----:B------:R-:W-:Y:S01]  /*6520*/  FFMA.SAT R20, -R27, R0, 0.5 ;  /* 0x3f0000001b147423 */ /* 0x000fe20000002100 */
[----:B------:R-:W-:Y:S01]  /*6530*/  FFMA R217, R16, R15, R217 ;  /* 0x0000000f10d97223 */ /* 0x000fe200000000d9 */
[----:B------:R-:W-:Y:S01]  /*6540*/  FFMA R15, -R225, 1.925963033500011079e-08, R12 ;  /* 0x32a57060e10f7823 */ /* 0x000fe2000000010c */
[----:B------:R-:W-:Y:S01]  /*6550*/  FFMA R14, -R21, 1.925963033500011079e-08, R14 ;  /* 0x32a57060150e7823 */ /* 0x000fe2000000010e */
[----:B------:R-:W-:Y:S01]  /*6560*/  FFMA.RM R12, R20, R3, 12582913 ;  /* 0x4b400001140c7423 */ /* 0x000fe20000004003 */
[----:B------:R-:W-:Y:S02]  /*6570*/  HADD2.F32 R21, -RZ, R13.H1_H1 ;  /* 0x3000000dff157230 */ /* 0x000fe40000004100 */
[----:B------:R-:W-:Y:S01]  /*6580*/  FMUL R39, R2, R216 ;  /* 0x000000d802277220 */ /* 0x000fe20000400000 */
[----:B------:R-:W-:Y:S01]  /*6590*/  FFMA.SAT R26, -R31, R0, 0.5 ;  /* 0x3f0000001f1a7423 */ /* 0x000fe20000002100 */
[----:B------:R-:W-:Y:S01]  /*65a0*/  FADD R20, R12, -12583039 ;  /* 0xcb40007f0c147421 */ /* 0x000fe20000000000 */
[----:B------:R-:W-:Y:S01]  /*65b0*/  F2FP.F16.E4M3.UNPACK_B R25, R6 ;  /* 0x00000006ff19723e */ /* 0x000fe200020006ff */
[----:B------:R-:W-:Y:S01]  /*65c0*/  FFMA R39, R16, R21, R39 ;  /* 0x0000001510277223 */ /* 0x000fe20000000027 */
[----:B------:R-:W-:Y:S01]  /*65d0*/  FFMA.RM R21, R26, R3, 12582913 ;  /* 0x4b4000011a157423 */ /* 0x000fe20000004003 */
[----:B------:R-:W-:Y:S01]  /*65e0*/  FFMA R20, -R27, 1.4426950216293334961, -R20 ;  /* 0x3fb8aa3b1b147823 */ /* 0x000fe20000000914 */
[-C--:B------:R-:W-:Y:S01]  /*65f0*/  FFMA.SAT R24, -R29, R0.reuse, 0.5 ;  /* 0x3f0000001d187423 */ /* 0x080fe20000002100 */
[----:B------:R-:W-:Y:S01]  /*6600*/  FFMA.SAT R30, -R221, R0, 0.5 ;  /* 0x3f000000dd1e7423 */ /* 0x000fe20000002100 */
[----:B------:R-:W-:Y:S01]  /*6610*/  FADD R26, R21, -12583039 ;  /* 0xcb40007f151a7421 */ /* 0x000fe20000000000 */
[----:B------:R-:W-:Y:S01]  /*6620*/  FFMA R20, -R27, 1.925963033500011079e-08, R20 ;  /* 0x32a570601b147823 */ /* 0x000fe20000000114 */
[----:B------:R-:W-:-:S02]  /*6630*/  HADD2.F32 R27, -RZ, R25.H0_H0 ;  /* 0x20000019ff1b7230 */ /* 0x000fc40000004100 */
[----:B------:R-:W-:Y:S01]  /*6640*/  FFMA.RM R13, R24, R3, 12582913 ;  /* 0x4b400001180d7423 */ /* 0x000fe20000004003 */
[----:B------:R-:W-:Y:S01]  /*6650*/  FMUL R215, R2, R215 ;  /* 0x000000d702d77220 */ /* 0x000fe20000400000 */
[----:B------:R-:W-:Y:S01]  /*6660*/  FFMA R28, -R31, 1.4426950216293334961, -R26 ;  /* 0x3fb8aa3b1f1c7823 */ /* 0x000fe2000000091a */
[----:B------:R-:W-:Y:S01]  /*6670*/  FFMA.RM R26, R30, R3, 12582913 ;  /* 0x4b4000011e1a7423 */ /* 0x000fe20000004003 */
[----:B------:R-:W-:Y:S01]  /*6680*/  FADD R24, R13, -12583039 ;  /* 0xcb40007f0d187421 */ /* 0x000fe20000000000 */
[----:B------:R-:W-:Y:S01]  /*6690*/  FFMA R215, R16, R27, R215 ;  /* 0x0000001b10d77223 */ /* 0x000fe200000000d7 */
[----:B------:R-:W-:Y:S01]  /*66a0*/  FFMA R27, -R31, 1.925963033500011079e-08, R28 ;  /* 0x32a570601f1b7823 */ /* 0x000fe2000000011c */
[----:B------:R-:W-:Y:S01]  /*66b0*/  FADD R28, R26, -12583039 ;  /* 0xcb40007f1a1c7421 */ /* 0x000fe20000000000 */
[----:B------:R-:W-:Y:S01]  /*66c0*/  FFMA R24, -R29, 1.4426950216293334961, -R24 ;  /* 0x3fb8aa3b1d187823 */ /* 0x000fe20000000918 */
[----:B------:R-:W-:Y:S01]  /*66d0*/  FFMA.SAT R30, -R33, R0, 0.5 ;  /* 0x3f000000211e7423 */ /* 0x000fe20000002100 */
[----:B------:R-:W-:Y:S01]  /*66e0*/  FMUL R31, R2, R214 ;  /* 0x000000d6021f7220 */ /* 0x000fe20000400000 */
[----:B------:R-:W-:Y:S01]  /*66f0*/  FFMA R28, -R221, 1.4426950216293334961, -R28 ;  /* 0x3fb8aa3bdd1c7823 */ /* 0x000fe2000000091c */
[----:B------:R-:W-:Y:S01]  /*6700*/  FFMA R24, -R29, 1.925963033500011079e-08, R24 ;  /* 0x32a570601d187823 */ /* 0x000fe20000000118 */
[----:B------:R-:W-:-:S02]  /*6710*/  HADD2.F32 R29, -RZ, R25.H1_H1 ;  /* 0x30000019ff1d7230 */ /* 0x000fc40000004100 */
[----:B------:R-:W-:Y:S01]  /*6720*/  FFMA.RM R25, R30, R3, 12582913 ;  /* 0x4b4000011e197423 */ /* 0x000fe20000004003 */
[----:B------:R-:W-:Y:S01]  /*6730*/  FFMA R221, -R221, 1.925963033500011079e-08, R28 ;  /* 0x32a57060dddd7823 */ /* 0x000fe2000000011c */
[----:B------:R-:W-:Y:S01]  /*6740*/  F2FP.F16.E4M3.UNPACK_B R28, R6.H1 ;  /* 0x00000006ff1c723e */ /* 0x000fe200030006ff */
[-C--:B------:R-:W-:Y:S01]  /*6750*/  FFMA.SAT R34, -R35, R0.reuse, 0.5 ;  /* 0x3f00000023227423 */ /* 0x080fe20000002100 */
[----:B------:R-:W-:Y:S01]  /*6760*/  FADD R30, R25, -12583039 ;  /* 0xcb40007f191e7421 */ /* 0x000fe20000000000 */
[----:B------:R-:W-:Y:S01]  /*6770*/  FFMA R31, R16, R29, R31 ;  /* 0x0000001d101f7223 */ /* 0x000fe2000000001f */
[----:B------:R-:W-:Y:S01]  /*6780*/  FMUL R213, R2, R213 ;  /* 0x000000d502d57220 */ /* 0x000fe20000400000 */
[--C-:B------:R-:W-:Y:S02]  /*6790*/  HADD2.F32 R29, -RZ, R28.reuse.H0_H0 ;  /* 0x2000001cff1d7230 */ /* 0x100fe40000004100 */
[----:B------:R-:W-:Y:S01]  /*67a0*/  FFMA R32, -R33, 1.4426950216293334961, -R30 ;  /* 0x3fb8aa3b21207823 */ /* 0x000fe2000000091e */
[----:B------:R-:W-:Y:S01]  /*67b0*/  FFMA.SAT R38, -R37, R0, 0.5 ;  /* 0x3f00000025267423 */ /* 0x000fe20000002100 */
[----:B------:R-:W-:Y:S01]  /*67c0*/  FFMA.RM R34, R34, R3, 12582913 ;  /* 0x4b40000122227423 */ /* 0x000fe20000004003 */
[----:B------:R-:W1:Y:S01]  /*67d0*/  MUFU.EX2 R11, R11 ;  /* 0x0000000b000b7308 */ /* 0x000e620000000800 */
[----:B------:R-:W-:Y:S01]  /*67e0*/  FFMA R213, R16, R29, R213 ;  /* 0x0000001d10d57223 */ /* 0x000fe200000000d5 */
[----:B------:R-:W-:Y:S01]  /*67f0*/  FFMA R32, -R33, 1.925963033500011079e-08, R32 ;  /* 0x32a5706021207823 */ /* 0x000fe20000000120 */
[----:B------:R-:W-:Y:S01]  /*6800*/  FFMA.RM R38, R38, R3, 12582913 ;  /* 0x4b40000126267423 */ /* 0x000fe20000004003 */
[----:B------:R-:W-:-:S02]  /*6810*/  HADD2.F32 R29, -RZ, R28.H1_H1 ;  /* 0x3000001cff1d7230 */ /* 0x000fc40000004100 */
[----:B------:R-:W-:Y:S01]  /*6820*/  FADD R36, R34, -12583039 ;  /* 0xcb40007f22247421 */ /* 0x000fe20000000000 */
[----:B------:R-:W-:Y:S01]  /*6830*/  FMUL R33, R2, R212 ;  /* 0x000000d402217220 */ /* 0x000fe20000400000 */
[----:B------:R-:W-:Y:S01]  /*6840*/  FADD R40, R38, -12583039 ;  /* 0xcb40007f26287421 */ /* 0x000fe20000000000 */
[-C--:B------:R-:W-:Y:S01]  /*6850*/  FFMA.SAT R48, -R31, R0.reuse, 0.5 ;  /* 0x3f0000001f307423 */ /* 0x080fe20000002100 */
[----:B------:R-:W-:Y:S01]  /*6860*/  FFMA R36, -R35, 1.4426950216293334961, -R36 ;  /* 0x3fb8aa3b23247823 */ /* 0x000fe20000000924 */
[----:B------:R-:W-:Y:S01]  /*6870*/  FFMA R29, R16, R29, R33 ;  /* 0x0000001d101d7223 */ /* 0x000fe20000000021 */
[----:B------:R-:W-:Y:S01]  /*6880*/  FFMA R40, -R37, 1.4426950216293334961, -R40 ;  /* 0x3fb8aa3b25287823 */ /* 0x000fe20000000928 */
[-C--:B------:R-:W-:Y:S01]  /*6890*/  FFMA.SAT R42, -R217, R0.reuse, 0.5 ;  /* 0x3f000000d92a7423 */ /* 0x080fe20000002100 */
[----:B------:R-:W-:Y:S01]  /*68a0*/  FFMA R36, -R35, 1.925963033500011079e-08, R36 ;  /* 0x32a5706023247823 */ /* 0x000fe20000000124 */
[-C--:B------:R-:W-:Y:S01]  /*68b0*/  FFMA.SAT R52, -R29, R0.reuse, 0.5 ;  /* 0x3f0000001d347423 */ /* 0x080fe20000002100 */
[-C--:B------:R-:W-:Y:S01]  /*68c0*/  FFMA.RM R35, R48, R3.reuse, 12582913 ;  /* 0x4b40000130237423 */ /* 0x080fe20000004003 */
[-C--:B------:R-:W-:Y:S01]  /*68d0*/  FFMA.SAT R46, -R215, R0.reuse, 0.5 ;  /* 0x3f000000d72e7423 */ /* 0x080fe20000002100 */
[----:B------:R-:W-:Y:S01]  /*68e0*/  FFMA R40, -R37, 1.925963033500011079e-08, R40 ;  /* 0x32a5706025287823 */ /* 0x000fe20000000128 */
[-C--:B------:R-:W-:Y:S01]  /*68f0*/  FFMA.SAT R44, -R39, R0.reuse, 0.5 ;  /* 0x3f000000272c7423 */ /* 0x080fe20000002100 */
[----:B------:R-:W-:Y:S01]  /*6900*/  FFMA.SAT R50, -R213, R0, 0.5 ;  /* 0x3f000000d5327423 */ /* 0x000fe20000002100 */
[-C--:B------:R-:W-:Y:S01]  /*6910*/  FFMA.RM R37, R52, R3.reuse, 12582913 ;  /* 0x4b40000134257423 */ /* 0x080fe20000004003 */
[----:B------:R-:W-:Y:S01]  /*6920*/  FADD R0, R35, -12583039 ;  /* 0xcb40007f23007421 */ /* 0x000fe20000000000 */
[----:B------:R-:W3:Y:S01]  /*6930*/  MUFU.EX2 R14, R14 ;  /* 0x0000000e000e7308 */ /* 0x000ee20000000800 */
[-C--:B------:R-:W-:Y:S01]  /*6940*/  FFMA.RM R42, R42, R3.reuse, 12582913 ;  /* 0x4b4000012a2a7423 */ /* 0x080fe20000004003 */
[-C--:B------:R-:W-:Y:S01]  /*6950*/  FFMA.RM R46, R46, R3.reuse, 12582913 ;  /* 0x4b4000012e2e7423 */ /* 0x080fe20000004003 */
[-C--:B------:R-:W-:Y:S01]  /*6960*/  FFMA.RM R44, R44, R3.reuse, 12582913 ;  /* 0x4b4000012c2c7423 */ /* 0x080fe20000004003 */
[----:B------:R-:W-:Y:S01]  /*6970*/  FFMA.RM R50, R50, R3, 12582913 ;  /* 0x4b40000132327423 */ /* 0x000fe20000004003 */
[----:B------:R-:W-:Y:S01]  /*6980*/  FADD R54, R37, -12583039 ;  /* 0xcb40007f25367421 */ /* 0x000fe20000000000 */
[----:B------:R-:W-:Y:S01]  /*6990*/  SHF.L.U32 R4, R4, 0x17, RZ ;  /* 0x0000001704047819 */ /* 0x000fe200000006ff */
[----:B------:R-:W-:Y:S01]  /*69a0*/  FFMA R0, -R31, 1.4426950216293334961, -R0 ;  /* 0x3fb8aa3b1f007823 */ /* 0x000fe20000000900 */
[----:B------:R-:W4:Y:S01]  /*69b0*/  MUFU.EX2 R20, R20 ;  /* 0x0000001400147308 */ /* 0x000f220000000800 */
[----:B------:R-:W-:Y:S01]  /*69c0*/  FADD R48, R46, -12583039 ;  /* 0xcb40007f2e307421 */ /* 0x000fe20000000000 */
[----:B------:R-:W-:Y:S01]  /*69d0*/  FADD R28, R44, -12583039 ;  /* 0xcb40007f2c1c7421 */ /* 0x000fe20000000000 */
[----:B------:R-:W-:Y:S01]  /*69e0*/  FADD R52, R50, -12583039 ;  /* 0xcb40007f32347421 */ /* 0x000fe20000000000 */
[----:B------:R-:W-:Y:S01]  /*69f0*/  FFMA R54, -R29, 1.4426950216293334961, -R54 ;  /* 0x3fb8aa3b1d367823 */ /* 0x000fe20000000936 */
[----:B------:R-:W-:Y:S01]  /*6a00*/  FFMA R0, -R31, 1.925963033500011079e-08, R0 ;  /* 0x32a570601f007823 */ /* 0x000fe20000000100 */
[----:B-1----:R-:W-:Y:S01]  /*6a10*/  FFMA R4, R4, R11, 1 ;  /* 0x3f80000004047423 */ /* 0x002fe2000000000b */
[----:B------:R-:W-:Y:S01]  /*6a20*/  FFMA R48, -R215, 1.4426950216293334961, -R48 ;  /* 0x3fb8aa3bd7307823 */ /* 0x000fe20000000930 */
[----:B------:R1:W-:Y:S01]  /*6a30*/  MUFU.EX2 R41, R32 ;  /* 0x0000002000297308 */ /* 0x0003e20000000800 */
[----:B------:R-:W-:Y:S01]  /*6a40*/  FFMA R28, -R39, 1.4426950216293334961, -R28 ;  /* 0x3fb8aa3b271c7823 */ /* 0x000fe2000000091c */
[----:B------:R-:W-:Y:S01]  /*6a50*/  FFMA R52, -R213, 1.4426950216293334961, -R52 ;  /* 0x3fb8aa3bd5347823 */ /* 0x000fe20000000934 */
[----:B------:R-:W-:Y:S01]  /*6a60*/  FFMA R54, -R29, 1.925963033500011079e-08, R54 ;  /* 0x32a570601d367823 */ /* 0x000fe20000000136 */
[----:B------:R-:W-:Y:S01]  /*6a70*/  FFMA R48, -R215, 1.925963033500011079e-08, R48 ;  /* 0x32a57060d7307823 */ /* 0x000fe20000000130 */
[----:B------:R-:W-:Y:S01]  /*6a80*/  SHF.L.U32 R5, R5, 0x17, RZ ;  /* 0x0000001705057819 */ /* 0x000fe200000006ff */
[----:B------:R-:W-:Y:S01]  /*6a90*/  FFMA R28, -R39, 1.925963033500011079e-08, R28 ;  /* 0x32a57060271c7823 */ /* 0x000fe2000000011c */
[----:B------:R-:W-:Y:S01]  /*6aa0*/  SHF.L.U32 R3, R12, 0x17, RZ ;  /* 0x000000170c037819 */ /* 0x000fe200000006ff */
[----:B------:R-:W2:Y:S01]  /*6ab0*/  MUFU.EX2 R15, R15 ;  /* 0x0000000f000f7308 */ /* 0x000ea20000000800 */
[----:B-1----:R-:W-:Y:S01]  /*6ac0*/  FADD R32, R42, -12583039 ;  /* 0xcb40007f2a207421 */ /* 0x002fe20000000000 */
[----:B------:R-:W-:Y:S01]  /*6ad0*/  FFMA R52, -R213, 1.925963033500011079e-08, R52 ;  /* 0x32a57060d5347823 */ /* 0x000fe20000000134 */
[----:B---3--:R-:W-:Y:S01]  /*6ae0*/  FFMA R14, R5, R14, 1 ;  /* 0x3f800000050e7423 */ /* 0x008fe2000000000e */
[----:B----4-:R-:W-:Y:S01]  /*6af0*/  FFMA R20, R3, R20, 1 ;  /* 0x3f80000003147423 */ /* 0x010fe20000000014 */
[C---:B------:R-:W-:Y:S01]  /*6b00*/  FFMA R32, -R217.reuse, 1.4426950216293334961, -R32 ;  /* 0x3fb8aa3bd9207823 */ /* 0x040fe20000000920 */
[----:B------:R-:W-:Y:S01]  /*6b10*/  SHF.L.U32 R10, R10, 0x17, RZ ;  /* 0x000000170a0a7819 */ /* 0x000fe200000006ff */
[----:B------:R-:W-:Y:S01]  /*6b20*/  BSSY B1, `(.L_x_55) ;  /* 0x0000033000017945 */ /* 0x000fe20003800000 */
[----:B------:R1:W-:Y:S01]  /*6b30*/  MUFU.EX2 R29, R0 ;  /* 0x00000000001d7308 */ /* 0x0003e20000000800 */
[----:B------:R-:W-:Y:S01]  /*6b40*/  FFMA R32, -R217, 1.925963033500011079e-08, R32 ;  /* 0x32a57060d9207823 */ /* 0x000fe20000000120 */
[----:B------:R-:W-:-:S02]  /*6b50*/  SHF.L.U32 R13, R13, 0x17, RZ ;  /* 0x000000170d0d7819 */ /* 0x000fc400000006ff */
[----:B------:R-:W-:Y:S02]  /*6b60*/  SHF.L.U32 R11, R26, 0x17, RZ ;  /* 0x000000171a0b7819 */ /* 0x000fe400000006ff */
[----:B------:R-:W-:Y:S02]  /*6b70*/  SHF.L.U32 R12, R25, 0x17, RZ ;  /* 0x00000017190c7819 */ /* 0x000fe400000006ff */
[----:B------:R-:W3:Y:S01]  /*6b80*/  MUFU.EX2 R24, R24 ;  /* 0x0000001800187308 */ /* 0x000ee20000000800 */
[----:B-1----:R-:W-:Y:S01]  /*6b90*/  IADD3 R0, R4, 0x1800000, RZ ;  /* 0x0180000004007810 */ /* 0x002fe20007ffe0ff */
[----:B--2---:R-:W-:Y:S01]  /*6ba0*/  FFMA R15, R10, R15, 1 ;  /* 0x3f8000000a0f7423 */ /* 0x004fe2000000000f */
[----:B------:R-:W-:Y:S01]  /*6bb0*/  SHF.L.U32 R10, R21, 0x17, RZ ;  /* 0x00000017150a7819 */ /* 0x000fe200000006ff */
[----:B------:R-:W-:Y:S01]  /*6bc0*/  FFMA R12, R12, R41, 1 ;  /* 0x3f8000000c0c7423 */ /* 0x000fe20000000029 */
[----:B------:R-:W-:Y:S02]  /*6bd0*/  LOP3.LUT R0, R0, 0x7f800000, RZ, 0xc0, !PT ;  /* 0x7f80000000007812 */ /* 0x000fe400078ec0ff */
[----:B------:R-:W-:Y:S01]  /*6be0*/  SHF.L.U32 R21, R38, 0x17, RZ ;  /* 0x0000001726157819 */ /* 0x000fe200000006ff */
[----:B------:R-:W1:Y:S01]  /*6bf0*/  MUFU.EX2 R27, R27 ;  /* 0x0000001b001b7308 */ /* 0x000e620000000800 */
[----:B------:R-:W-:-:S02]  /*6c00*/  ISETP.GT.U32.AND P2, PT, R0, 0x1ffffff, PT ;  /* 0x01ffffff0000780c */ /* 0x000fc40003f44070 */
[----:B------:R-:W-:Y:S02]  /*6c10*/  SHF.L.U32 R25, R42, 0x17, RZ ;  /* 0x000000172a197819 */ /* 0x000fe400000006ff */
[----:B------:R-:W-:Y:S02]  /*6c20*/  SHF.L.U32 R26, R44, 0x17, RZ ;  /* 0x000000172c1a7819 */ /* 0x000fe400000006ff */
[----:B------:R-:W-:Y:S01]  /*6c30*/  SHF.L.U32 R50, R50, 0x17, RZ ;  /* 0x0000001732327819 */ /* 0x000fe200000006ff */
[----:B------:R-:W2:Y:S01]  /*6c40*/  MUFU.EX2 R30, R221 ;  /* 0x000000dd001e7308 */ /* 0x000ea20000000800 */
[----:B---3--:R-:W-:Y:S01]  /*6c50*/  FFMA R24, R13, R24, 1 ;  /* 0x3f8000000d187423 */ /* 0x008fe20000000018 */
[----:B------:R-:W-:-:S06]  /*6c60*/  SHF.L.U32 R13, R34, 0x17, RZ ;  /* 0x00000017220d7819 */ /* 0x000fcc00000006ff */
[----:B------:R-:W3:Y:S01]  /*6c70*/  MUFU.EX2 R36, R36 ;  /* 0x0000002400247308 */ /* 0x000ee20000000800 */
[----:B-1----:R-:W-:Y:S01]  /*6c80*/  FFMA R10, R10, R27, 1 ;  /* 0x3f8000000a0a7423 */ /* 0x002fe2000000001b */
[----:B------:R-:W-:-:S06]  /*6c90*/  SHF.L.U32 R27, R46, 0x17, RZ ;  /* 0x000000172e1b7819 */ /* 0x000fcc00000006ff */
[----:B------:R-:W1:Y:S01]  /*6ca0*/  MUFU.EX2 R40, R40 ;  /* 0x0000002800287308 */ /* 0x000e620000000800 */
[----:B--2---:R-:W-:Y:S01]  /*6cb0*/  FFMA R11, R11, R30, 1 ;  /* 0x3f8000000b0b7423 */ /* 0x004fe2000000001e */
[----:B------:R-:W-:-:S06]  /*6cc0*/  SHF.L.U32 R30, R37, 0x17, RZ ;  /* 0x00000017251e7819 */ /* 0x000fcc00000006ff */
[----:B------:R-:W2:Y:S01]  /*6cd0*/  MUFU.EX2 R32, R32 ;  /* 0x0000002000207308 */ /* 0x000ea20000000800 */
[----:B---3--:R-:W-:-:S07]  /*6ce0*/  FFMA R13, R13, R36, 1 ;  /* 0x3f8000000d0d7423 */ /* 0x008fce0000000024 */
[----:B------:R3:W4:Y:S01]  /*6cf0*/  MUFU.EX2 R33, R28 ;  /* 0x0000001c00217308 */ /* 0x0007220000000800 */
[----:B-1----:R-:W-:-:S07]  /*6d00*/  FFMA R21, R21, R40, 1 ;  /* 0x3f80000015157423 */ /* 0x002fce0000000028 */
[----:B------:R-:W1:Y:S01]  /*6d10*/  MUFU.EX2 R48, R48 ;  /* 0x0000003000307308 */ /* 0x000e620000000800 */
[----:B---3--:R-:W-:Y:S01]  /*6d20*/  SHF.L.U32 R28, R35, 0x17, RZ ;  /* 0x00000017231c7819 */ /* 0x008fe200000006ff */
[----:B--2---:R-:W-:-:S04]  /*6d30*/  FFMA R25, R25, R32, 1 ;  /* 0x3f80000019197423 */ /* 0x004fc80000000020 */
[----:B------:R-:W-:Y:S02]  /*6d40*/  FFMA R28, R28, R29, 1 ;  /* 0x3f8000001c1c7423 */ /* 0x000fe4000000001d */
[----:B------:R-:W2:Y:S01]  /*6d50*/  MUFU.EX2 R3, R52 ;  /* 0x0000003400037308 */ /* 0x000ea20000000800 */
[----:B----4-:R-:W-:-:S07]  /*6d60*/  FFMA R26, R26, R33, 1 ;  /* 0x3f8000001a1a7423 */ /* 0x010fce0000000021 */
[----:B------:R-:W3:Y:S01]  /*6d70*/  MUFU.EX2 R5, R54 ;  /* 0x0000003600057308 */ /* 0x000ee20000000800 */
[----:B-1----:R-:W-:Y:S01]  /*6d80*/  FFMA R27, R27, R48, 1 ;  /* 0x3f8000001b1b7423 */ /* 0x002fe20000000030 */
[----:B--2---:R-:W-:Y:S01]  /*6d90*/  FFMA R29, R50, R3, 1 ;  /* 0x3f800000321d7423 */ /* 0x004fe20000000003 */
[----:B---3--:R-:W-:Y:S01]  /*6da0*/  FFMA R30, R30, R5, 1 ;  /* 0x3f8000001e1e7423 */ /* 0x008fe20000000005 */
[----:B------:R-:W-:Y:S06]  /*6db0*/  @P2 BRA `(.L_x_56) ;  /* 0x0000000000142947 */ /* 0x000fec0003800000 */
[----:B------:R-:W-:Y:S02]  /*6dc0*/  MOV R0, R4 ;  /* 0x0000000400007202 */ /* 0x000fe40000000f00 */
[----:B------:R-:W-:-:S07]  /*6dd0*/  MOV R4, 0x6df0 ;  /* 0x00006df000047802 */ /* 0x000fce0000000f00 */
[----:B------:R-:W-:Y:S05]  /*6de0*/  CALL.REL.NOINC `($__internal_0_$__cuda_sm20_rcp_rn_f32_slowpath) ;  /* 0x0000013c005c7944 */ /* 0x000fea0003c00000 */
[----:B------:R-:W-:Y:S01]  /*6df0*/  MOV R31, R0 ;  /* 0x00000000001f7202 */ /* 0x000fe20000000f00 */
[----:B------:R-:W-:Y:S06]  /*6e00*/  BRA `(.L_x_57) ;  /* 0x0000000000107947 */ /* 0x000fec0003800000 */
.L_x_56:
[----:B------:R-:W1:Y:S02]  /*6e10*/  MUFU.RCP R31, R4 ;  /* 0x00000004001f7308 */ /* 0x000e640000001000 */
[----:B-1----:R-:W-:-:S04]  /*6e20*/  FFMA R0, R4, R31, -1 ;  /* 0xbf80000004007423 */ /* 0x002fc8000000001f */
[----:B------:R-:W-:-:S04]  /*6e30*/  FADD.FTZ R0, -R0, -RZ ;  /* 0x800000ff00007221 */ /* 0x000fc80000010100 */
[----:B------:R-:W-:-:S07]  /*6e40*/  FFMA R31, R31, R0, R31 ;  /* 0x000000001f1f7223 */ /* 0x000fce000000001f */
.L_x_57:
[----:B------:R-:W-:Y:S05]  /*6e50*/  BSYNC B1 ;  /* 0x0000000000017941 */ /* 0x000fea0003800000 */
.L_x_55:
[----:B------:R-:W-:Y:S01]  /*6e60*/  IADD3 R0, R14, 0x1800000, RZ ;  /* 0x018000000e007810 */ /* 0x000fe20007ffe0ff */
[----:B------:R-:W-:Y:S03]  /*6e70*/  BSSY B1, `(.L_x_58) ;  /* 0x000000d000017945 */ /* 0x000fe60003800000 */
[----:B------:R-:W-:-:S04]  /*6e80*/  LOP3.LUT R0, R0, 0x7f800000, RZ, 0xc0, !PT ;  /* 0x7f80000000007812 */ /* 0x000fc800078ec0ff */
[----:B------:R-:W-:-:S13]  /*6e90*/  ISETP.GT.U32.AND P2, PT, R0, 0x1ffffff, PT ;  /* 0x01ffffff0000780c */ /* 0x000fda0003f44070 */
[----:B------:R-:W-:Y:S05]  /*6ea0*/  @P2 BRA `(.L_x_59) ;  /* 0x0000000000142947 */ /* 0x000fea0003800000 */
[----:B------:R-:W-:Y:S02]  /*6eb0*/  MOV R0, R14 ;  /* 0x0000000e00007202 */ /* 0x000fe40000000f00 */
[----:B------:R-:W-:-:S07]  /*6ec0*/  MOV R4, 0x6ee0 ;  /* 0x00006ee000047802 */ /* 0x000fce0000000f00 */
[----:B------:R-:W-:Y:S05]  /*6ed0*/  CALL.REL.NOINC `($__internal_0_$__cuda_sm20_rcp_rn_f32_slowpath) ;  /* 0x0000013c00207944 */ /* 0x000fea0003c00000 */
[----:B------:R-:W-:Y:S01]  /*6ee0*/  MOV R32, R0 ;  /* 0x0000000000207202 */ /* 0x000fe20000000f00 */
[----:B------:R-:W-:Y:S06]  /*6ef0*/  BRA `(.L_x_60) ;  /* 0x0000000000107947 */ /* 0x000fec0003800000 */
.L_x_59:
[----:B------:R-:W1:Y:S02]  /*6f00*/  MUFU.RCP R3, R14 ;  /* 0x0000000e00037308 */ /* 0x000e640000001000 */
[----:B-1----:R-:W-:-:S04]  /*6f10*/  FFMA R0, R14, R3, -1 ;  /* 0xbf8000000e007423 */ /* 0x002fc80000000003 */
[----:B------:R-:W-:-:S04]  /*6f20*/  FADD.FTZ R0, -R0, -RZ ;  /* 0x800000ff00007221 */ /* 0x000fc80000010100 */
[----:B------:R-:W-:-:S07]  /*6f30*/  FFMA R32, R3, R0, R3 ;  /* 0x0000000003207223 */ /* 0x000fce0000000003 */
.L_x_60:
[----:B------:R-:W-:Y:S05]  /*6f40*/  BSYNC B1 ;  /* 0x0000000000017941 */ /* 0x000fea0003800000 */
.L_x_58:
        /* <DEDUP_REMOVED lines=10> */
.L_x_62:
[----:B------:R-:W1:Y:S02]  /*6ff0*/  MUFU.RCP R14, R15 ;  /* 0x0000000f000e7308 */ /* 0x000e640000001000 */
[----:B-1----:R-:W-:-:S04]  /*7000*/  FFMA R0, R15, R14, -1 ;  /* 0xbf8000000f007423 */ /* 0x002fc8000000000e */
[----:B------:R-:W-:-:S04]  /*7010*/  FADD.FTZ R3, -R0, -RZ ;  /* 0x800000ff00037221 */ /* 0x000fc80000010100 */
[----:B------:R-:W-:-:S07]  /*7020*/  FFMA R14, R14, R3, R14 ;  /* 0x000000030e0e7223 */ /* 0x000fce000000000e */
.L_x_63:
[----:B------:R-:W-:Y:S05]  /*7030*/  BSYNC B1 ;  /* 0x0000000000017941 */ /* 0x000fea0003800000 */
.L_x_61:
        /* <DEDUP_REMOVED lines=10> */
.L_x_65:
[----:B------:R-:W1:Y:S02]  /*70e0*/  MUFU.RCP R15, R20 ;  /* 0x00000014000f7308 */ /* 0x000e640000001000 */
[----:B-1----:R-:W-:-:S04]  /*70f0*/  FFMA R0, R20, R15, -1 ;  /* 0xbf80000014007423 */ /* 0x002fc8000000000f */
[----:B------:R-:W-:-:S04]  /*7100*/  FADD.FTZ R0, -R0, -RZ ;  /* 0x800000ff00007221 */ /* 0x000fc80000010100 */
[----:B------:R-:W-:-:S07]  /*7110*/  FFMA R15, R15, R0, R15 ;  /* 0x000000000f0f7223 */ /* 0x000fce000000000f */
.L_x_66:
[----:B------:R-:W-:Y:S05]  /*7120*/  BSYNC B1 ;  /* 0x0000000000017941 */ /* 0x000fea0003800000 */
.L_x_64:
        /* <DEDUP_REMOVED lines=10> */
.L_x_68:
[----:B------:R-:W1:Y:S02]  /*71d0*/  MUFU.RCP R3, R24 ;  /* 0x0000001800037308 */ /* 0x000e640000001000 */
[----:B-1----:R-:W-:-:S04]  /*71e0*/  FFMA R0, R24, R3, -1 ;  /* 0xbf80000018007423 */ /* 0x002fc80000000003 */
[----:B------:R-:W-:-:S04]  /*71f0*/  FADD.FTZ R0, -R0, -RZ ;  /* 0x800000ff00007221 */ /* 0x000fc80000010100 */
[----:B------:R-:W-:-:S07]  /*7200*/  FFMA R20, R3, R0, R3 ;  /* 0x0000000003147223 */ /* 0x000fce0000000003 */
.L_x_69:
[----:B------:R-:W-:Y:S05]  /*7210*/  BSYNC B1 ;  /* 0x0000000000017941 */ /* 0x000fea0003800000 */
.L_x_67:
        /* <DEDUP_REMOVED lines=10> */
.L_x_71:
[----:B------:R-:W1:Y:S02]  /*72c0*/  MUFU.RCP R33, R10 ;  /* 0x0000000a00217308 */ /* 0x000e640000001000 */
[----:B-1----:R-:W-:-:S04]  /*72d0*/  FFMA R0, R10, R33, -1 ;  /* 0xbf8000000a007423 */ /* 0x002fc80000000021 */
[----:B------:R-:W-:-:S04]  /*72e0*/  FADD.FTZ R0, -R0, -RZ ;  /* 0x800000ff00007221 */ /* 0x000fc80000010100 */
[----:B------:R-:W-:-:S07]  /*72f0*/  FFMA R33, R33, R0, R33 ;  /* 0x0000000021217223 */ /* 0x000fce0000000021 */
.L_x_72:
[----:B------:R-:W-:Y:S05]  /*7300*/  BSYNC B1 ;  /* 0x0000000000017941 */ /* 0x000fea0003800000 */
.L_x_70:
        /* <DEDUP_REMOVED lines=10> */
.L_x_74:
[----:B------:R-:W1:Y:S02]  /*73b0*/  MUFU.RCP R10, R11 ;  /* 0x0000000b000a7308 */ /* 0x000e640000001000 */
[----:B-1----:R-:W-:-:S04]  /*73c0*/  FFMA R0, R11, R10, -1 ;  /* 0xbf8000000b007423 */ /* 0x002fc8000000000a */
[----:B------:R-:W-:-:S04]  /*73d0*/  FADD.FTZ R3, -R0, -RZ ;  /* 0x800000ff00037221 */ /* 0x000fc80000010100 */
[----:B------:R-:W-:-:S07]  /*73e0*/  FFMA R10, R10, R3, R10 ;  /* 0x000000030a0a7223 */ /* 0x000fce000000000a */
.L_x_75:
[----:B------:R-:W-:Y:S05]  /*73f0*/  BSYNC B1 ;  /* 0x0000000000017941 */ /* 0x000fea0003800000 */
.L_x_73:
        /* <DEDUP_REMOVED lines=10> */
.L_x_77:
[----:B------:R-:W1:Y:S02]  /*74a0*/  MUFU.RCP R11, R12 ;  /* 0x0000000c000b7308 */ /* 0x000e640000001000 */
[----:B-1----:R-:W-:-:S04]  /*74b0*/  FFMA R0, R12, R11, -1 ;  /* 0xbf8000000c007423 */ /* 0x002fc8000000000b */
[----:B------:R-:W-:-:S04]  /*74c0*/  FADD.FTZ R0, -R0, -RZ ;  /* 0x800000ff00007221 */ /* 0x000fc80000010100 */
[----:B------:R-:W-:-:S07]  /*74d0*/  FFMA R11, R11, R0, R11 ;  /* 0x000000000b0b7223 */ /* 0x000fce000000000b */
.L_x_78:
[----:B------:R-:W-:Y:S05]  /*74e0*/  BSYNC B1 ;  /* 0x0000000000017941 */ /* 0x000fea0003800000 */
.L_x_76:
        /* <DEDUP_REMOVED lines=10> */
.L_x_80:
[----:B------:R-:W1:Y:S02]  /*7590*/  MUFU.RCP R12, R13 ;  /* 0x0000000d000c7308 */ /* 0x000e640000001000 */
[----:B-1----:R-:W-:-:S04]  /*75a0*/  FFMA R0, R13, R12, -1 ;  /* 0xbf8000000d007423 */ /* 0x002fc8000000000c */
[----:B------:R-:W-:-:S04]  /*75b0*/  FADD.FTZ R3, -R0, -RZ ;  /* 0x800000ff00037221 */ /* 0x000fc80000010100 */
[----:B------:R-:W-:-:S07]  /*75c0*/  FFMA R12, R12, R3, R12 ;  /* 0x000000030c0c7223 */ /* 0x000fce000000000c */
.L_x_81:
[----:B------:R-:W-:Y:S05]  /*75d0*/  BSYNC B1 ;  /* 0x0000000000017941 */ /* 0x000fea0003800000 */
.L_x_79:
        /* <DEDUP_REMOVED lines=10> */
.L_x_83:
[----:B------:R-:W1:Y:S02]  /*7680*/  MUFU.RCP R0, R21 ;  /* 0x0000001500007308 */ /* 0x000e640000001000 */
[----:B-1----:R-:W-:-:S04]  /*7690*/  FFMA R3, R21, R0, -1 ;  /* 0xbf80000015037423 */ /* 0x002fc80000000000 */
[----:B------:R-:W-:-:S04]  /*76a0*/  FADD.FTZ R3, -R3, -RZ ;  /* 0x800000ff03037221 */ /* 0x000fc80000010100 */
[----:B------:R-:W-:-:S07]  /*76b0*/  FFMA R13, R0, R3, R0 ;  /* 0x00000003000d7223 */ /* 0x000fce0000000000 */
.L_x_84:
[----:B------:R-:W-:Y:S05]  /*76c0*/  BSYNC B1 ;  /* 0x0000000000017941 */ /* 0x000fea0003800000 */
.L_x_82:
        /* <DEDUP_REMOVED lines=10> */
.L_x_86:
[----:B------:R-:W1:Y:S02]  /*7770*/  MUFU.RCP R0, R25 ;  /* 0x0000001900007308 */ /* 0x000e640000001000 */
[----:B-1----:R-:W-:-:S04]  /*7780*/  FFMA R3, R25, R0, -1 ;  /* 0xbf80000019037423 */ /* 0x002fc80000000000 */
[----:B------:R-:W-:-:S04]  /*7790*/  FADD.FTZ R3, -R3, -RZ ;  /* 0x800000ff03037221 */ /* 0x000fc80000010100 */
[----:B------:R-:W-:-:S07]  /*77a0*/  FFMA R21, R0, R3, R0 ;  /* 0x0000000300157223 */ /* 0x000fce0000000000 */
.L_x_87:
[----:B------:R-:W-:Y:S05]  /*77b0*/  BSYNC B1 ;  /* 0x0000000000017941 */ /* 0x000fea0003800000 */
.L_x_85:
        /* <DEDUP_REMOVED lines=10> */
.L_x_89:
[----:B------:R-:W1:Y:S02]  /*7860*/  MUFU.RCP R3, R26 ;  /* 0x0000001a00037308 */ /* 0x000e640000001000 */
[----:B-1----:R-:W-:-:S04]  /*7870*/  FFMA R0, R26, R3, -1 ;  /* 0xbf8000001a007423 */ /* 0x002fc80000000003 */
[----:B------:R-:W-:-:S04]  /*7880*/  FADD.FTZ R0, -R0, -RZ ;  /* 0x800000ff00007221 */ /* 0x000fc80000010100 */
[----:B------:R-:W-:-:S07]  /*7890*/  FFMA R24, R3, R0, R3 ;  /* 0x0000000003187223 */ /* 0x000fce0000000003 */
.L_x_90:
[----:B------:R-:W-:Y:S05]  /*78a0*/  BSYNC B1 ;  /* 0x0000000000017941 */ /* 0x000fea0003800000 */
.L_x_88:
        /* <DEDUP_REMOVED lines=10> */
.L_x_92:
[----:B------:R-:W1:Y:S02]  /*7950*/  MUFU.RCP R0, R27 ;  /* 0x0000001b00007308 */ /* 0x000e640000001000 */
[----:B-1----:R-:W-:-:S04]  /*7960*/  FFMA R3, R27, R0, -1 ;  /* 0xbf8000001b037423 */ /* 0x002fc80000000000 */
[----:B------:R-:W-:-:S04]  /*7970*/  FADD.FTZ R3, -R3, -RZ ;  /* 0x800000ff03037221 */ /* 0x000fc80000010100 */
[----:B------:R-:W-:-:S07]  /*7980*/  FFMA R25, R0, R3, R0 ;  /* 0x0000000300197223 */ /* 0x000fce0000000000 */
.L_x_93:
[----:B------:R-:W-:Y:S05]  /*7990*/  BSYNC B1 ;  /* 0x0000000000017941 */ /* 0x000fea0003800000 */
.L_x_91:
        /* <DEDUP_REMOVED lines=10> */
.L_x_95:
[----:B------:R-:W1:Y:S02]  /*7a40*/  MUFU.RCP R3, R28 ;  /* 0x0000001c00037308 */ /* 0x000e640000001000 */
[----:B-1----:R-:W-:-:S04]  /*7a50*/  FFMA R0, R28, R3, -1 ;  /* 0xbf8000001c007423 */ /* 0x002fc80000000003 */
[----:B------:R-:W-:-:S04]  /*7a60*/  FADD.FTZ R0, -R0, -RZ ;  /* 0x800000ff00007221 */ /* 0x000fc80000010100 */
[----:B------:R-:W-:-:S07]  /*7a70*/  FFMA R26, R3, R0, R3 ;  /* 0x00000000031a7223 */ /* 0x000fce0000000003 */
.L_x_96:
[----:B------:R-:W-:Y:S05]  /*7a80*/  BSYNC B1 ;  /* 0x0000000000017941 */ /* 0x000fea0003800000 */
.L_x_94:
        /* <DEDUP_REMOVED lines=10> */
.L_x_98:
[----:B------:R-:W1:Y:S02]  /*7b30*/  MUFU.RCP R0, R29 ;  /* 0x0000001d00007308 */ /* 0x000e640000001000 */
[----:B-1----:R-:W-:-:S04]  /*7b40*/  FFMA R3, R29, R0, -1 ;  /* 0xbf8000001d037423 */ /* 0x002fc80000000000 */
[----:B------:R-:W-:-:S04]  /*7b50*/  FADD.FTZ R3, -R3, -RZ ;  /* 0x800000ff03037221 */ /* 0x000fc80000010100 */
[----:B------:R-:W-:-:S07]  /*7b60*/  FFMA R27, R0, R3, R0 ;  /* 0x00000003001b7223 */ /* 0x000fce0000000000 */
.L_x_99:
[----:B------:R-:W-:Y:S05]  /*7b70*/  BSYNC B1 ;  /* 0x0000000000017941 */ /* 0x000fea0003800000 */
.L_x_97:
        /* <DEDUP_REMOVED lines=8> */
[----:B------:R-:W-:Y:S05]  /*7c00*/  BRA `(.L_x_102) ;  /* 0x0000000000107947 */ /* 0x000fea0003800000 */
.L_x_101:
[----:B------:R-:W1:Y:S02]  /*7c10*/  MUFU.RCP R3, R30 ;  /* 0x0000001e00037308 */ /* 0x000e640000001000 */
[----:B-1----:R-:W-:-:S04]  /*7c20*/  FFMA R0, R30, R3, -1 ;  /* 0xbf8000001e007423 */ /* 0x002fc80000000003 */
[----:B------:R-:W-:-:S04]  /*7c30*/  FADD.FTZ R0, -R0, -RZ ;  /* 0x800000ff00007221 */ /* 0x000fc80000010100 */
[----:B------:R-:W-:-:S07]  /*7c40*/  FFMA R0, R3, R0, R3 ;  /* 0x0000000003007223 */ /* 0x000fce0000000003 */
.L_x_102:
[----:B------:R-:W-:Y:S05]  /*7c50*/  BSYNC B1 ;  /* 0x0000000000017941 */ /* 0x000fea0003800000 */
.L_x_100:
[----:B------:R-:W1:Y:S01]  /*7c60*/  S2R R29, SR_TID.X ;  /* 0x00000000001d7919 */ /* 0x000e620000002100 */
[----:B------:R-:W-:Y:S02]  /*7c70*/  F2FP.SATFINITE.E4M3.F32.PACK_AB_MERGE_C R3, R11, R10, RZ ;  /* 0x0000000a0b03723e */ /* 0x000fe400048070ff */
[----:B------:R-:W-:Y:S01]  /*7c80*/  F2FP.SATFINITE.E4M3.F32.PACK_AB_MERGE_C R31, R32, R31, RZ ;  /* 0x0000001f201f723e */ /* 0x000fe200048070ff */
[----:B------:R-:W2:Y:S01]  /*7c90*/  S2R R28, SR_TID.X ;  /* 0x00000000001c7919 */ /* 0x000ea20000002100 */
[----:B------:R-:W-:Y:S02]  /*7ca0*/  F2FP.SATFINITE.E4M3.F32.PACK_AB_MERGE_C R15, R15, R14, RZ ;  /* 0x0000000e0f0f723e */ /* 0x000fe400048070ff */
[----:B------:R-:W-:Y:S02]  /*7cb0*/  F2FP.SATFINITE.E4M3.F32.PACK_AB_MERGE_C R33, R33, R20, RZ ;  /* 0x000000142121723e */ /* 0x000fe400048070ff */
[----:B------:R-:W-:Y:S02]  /*7cc0*/  F2FP.SATFINITE.E4M3.F32.PACK_AB_MERGE_C R13, R13, R12, RZ ;  /* 0x0000000c0d0d723e */ /* 0x000fe400048070ff */
[----:B------:R-:W-:-:S02]  /*7cd0*/  F2FP.SATFINITE.E4M3.F32.PACK_AB_MERGE_C R21, R24, R21, RZ ;  /* 0x000000151815723e */ /* 0x000fc400048070ff */
[----:B------:R-:W-:Y:S02]  /*7ce0*/  F2FP.SATFINITE.E4M3.F32.PACK_AB_MERGE_C R25, R26, R25, RZ ;  /* 0x000000191a19723e */ /* 0x000fe400048070ff */
[----:B------:R-:W-:Y:S02]  /*7cf0*/  F2FP.SATFINITE.E4M3.F32.PACK_AB_MERGE_C R27, R0, R27, RZ ;  /* 0x0000001b001b723e */ /* 0x000fe400048070ff */
[----:B-1----:R-:W-:-:S04]  /*7d00*/  LOP3.LUT R29, R29, 0xff, RZ, 0xc0, !PT ;  /* 0x000000ff1d1d7812 */ /* 0x002fc800078ec0ff */
[----:B------:R-:W-:Y:S02]  /*7d10*/  IADD3 R29, R29, 0x1f, RZ ;  /* 0x0000001f1d1d7810 */ /* 0x000fe40007ffe0ff */
[C---:B--2---:R-:W-:Y:S02]  /*7d20*/  SHF.L.U32 R4, R28.reuse, 0x4, RZ ;  /* 0x000000041c047819 */ /* 0x044fe400000006ff */
[----:B------:R-:W-:Y:S02]  /*7d30*/  ISETP.GT.U32.AND P5, PT, R29, 0x3e, PT ;  /* 0x0000003e1d00780c */ /* 0x000fe40003fa4070 */
[----:B------:R-:W-:Y:S02]  /*7d40*/  SHF.L.U32 R5, R28, 0x1, RZ ;  /* 0x000000011c057819 */ /* 0x000fe400000006ff */
[----:B------:R-:W-:Y:S02]  /*7d50*/  LOP3.LUT R4, R4, 0xe00, RZ, 0xc0, !PT ;  /* 0x00000e0004047812 */ /* 0x000fe400078ec0ff */
[----:B------:R-:W-:-:S02]  /*7d60*/  SHF.L.U32 R11, R28, 0x3, RZ ;  /* 0x000000031c0b7819 */ /* 0x000fc400000006ff */
[----:B------:R-:W-:Y:S02]  /*7d70*/  LOP3.LUT R4, R4, 0x6, R5, 0xf8, !PT ;  /* 0x0000000604047812 */ /* 0x000fe400078ef805 */
[--C-:B------:R-:W-:Y:S02]  /*7d80*/  SHF.R.U32.HI R10, RZ, 0x4, R28.reuse ;  /* 0x00000004ff0a7819 */ /* 0x100fe4000001161c */
[----:B------:R-:W-:Y:S02]  /*7d90*/  LOP3.LUT R5, R11, 0x80, RZ, 0xc0, !PT ;  /* 0x000000800b057812 */ /* 0x000fe400078ec0ff */
[----:B------:R-:W-:Y:S02]  /*7da0*/  LOP3.LUT R4, R4, 0x60, R11, 0xf8, !PT ;  /* 0x0000006004047812 */ /* 0x000fe400078ef80b */
[----:B------:R-:W-:Y:S02]  /*7db0*/  LOP3.LUT P2, RZ, R10, 0x1, RZ, 0xc0, !PT ;  /* 0x000000010aff7812 */ /* 0x000fe4000784c0ff */
[----:B------:R-:W-:-:S02]  /*7dc0*/  LOP3.LUT R5, R5, 0x10, R28, 0xf8, !PT ;  /* 0x0000001005057812 */ /* 0x000fc400078ef81c */
[----:B------:R-:W-:Y:S02]  /*7dd0*/  MOV R11, 0x10 ;  /* 0x00000010000b7802 */ /* 0x000fe40000000f00 */
[----:B------:R-:W-:Y:S02]  /*7de0*/  LOP3.LUT R10, R4, R5, RZ, 0xfc, !PT ;  /* 0x00000005040a7212 */ /* 0x000fe400078efcff */
[----:B------:R-:W-:Y:S01]  /*7df0*/  SEL R11, R11, 0xfffffff0, !P2 ;  /* 0xfffffff00b0b7807 */ /* 0x000fe20005000000 */
[----:B------:R-:W-:Y:S06]  /*7e00*/  @P5 BRA `(.L_x_103) ;  /* 0x0000000000045947 */ /* 0x000fec0003800000 */
[----:B------:R-:W-:-:S04]  /*7e10*/  DEPBAR.LE SB0, 0x1 ;  /* 0x000080400000791a */ /* 0x000fc80000000000 */
.L_x_103:
[----:B------:R-:W-:Y:S05]  /*7e20*/  WARPSYNC.ALL ;  /* 0x0000000000007948 */ /* 0x000fea0003800000 */
[----:B------:R-:W-:Y:S01]  /*7e30*/  BAR.SYNC.DEFER_BLOCKING 0x1, 0x100 ;  /* 0x0044000000007b1d */ /* 0x000fe20000010000 */
[----:B------:R-:W-:-:S04]  /*7e40*/  IADD3 R12, R10, UR47, RZ ;  /* 0x0000002f0a0c7c10 */ /* 0x000fc8000fffe0ff */
[----:B------:R-:W-:Y:S01]  /*7e50*/  IADD3 R12, R12, R11, RZ ;  /* 0x0000000b0c0c7210 */ /* 0x000fe20007ffe0ff */
[----:B------:R-:W-:Y:S01]  /*7e60*/  BSSY B0, `(.L_x_104) ;  /* 0x0000016000007945 */ /* 0x000fe20003800000 */
[----:B------:R1:W-:Y:S04]  /*7e70*/  STS.U16 [R10+UR47+0x4100], R31 ;  /* 0x0041001f0a007988 */ /* 0x0003e8000800042f */
[----:B------:R1:W-:Y:S04]  /*7e80*/  STS.U16 [R10+UR47+0x4200], R15 ;  /* 0x0042000f0a007988 */ /* 0x0003e8000800042f */
[----:B------:R1:W-:Y:S04]  /*7e90*/  STS.U16 [R10+UR47+0x4108], R33 ;  /* 0x004108210a007988 */ /* 0x0003e8000800042f */
[----:B------:R1:W-:Y:S04]  /*7ea0*/  STS.U16 [R10+UR47+0x4208], R3 ;  /* 0x004208030a007988 */ /* 0x0003e8000800042f */
[----:B------:R1:W-:Y:S04]  /*7eb0*/  STS.U16 [R12+0x4100], R13 ;  /* 0x0041000d0c007388 */ /* 0x0003e80000000400 */
[----:B------:R1:W-:Y:S04]  /*7ec0*/  STS.U16 [R12+0x4200], R21 ;  /* 0x004200150c007388 */ /* 0x0003e80000000400 */
[----:B------:R1:W-:Y:S04]  /*7ed0*/  STS.U16 [R12+0x4108], R25 ;  /* 0x004108190c007388 */ /* 0x0003e80000000400 */
[----:B------:R1:W-:Y:S01]  /*7ee0*/  STS.U16 [R12+0x4208], R27 ;  /* 0x0042081b0c007388 */ /* 0x0003e20000000400 */
[----:B------:R-:W-:Y:S01]  /*7ef0*/  @!PT LDS RZ, [RZ] ;  /* 0x00000000fffff984 */ /* 0x000fe20000000800 */
[----:B------:R-:W-:Y:S01]  /*7f00*/  @!PT LDS RZ, [RZ] ;  /* 0x00000000fffff984 */ /* 0x000fe20000000800 */
[----:B------:R-:W-:Y:S01]  /*7f10*/  @!PT LDS RZ, [RZ] ;  /* 0x00000000fffff984 */ /* 0x000fe20000000800 */
[----:B------:R-:W-:Y:S01]  /*7f20*/  @!PT LDS RZ, [RZ] ;  /* 0x00000000fffff984 */ /* 0x000fe20000000800 */
[----:B------:R2:W-:Y:S06]  /*7f30*/  MEMBAR.ALL.CTA ;  /* 0x0000000000007992 */ /* 0x0005ec0000008000 */
[----:B--2---:R-:W2:Y:S02]  /*7f40*/  FENCE.VIEW.ASYNC.S ;  /* 0x00000000000073c6 */ /* 0x004ea40000000000 */
[----:B--2---:R-:W-:Y:S06]  /*7f50*/  BAR.SYNC.DEFER_BLOCKING 0x1, 0x100 ;  /* 0x0044000000007b1d */ /* 0x004fec0000010000 */
[----:B-1----:R-:W-:Y:S05]  /*7f60*/  @P5 BRA `(.L_x_105) ;  /* 0x0000000000145947 */ /* 0x002fea0003800000 */
[----:B------:R-:W-:Y:S02]  /*7f70*/  UIADD3 UR4, UP0, UR44, 0x4f0, URZ ;  /* 0x000004f02c047890 */ /* 0x000fe4000ff1e03f */
[----:B------:R-:W-:Y:S02]  /*7f80*/  UIADD3 UR48, UR47, 0x4100, URZ ;  /* 0x000041002f307890 */ /* 0x000fe4000fffe03f */
[----:B------:R-:W-:-:S09]  /*7f90*/  UIADD3.X UR5, URZ, UR45, URZ, UP0, !UPT ;  /* 0x0000002d3f057290 */ /* 0x000fd200087fe43f */
[----:B------:R1:W-:Y:S02]  /*7fa0*/  UTMASTG.3D [UR48], [UR4] ;  /* 0x00000030040073b5 */ /* 0x0003e40008010000 */
[----:B-1----:R0:W-:Y:S02]  /*7fb0*/  UTMACMDFLUSH ;  /* 0x00000000000079b7 */ /* 0x0021e40000000000 */
.L_x_105:
[----:B------:R-:W-:Y:S05]  /*7fc0*/  BSYNC B0 ;  /* 0x0000000000007941 */ /* 0x000fea0003800000 */
.L_x_104:
[----:B------:R-:W-:Y:S04]  /*7fd0*/  BSSY B0, `(.L_x_106) ;  /* 0x0000036000007945 */ /* 0x000fe80003800000 */
[----:B------:R-:W-:Y:S05]  /*7fe0*/  @P0 BRA `(.L_x_107) ;  /* 0x0000000000d00947 */ /* 0x000fea0003800000 */
[----:B------:R-:W2:Y:S02]  /*7ff0*/  LDL R0, [R1+0xcc] ;  /* 0x0000cc0001007983 */ /* 0x000ea40000100800 */
[----:B--2---:R-:W-:-:S13]  /*8000*/  ISETP.NE.AND P3, PT, R0, 0x3, PT ;  /* 0x000000030000780c */ /* 0x004fda0003f65270 */
[----:B------:R-:W-:Y:S05]  /*8010*/  @!P3 BRA `(.L_x_108) ;  /* 0x000000000004b947 */ /* 0x000fea0003800000 */
[----:B------:R-:W-:Y:S01]  /*8020*/  BPT.TRAP 0x1 ;  /* 0x000000040000795c */ /* 0x000fe20000300000 */
.L_x_108:
[----:B------:R-:W2:Y:S04]  /*8030*/  LDL R3, [R1+0xb4] ;  /* 0x0000b40001037983 */ /* 0x000ea80000100800 */
[----:B------:R-:W3:Y:S01]  /*8040*/  LDL R0, [R1+0xb8] ;  /* 0x0000b80001007983 */ /* 0x000ee20000100800 */
[----:B------:R-:W-:Y:S01]  /*8050*/  BSSY B1, `(.L_x_109) ;  /* 0x0000005000017945 */ /* 0x000fe20003800000 */
[----:B--2---:R-:W-:Y:S02]  /*8060*/  LEA R14, R3, UR47, 0x3 ;  /* 0x0000002f030e7c11 */ /* 0x004fe4000f8e18ff */
[----:B---3--:R-:W-:-:S04]  /*8070*/  SHF.L.U32 R3, R0, 0x1f, RZ ;  /* 0x0000001f00037819 */ /* 0x008fc800000006ff */
[----:B------:R-:W1:Y:S02]  /*8080*/  SYNCS.PHASECHK.TRANS64.TRYWAIT P2, [R14+URZ+0x80], R3 ;  /* 0x000080030e0075a7 */ /* 0x000e64000804017f */
[----:B-1----:R-:W-:Y:S05]  /*8090*/  @!P2 BRA `(.L_x_110) ;  /* 0x000001200030a947 */ /* 0x002fea0003800000 */
.L_x_624:
[----:B------:R-:W-:Y:S05]  /*80a0*/  BSYNC B1 ;  /* 0x0000000000017941 */ /* 0x000fea0003800000 */
.L_x_109:
[----:B------:R-:W-:Y:S04]  /*80b0*/  BSSY B1, `(.L_x_111) ;  /* 0x0000012000017945 */ /* 0x000fe80003800000 */
[----:B------:R-:W-:Y:S05]  /*80c0*/  @P1 BRA `(.L_x_112) ;  /* 0x0000000000401947 */ /* 0x000fea0003800000 */
[----:B------:R-:W2:Y:S02]  /*80d0*/  LDL R0, [R1+0xb4] ;  /* 0x0000b40001007983 */ /* 0x000ea40000100800 */
[----:B--2---:R-:W-:-:S04]  /*80e0*/  LEA R15, R0, R10, 0xc ;  /* 0x0000000a000f7211 */ /* 0x004fc800078e60ff */
[----:B------:R-:W-:Y:S01]  /*80f0*/  IADD3 R0, R15, UR47, RZ ;  /* 0x0000002f0f007c10 */ /* 0x000fe2000fffe0ff */
[----:B------:R-:W-:Y:S03]  /*8100*/  LDS.U16 R9, [R15+UR47+0x200] ;  /* 0x0002002f0f097984 */ /* 0x000fe60008000400 */
[----:B------:R-:W-:Y:S01]  /*8110*/  IADD3 R13, R0, R11, RZ ;  /* 0x0000000b000d7210 */ /* 0x000fe20007ffe0ff */
[----:B------:R-:W-:Y:S04]  /*8120*/  LDS.U16 R8, [R15+UR47+0x208] ;  /* 0x0002082f0f087984 */ /* 0x000fe80008000400 */
[----:B------:R-:W2:Y:S04]  /*8130*/  LDS.U16 R0, [R15+UR47+0x100] ;  /* 0x0001002f0f007984 */ /* 0x000ea80008000400 */
[----:B-1----:R-:W1:Y:S04]  /*8140*/  LDS.U16 R3, [R15+UR47+0x108] ;  /* 0x0001082f0f037984 */ /* 0x002e680008000400 */
[----:B------:R-:W-:Y:S04]  /*8150*/  LDS.U16 R7, [R13+0x200] ;  /* 0x000200000d077984 */ /* 0x000fe80000000400 */
[----:B------:R-:W3:Y:S04]  /*8160*/  LDS.U16 R4, [R13+0x100] ;  /* 0x000100000d047984 */ /* 0x000ee80000000400 */
[----:B------:R-:W-:Y:S04]  /*8170*/  LDS.U16 R6, [R13+0x208] ;  /* 0x000208000d067984 */ /* 0x000fe80000000400 */
[----:B------:R-:W4:Y:S01]  /*8180*/  LDS.U16 R5, [R13+0x108] ;  /* 0x000108000d057984 */ /* 0x000f220000000400 */
[----:B--2---:R-:W-:-:S02]  /*8190*/  PRMT R9, R0, 0x5410, R9 ;  /* 0x0000541000097816 */ /* 0x004fc40000000009 */
[----:B-1----:R-:W-:Y:S02]  /*81a0*/  PRMT R8, R3, 0x5410, R8 ;  /* 0x0000541003087816 */ /* 0x002fe40000000008 */
[----:B---3--:R-:W-:Y:S02]  /*81b0*/  PRMT R7, R4, 0x5410, R7 ;  /* 0x0000541004077816 */ /* 0x008fe40000000007 */
[----:B----4-:R-:W-:-:S07]  /*81c0*/  PRMT R6, R5, 0x5410, R6 ;  /* 0x0000541005067816 */ /* 0x010fce0000000006 */
.L_x_112:
[----:B------:R-:W-:Y:S05]  /*81d0*/  BSYNC B1 ;  /* 0x0000000000017941 */ /* 0x000fea0003800000 */
.L_x_111:
[----:B------:R-:W-:Y:S01]  /*81e0*/  @!PT LDS RZ, [RZ] ;  /* 0x00000000fffff984 */ /* 0x000fe20000000800 */
[----:B------:R-:W-:Y:S01]  /*81f0*/  @!PT LDS RZ, [RZ] ;  /* 0x00000000fffff984 */ /* 0x000fe20000000800 */
[----:B------:R-:W-:Y:S01]  /*8200*/  @!PT LDS RZ, [RZ] ;  /* 0x00000000fffff984 */ /* 0x000fe20000000800 */
[----:B------:R-:W-:Y:S01]  /*8210*/  @!PT LDS RZ, [RZ] ;  /* 0x00000000fffff984 */ /* 0x000fe20000000800 */
[----:B------:R2:W-:Y:S06]  /*8220*/  MEMBAR.ALL.CTA ;  /* 0x0000000000007992 */ /* 0x0005ec0000008000 */
[----:B--2---:R-:W2:Y:S01]  /*8230*/  FENCE.VIEW.ASYNC.S ;  /* 0x00000000000073c6 */ /* 0x004ea20000000000 */
[----:B------:R-:W-:Y:S05]  /*8240*/  @!P3 BRA `(.L_x_113) ;  /* 0x000000000004b947 */ /* 0x000fea0003800000 */
[----:B------:R-:W-:Y:S01]  /*8250*/  BPT.TRAP 0x1 ;  /* 0x000000040000795c */ /* 0x000fe20000300000 */
.L_x_113:
[----:B------:R-:W3:Y:S04]  /*8260*/  LDL.LU R5, [R1+0xb4] ;  /* 0x0000b40001057983 */ /* 0x000ee80000300800 */
[----:B------:R-:W4:Y:S01]  /*8270*/  LDL.LU R4, [R1+0xb8] ;  /* 0x0000b80001047983 */ /* 0x000f220000300800 */
[----:B------:R-:W-:Y:S01]  /*8280*/  IADD3 R0, R14, 0xa0, RZ ;  /* 0x000000a00e007810 */ /* 0x000fe20007ffe0ff */
[----:B-1----:R-:W1:Y:S03]  /*8290*/  S2R R3, SR_CgaCtaId ;  /* 0x0000000000037919 */ /* 0x002e660000008800 */
[----:B-1----:R-:W-:-:S04]  /*82a0*/  PRMT R0, R3, 0x654, R0 ;  /* 0x0000065403007816 */ /* 0x002fc80000000000 */
[----:B--2---:R3:W-:Y:S02]  /*82b0*/  SYNCS.ARRIVE.TRANS64.RED.A1T0 RZ, [R0+URZ], RZ ;  /* 0x000000ff00ff79a7 */ /* 0x0047e4000810043f */
[----:B---3--:R-:W-:-:S04]  /*82c0*/  IADD3 R0, R5, 0x1, RZ ;  /* 0x0000000105007810 */ /* 0x008fc80007ffe0ff */
[----:B------:R-:W-:-:S04]  /*82d0*/  ISETP.NE.AND P2, PT, R0, 0x4, PT ;  /* 0x000000040000780c */ /* 0x000fc80003f45270 */
[----:B------:R-:W-:Y:S02]  /*82e0*/  SEL R3, RZ, 0x1, P2 ;  /* 0x00000001ff037807 */ /* 0x000fe40001000000 */
[----:B------:R-:W-:Y:S02]  /*82f0*/  SEL R0, R0, RZ, P2 ;  /* 0x000000ff00007207 */ /* 0x000fe40001000000 */
[----:B----4-:R-:W-:-:S05]  /*8300*/  LOP3.LUT R4, R4, R3, RZ, 0x3c, !PT ;  /* 0x0000000304047212 */ /* 0x010fca00078e3cff */
[----:B------:R1:W-:Y:S04]  /*8310*/  STL [R1+0xb8], R4 ;  /* 0x0000b80401007387 */ /* 0x0003e80000100800 */
[----:B------:R1:W-:Y:S02]  /*8320*/  STL [R1+0xb4], R0 ;  /* 0x0000b40001007387 */ /* 0x0003e40000100800 */
.L_x_107:
[----:B------:R-:W-:Y:S05]  /*8330*/  BSYNC B0 ;  /* 0x0000000000007941 */ /* 0x000fea0003800000 */
.L_x_106:
[----:B-1----:R-:W-:Y:S01]  /*8340*/  F2FP.F16.E4M3.UNPACK_B R0, R9 ;  /* 0x00000009ff00723e */ /* 0x002fe200020006ff */
[C---:B------:R-:W-:Y:S01]  /*8350*/  FMUL R3, R2.reuse, R162 ;  /* 0x000000a202037220 */ /* 0x040fe20000400000 */
[----:B------:R-:W-:Y:S01]  /*8360*/  F2FP.F16.E4M3.UNPACK_B R4, R8 ;  /* 0x00000008ff04723e */ /* 0x000fe200020006ff */
[C---:B------:R-:W-:Y:S01]  /*8370*/  FMUL R5, R2.reuse, R158 ;  /* 0x0000009e02057220 */ /* 0x040fe20000400000 */
[C---:B------:R-:W-:Y:S01]  /*8380*/  FMUL R163, R2.reuse, R163 ;  /* 0x000000a302a37220 */ /* 0x040fe20000400000 */
[--C-:B------:R-:W-:Y:S02]  /*8390*/  HADD2.F32 R14, -RZ, R0.reuse.H0_H0 ;  /* 0x20000000ff0e7230 */ /* 0x100fe40000004100 */
[----:B------:R-:W-:Y:S01]  /*83a0*/  FMUL R161, R2, R161 ;  /* 0x000000a102a17220 */ /* 0x000fe20000400000 */
[----:B------:R-:W-:Y:S01]  /*83b0*/  HADD2.F32 R20, -RZ, R0.H1_H1 ;  /* 0x30000000ff147230 */ /* 0x000fe20000004100 */
[----:B------:R-:W-:Y:S01]  /*83c0*/  F2FP.F16.E4M3.UNPACK_B R0, R9.H1 ;  /* 0x00000009ff00723e */ /* 0x000fe200030006ff */
[----:B------:R-:W-:-:S02]  /*83d0*/  HADD2.F32 R30, -RZ, R4.H1_H1 ;  /* 0x30000004ff1e7230 */ /* 0x000fc40000004100 */
[C---:B------:R-:W-:Y:S01]  /*83e0*/  FFMA R14, R16.reuse, R14, R163 ;  /* 0x0000000e100e7223 */ /* 0x040fe200000000a3 */
[----:B------:R-:W-:Y:S01]  /*83f0*/  HADD2.F32 R28, -RZ, R4.H0_H0 ;  /* 0x20000004ff1c7230 */ /* 0x000fe20000004100 */
[----:B------:R-:W-:Y:S01]  /*8400*/  F2FP.F16.E4M3.UNPACK_B R4, R8.H1 ;  /* 0x00000008ff04723e */ /* 0x000fe200030006ff */
[--C-:B------:R-:W-:Y:S02]  /*8410*/  HADD2.F32 R24, -RZ, R0.reuse.H0_H0 ;  /* 0x20000000ff187230 */ /* 0x100fe40000004100 */
[----:B------:R-:W-:Y:S01]  /*8420*/  FFMA R20, R16, R20, R3 ;  /* 0x0000001410147223 */ /* 0x000fe20000000003 */
[----:B------:R-:W-:Y:S02]  /*8430*/  HADD2.F32 R0, -RZ, R0.H1_H1 ;  /* 0x30000000ff007230 */ /* 0x000fe40000004100 */
[----:B------:R-:W-:Y:S01]  /*8440*/  FMUL R3, R2, R160 ;  /* 0x000000a002037220 */ /* 0x000fe20000400000 */
[----:B------:R-:W-:Y:S01]  /*8450*/  FFMA R30, R16, R30, R5 ;  /* 0x0000001e101e7223 */ /* 0x000fe20000000005 */
[----:B------:R-:W-:Y:S01]  /*8460*/  MOV R5, 0x3bbb989d ;  /* 0x3bbb989d00057802 */ /* 0x000fe20000000f00 */
[----:B------:R-:W-:-:S02]  /*8470*/  HADD2.F32 R32, -RZ, R4.H0_H0 ;  /* 0x20000004ff207230 */ /* 0x000fc40000004100 */
[----:B------:R-:W-:Y:S01]  /*8480*/  FFMA R26, R16, R0, R3 ;  /* 0x00000000101a7223 */ /* 0x000fe20000000003 */
[----:B------:R-:W-:Y:S02]  /*8490*/  HADD2.F32 R4, -RZ, R4.H1_H1 ;  /* 0x30000004ff047230 */ /* 0x000fe40000004100 */
[----:B------:R-:W-:Y:S01]  /*84a0*/  FMUL R3, R2, R156 ;  /* 0x0000009c02037220 */ /* 0x000fe20000400000 */
[----:B------:R-:W-:Y:S01]  /*84b0*/  MOV R0, 0x437c0000 ;  /* 0x437c000000007802 */ /* 0x000fe20000000f00 */
[----:B------:R-:W-:Y:S01]  /*84c0*/  FFMA.SAT R13, -R14, R5, 0.5 ;  /* 0x3f0000000e0d7423 */ /* 0x000fe20000002105 */
[----:B------:R-:W-:Y:S01]  /*84d0*/  F2FP.F16.E4M3.UNPACK_B R15, R7 ;  /* 0x00000007ff0f723e */ /* 0x000fe200020006ff */
[C---:B------:R-:W-:Y:S01]  /*84e0*/  FFMA R34, R16.reuse, R4, R3 ;  /* 0x0000000410227223 */ /* 0x040fe20000000003 */
[----:B------:R-:W-:Y:S01]  /*84f0*/  FFMA R24, R16, R24, R161 ;  /* 0x0000001810187223 */ /* 0x000fe200000000a1 */
[----:B------:R-:W-:Y:S01]  /*8500*/  FFMA.RM R3, R13, R0, 12582913 ;  /* 0x4b4000010d037423 */ /* 0x000fe20000004000 */
[----:B------:R-:W-:Y:S01]  /*8510*/  FMUL R13, R2, R154 ;  /* 0x0000009a020d7220 */ /* 0x000fe20000400000 */
[----:B------:R-:W-:-:S02]  /*8520*/  HADD2.F32 R36, -RZ, R15.H0_H0 ;  /* 0x2000000fff247230 */ /* 0x000fc40000004100 */
[-C--:B------:R-:W-:Y:S01]  /*8530*/  FFMA.SAT R25, -R24, R5.reuse, 0.5 ;  /* 0x3f00000018197423 */ /* 0x080fe20000002105 */
[----:B------:R-:W-:Y:S02]  /*8540*/  HADD2.F32 R38, -RZ, R15.H1_H1 ;  /* 0x3000000fff267230 */ /* 0x000fe40000004100 */
[----:B------:R-:W-:Y:S01]  /*8550*/  FADD R15, R3, -12583039 ;  /* 0xcb40007f030f7421 */ /* 0x000fe20000000000 */
[----:B------:R-:W-:Y:S01]  /*8560*/  FFMA.SAT R21, -R20, R5, 0.5 ;  /* 0x3f00000014157423 */ /* 0x000fe20000002105 */
[----:B------:R-:W-:Y:S01]  /*8570*/  FMUL R159, R2, R159 ;  /* 0x0000009f029f7220 */ /* 0x000fe20000400000 */
[----:B------:R-:W-:Y:S01]  /*8580*/  F2FP.F16.E4M3.UNPACK_B R27, R7.H1 ;  /* 0x00000007ff1b723e */ /* 0x000fe200030006ff */
[----:B------:R-:W-:Y:S01]  /*8590*/  FFMA R15, -R14, 1.4426950216293334961, -R15 ;  /* 0x3fb8aa3b0e0f7823 */ /* 0x000fe2000000090f */
[----:B------:R-:W-:Y:S01]  /*85a0*/  FFMA R38, R16, R38, R13 ;  /* 0x0000002610267223 */ /* 0x000fe2000000000d */
[-C--:B------:R-:W-:Y:S01]  /*85b0*/  FFMA.RM R13, R25, R0.reuse, 12582913 ;  /* 0x4b400001190d7423 */ /* 0x080fe20000004000 */
[----:B------:R-:W-:Y:S01]  /*85c0*/  FFMA.RM R4, R21, R0, 12582913 ;  /* 0x4b40000115047423 */ /* 0x000fe20000004000 */
[----:B------:R-:W-:Y:S01]  /*85d0*/  FFMA R14, -R14, 1.925963033500011079e-08, R15 ;  /* 0x32a570600e0e7823 */ /* 0x000fe2000000010f */
[----:B------:R-:W-:Y:S01]  /*85e0*/  FFMA.SAT R25, -R26, R5, 0.5 ;  /* 0x3f0000001a197423 */ /* 0x000fe20000002105 */
[----:B------:R-:W-:Y:S01]  /*85f0*/  FADD R15, R13, -12583039 ;  /* 0xcb40007f0d0f7421 */ /* 0x000fe20000000000 */
[----:B------:R-:W-:Y:S01]  /*8600*/  FADD R21, R4, -12583039 ;  /* 0xcb40007f04157421 */ /* 0x000fe20000000000 */
[----:B------:R-:W-:Y:S01]  /*8610*/  FFMA R28, R16, R28, R159 ;  /* 0x0000001c101c7223 */ /* 0x000fe2000000009f */
[----:B------:R-:W-:-:S02]  /*8620*/  HADD2.F32 R40, -RZ, R27.H0_H0 ;  /* 0x2000001bff287230 */ /* 0x000fc40000004100 */
[----:B------:R-:W-:Y:S01]  /*8630*/  FFMA R15, -R24, 1.4426950216293334961, -R15 ;  /* 0x3fb8aa3b180f7823 */ /* 0x000fe2000000090f */
[----:B------:R-:W-:Y:S01]  /*8640*/  FFMA R21, -R20, 1.4426950216293334961, -R21 ;  /* 0x3fb8aa3b14157823 */ /* 0x000fe20000000915 */
[----:B------:R-:W-:Y:S01]  /*8650*/  HADD2.F32 R42, -RZ, R27.H1_H1 ;  /* 0x3000001bff2a7230 */ /* 0x000fe20000004100 */
[----:B------:R-:W-:Y:S01]  /*8660*/  F2FP.F16.E4M3.UNPACK_B R35, R6 ;  /* 0x00000006ff23723e */ /* 0x000fe200020006ff */
[----:B------:R-:W-:Y:S01]  /*8670*/  FFMA R24, -R24, 1.925963033500011079e-08, R15 ;  /* 0x32a5706018187823 */ /* 0x000fe2000000010f */
[----:B------:R-:W-:Y:S01]  /*8680*/  FFMA.RM R15, R25, R0, 12582913 ;  /* 0x4b400001190f7423 */ /* 0x000fe20000004000 */
[----:B------:R-:W-:Y:S01]  /*8690*/  FFMA R20, -R20, 1.925963033500011079e-08, R21 ;  /* 0x32a5706014147823 */ /* 0x000fe20000000115 */
[-C--:B------:R-:W-:Y:S01]  /*86a0*/  FFMA.SAT R21, -R28, R5.reuse, 0.5 ;  /* 0x3f0000001c157423 */ /* 0x080fe20000002105 */
[----:B------:R-:W-:Y:S01]  /*86b0*/  FMUL R25, R2, R152 ;  /* 0x0000009802197220 */ /* 0x000fe20000400000 */
[----:B------:R-:W-:Y:S01]  /*86c0*/  FADD R27, R15, -12583039 ;  /* 0xcb40007f0f1b7421 */ /* 0x000fe20000000000 */
[----:B------:R-:W-:Y:S01]  /*86d0*/  FFMA.SAT R29, -R30, R5, 0.5 ;  /* 0x3f0000001e1d7423 */ /* 0x000fe20000002105 */
[----:B------:R-:W-:Y:S01]  /*86e0*/  FFMA.RM R21, R21, R0, 12582913 ;  /* 0x4b40000115157423 */ /* 0x000fe20000004000 */
[----:B------:R-:W-:Y:S01]  /*86f0*/  FFMA R42, R16, R42, R25 ;  /* 0x0000002a102a7223 */ /* 0x000fe20000000019 */
[----:B------:R-:W-:Y:S01]  /*8700*/  FFMA R27, -R26, 1.4426950216293334961, -R27 ;  /* 0x3fb8aa3b1a1b7823 */ /* 0x000fe2000000091b */
[----:B------:R-:W-:Y:S01]  /*8710*/  FFMA.RM R29, R29, R0, 12582913 ;  /* 0x4b4000011d1d7423 */ /* 0x000fe20000004000 */
[----:B------:R-:W-:Y:S01]  /*8720*/  FADD R25, R21, -12583039 ;  /* 0xcb40007f15197421 */ /* 0x000fe20000000000 */
[----:B------:R-:W-:Y:S01]  /*8730*/  FMUL R23, R2, R23 ;  /* 0x0000001702177220 */ /* 0x000fe20000400000 */
[----:B------:R-:W-:Y:S01]  /*8740*/  FFMA R27, -R26, 1.925963033500011079e-08, R27 ;  /* 0x32a570601a1b7823 */ /* 0x000fe2000000011b */
[----:B------:R-:W-:-:S02]  /*8750*/  HADD2.F32 R26, -RZ, R35.H0_H0 ;  /* 0x20000023ff1a7230 */ /* 0x000fc40000004100 */
[----:B------:R-:W-:Y:S01]  /*8760*/  FFMA R25, -R28, 1.4426950216293334961, -R25 ;  /* 0x3fb8aa3b1c197823 */ /* 0x000fe20000000919 */
[----:B------:R-:W-:Y:S01]  /*8770*/  FADD R31, R29, -12583039 ;  /* 0xcb40007f1d1f7421 */ /* 0x000fe20000000000 */
[C---:B------:R-:W-:Y:S01]  /*8780*/  FMUL R157, R2.reuse, R157 ;  /* 0x0000009d029d7220 */ /* 0x040fe20000400000 */
[----:B------:R-:W-:Y:S01]  /*8790*/  FMUL R155, R2, R155 ;  /* 0x0000009b029b7220 */ /* 0x000fe20000400000 */
[----:B------:R-:W-:Y:S01]  /*87a0*/  FFMA R26, R16, R26, R23 ;  /* 0x0000001a101a7223 */ /* 0x000fe20000000017 */
[-C--:B------:R-:W-:Y:S01]  /*87b0*/  FFMA.SAT R23, -R34, R5.reuse, 0.5 ;  /* 0x3f00000022177423 */ /* 0x080fe20000002105 */
[----:B------:R-:W-:Y:S01]  /*87c0*/  FFMA R25, -R28, 1.925963033500011079e-08, R25 ;  /* 0x32a570601c197823 */ /* 0x000fe20000000119 */
[----:B------:R-:W-:Y:S01]  /*87d0*/  FFMA R31, -R30, 1.4426950216293334961, -R31 ;  /* 0x3fb8aa3b1e1f7823 */ /* 0x000fe2000000091f */
[----:B------:R-:W-:Y:S02]  /*87e0*/  HADD2.F32 R28, -RZ, R35.H1_H1 ;  /* 0x30000023ff1c7230 */ /* 0x000fe40000004100 */
[----:B------:R-:W-:Y:S01]  /*87f0*/  FFMA R32, R16, R32, R157 ;  /* 0x0000002010207223 */ /* 0x000fe2000000009d */
[----:B------:R-:W-:Y:S01]  /*8800*/  FFMA.RM R35, R23, R0, 12582913 ;  /* 0x4b40000117237423 */ /* 0x000fe20000004000 */
[----:B------:R-:W-:Y:S01]  /*8810*/  FMUL R23, R2, R22 ;  /* 0x0000001602177220 */ /* 0x000fe20000400000 */
[----:B------:R-:W-:Y:S01]  /*8820*/  FFMA R36, R16, R36, R155 ;  /* 0x0000002410247223 */ /* 0x000fe2000000009b */
[----:B------:R-:W-:Y:S01]  /*8830*/  FFMA R31, -R30, 1.925963033500011079e-08, R31 ;  /* 0x32a570601e1f7823 */ /* 0x000fe2000000011f */
[----:B------:R-:W-:Y:S01]  /*8840*/  F2FP.F16.E4M3.UNPACK_B R30, R6.H1 ;  /* 0x00000006ff1e723e */ /* 0x000fe200030006ff */
[----:B------:R-:W-:Y:S01]  /*8850*/  FFMA.SAT R33, -R32, R5, 0.5 ;  /* 0x3f00000020217423 */ /* 0x000fe20000002105 */
[----:B------:R-:W-:Y:S01]  /*8860*/  FFMA R22, R16, R28, R23 ;  /* 0x0000001c10167223 */ /* 0x000fe20000000017 */
[----:B------:R-:W-:Y:S01]  /*8870*/  FMUL R153, R2, R153 ;  /* 0x0000009902997220 */ /* 0x000fe20000400000 */
[-C--:B------:R-:W-:Y:S01]  /*8880*/  FFMA.SAT R23, -R36, R5.reuse, 0.5 ;  /* 0x3f00000024177423 */ /* 0x080fe20000002105 */
[----:B------:R-:W-:Y:S01]  /*8890*/  FFMA.SAT R39, -R38, R5, 0.5 ;  /* 0x3f00000026277423 */ /* 0x000fe20000002105 */
[----:B------:R-:W-:Y:S01]  /*88a0*/  FFMA.RM R33, R33, R0, 12582913 ;  /* 0x4b40000121217423 */ /* 0x000fe20000004000 */
[----:B------:R-:W-:-:S02]  /*88b0*/  HADD2.F32 R28, -RZ, R30.H0_H0 ;  /* 0x2000001eff1c7230 */ /* 0x000fc40000004100 */
[----:B------:R-:W-:Y:S01]  /*88c0*/  FADD R37, R35, -12583039 ;  /* 0xcb40007f23257421 */ /* 0x000fe20000000000 */
[----:B------:R-:W-:Y:S01]  /*88d0*/  FMUL R19, R2, R19 ;  /* 0x0000001302137220 */ /* 0x000fe20000400000 */
[----:B------:R-:W-:Y:S01]  /*88e0*/  FFMA R40, R16, R40, R153 ;  /* 0x0000002810287223 */ /* 0x000fe20000000099 */
[-C--:B------:R-:W-:Y:S01]  /*88f0*/  FFMA.RM R23, R23, R0.reuse, 12582913 ;  /* 0x4b40000117177423 */ /* 0x080fe20000004000 */
[----:B------:R-:W-:Y:S01]  /*8900*/  FFMA.RM R39, R39, R0, 12582913 ;  /* 0x4b40000127277423 */ /* 0x000fe20000004000 */
[----:B------:R1:W-:Y:S01]  /*8910*/  MUFU.EX2 R44, R27 ;  /* 0x0000001b002c7308 */ /* 0x0003e20000000800 */
[----:B------:R-:W-:Y:S01]  /*8920*/  FFMA R37, -R34, 1.4426950216293334961, -R37 ;  /* 0x3fb8aa3b22257823 */ /* 0x000fe20000000925 */
[----:B------:R-:W-:Y:S01]  /*8930*/  FFMA R28, R16, R28, R19 ;  /* 0x0000001c101c7223 */ /* 0x000fe20000000013 */
[----:B------:R-:W-:Y:S01]  /*8940*/  FADD R19, R39, -12583039 ;  /* 0xcb40007f27137421 */ /* 0x000fe20000000000 */
[-C--:B------:R-:W-:Y:S01]  /*8950*/  FFMA.SAT R41, -R40, R5.reuse, 0.5 ;  /* 0x3f00000028297423 */ /* 0x080fe20000002105 */
[----:B------:R-:W-:Y:S01]  /*8960*/  FFMA R37, -R34, 1.925963033500011079e-08, R37 ;  /* 0x32a5706022257823 */ /* 0x000fe20000000125 */
[----:B------:R-:W-:Y:S01]  /*8970*/  FFMA.SAT R43, -R42, R5, 0.5 ;  /* 0x3f0000002a2b7423 */ /* 0x000fe20000002105 */
[C---:B------:R-:W-:Y:S01]  /*8980*/  FFMA R19, -R38.reuse, 1.4426950216293334961, -R19 ;  /* 0x3fb8aa3b26137823 */ /* 0x040fe20000000913 */
[----:B------:R2:W3:Y:S01]  /*8990*/  MUFU.EX2 R46, R25 ;  /* 0x00000019002e7308 */ /* 0x0004e20000000800 */
[----:B-1----:R-:W-:Y:S01]  /*89a0*/  FADD R27, R33, -12583039 ;  /* 0xcb40007f211b7421 */ /* 0x002fe20000000000 */
[----:B------:R-:W-:Y:S01]  /*89b0*/  FFMA.RM R41, R41, R0, 12582913 ;  /* 0x4b40000129297423 */ /* 0x000fe20000004000 */
[----:B------:R-:W-:Y:S01]  /*89c0*/  FFMA R38, -R38, 1.925963033500011079e-08, R19 ;  /* 0x32a5706026267823 */ /* 0x000fe20000000113 */
[----:B------:R-:W-:-:S02]  /*89d0*/  HADD2.F32 R30, -RZ, R30.H1_H1 ;  /* 0x3000001eff1e7230 */ /* 0x000fc40000004100 */
[----:B------:R-:W-:Y:S01]  /*89e0*/  FFMA R27, -R32, 1.4426950216293334961, -R27 ;  /* 0x3fb8aa3b201b7823 */ /* 0x000fe2000000091b */
[----:B------:R-:W-:Y:S01]  /*89f0*/  FMUL R19, R2, R18 ;  /* 0x0000001202137220 */ /* 0x000fe20000400000 */
[----:B------:R-:W-:Y:S01]  /*8a00*/  FFMA.RM R45, R43, R0, 12582913 ;  /* 0x4b4000012b2d7423 */ /* 0x000fe20000004000 */
[----:B------:R-:W1:Y:S01]  /*8a10*/  MUFU.EX2 R14, R14 ;  /* 0x0000000e000e7308 */ /* 0x000e620000000800 */
[----:B--2---:R-:W-:Y:S01]  /*8a20*/  FADD R25, R23, -12583039 ;  /* 0xcb40007f17197421 */ /* 0x004fe20000000000 */
[----:B------:R-:W-:Y:S01]  /*8a30*/  FFMA R27, -R32, 1.925963033500011079e-08, R27 ;  /* 0x32a57060201b7823 */ /* 0x000fe2000000011b */
[----:B------:R-:W-:Y:S01]  /*8a40*/  FFMA R18, R16, R30, R19 ;  /* 0x0000001e10127223 */ /* 0x000fe20000000013 */
[-C--:B------:R-:W-:Y:S01]  /*8a50*/  FFMA.SAT R19, -R26, R5.reuse, 0.5 ;  /* 0x3f0000001a137423 */ /* 0x080fe20000002105 */
[----:B------:R-:W-:Y:S01]  /*8a60*/  FFMA R25, -R36, 1.4426950216293334961, -R25 ;  /* 0x3fb8aa3b24197823 */ /* 0x000fe20000000919 */
[-C--:B------:R-:W-:Y:S01]  /*8a70*/  FFMA.SAT R49, -R28, R5.reuse, 0.5 ;  /* 0x3f0000001c317423 */ /* 0x080fe20000002105 */
[-C--:B------:R-:W-:Y:S01]  /*8a80*/  FFMA.SAT R51, -R18, R5.reuse, 0.5 ;  /* 0x3f00000012337423 */ /* 0x080fe20000002105 */
[----:B------:R2:W-:Y:S01]  /*8a90*/  MUFU.EX2 R32, R37 ;  /* 0x0000002500207308 */ /* 0x0005e20000000800 */
[----:B------:R-:W-:Y:S01]  /*8aa0*/  FFMA R25, -R36, 1.925963033500011079e-08, R25 ;  /* 0x32a5706024197823 */ /* 0x000fe20000000119 */
[-C--:B------:R-:W-:Y:S01]  /*8ab0*/  FFMA.RM R19, R19, R0.reuse, 12582913 ;  /* 0x4b40000113137423 */ /* 0x080fe20000004000 */
[-C--:B------:R-:W-:Y:S01]  /*8ac0*/  FFMA.RM R51, R51, R0.reuse, 12582913 ;  /* 0x4b40000133337423 */ /* 0x080fe20000004000 */
[-C--:B------:R-:W-:Y:S01]  /*8ad0*/  FFMA.RM R49, R49, R0.reuse, 12582913 ;  /* 0x4b40000131317423 */ /* 0x080fe20000004000 */
[----:B------:R-:W-:Y:S01]  /*8ae0*/  SHF.L.U32 R3, R3, 0x17, RZ ;  /* 0x0000001703037819 */ /* 0x000fe200000006ff */
[----:B------:R-:W-:Y:S01]  /*8af0*/  FADD R47, R45, -12583039 ;  /* 0xcb40007f2d2f7421 */ /* 0x000fe20000000000 */
[----:B------:R-:W-:Y:S01]  /*8b00*/  FADD R53, R51, -12583039 ;  /* 0xcb40007f33357421 */ /* 0x000fe20000000000 */
[----:B------:R4:W-:Y:S01]  /*8b10*/  MUFU.EX2 R34, R25 ;  /* 0x0000001900227308 */ /* 0x0009e20000000800 */
[----:B--2---:R-:W-:Y:S01]  /*8b20*/  FADD R37, R41, -12583039 ;  /* 0xcb40007f29257421 */ /* 0x004fe20000000000 */
[----:B------:R-:W-:Y:S01]  /*8b30*/  FFMA R47, -R42, 1.4426950216293334961, -R47 ;  /* 0x3fb8aa3b2a2f7823 */ /* 0x000fe2000000092f */
[----:B------:R-:W-:Y:S01]  /*8b40*/  FFMA R53, -R18, 1.4426950216293334961, -R53 ;  /* 0x3fb8aa3b12357823 */ /* 0x000fe20000000935 */
[----:B------:R-:W-:Y:S01]  /*8b50*/  SHF.L.U32 R13, R13, 0x17, RZ ;  /* 0x000000170d0d7819 */ /* 0x000fe200000006ff */
[----:B------:R-:W-:Y:S01]  /*8b60*/  FFMA R43, -R40, 1.4426950216293334961, -R37 ;  /* 0x3fb8aa3b282b7823 */ /* 0x000fe20000000925 */
[----:B------:R-:W-:Y:S01]  /*8b70*/  FFMA R47, -R42, 1.925963033500011079e-08, R47 ;  /* 0x32a570602a2f7823 */ /* 0x000fe2000000012f */
[----:B------:R-:W-:Y:S01]  /*8b80*/  FFMA R53, -R18, 1.925963033500011079e-08, R53 ;  /* 0x32a5706012357823 */ /* 0x000fe20000000135 */
[----:B------:R-:W2:Y:S01]  /*8b90*/  MUFU.EX2 R20, R20 ;  /* 0x0000001400147308 */ /* 0x000ea20000000800 */
[----:B----4-:R-:W-:Y:S01]  /*8ba0*/  FFMA.SAT R25, -R22, R5, 0.5 ;  /* 0x3f00000016197423 */ /* 0x010fe20000002105 */
[----:B------:R-:W-:Y:S01]  /*8bb0*/  FFMA R43, -R40, 1.925963033500011079e-08, R43 ;  /* 0x32a57060282b7823 */ /* 0x000fe2000000012b */
[----:B------:R-:W-:Y:S01]  /*8bc0*/  SHF.L.U32 R15, R15, 0x17, RZ ;  /* 0x000000170f0f7819 */ /* 0x000fe200000006ff */
[----:B------:R-:W-:Y:S01]  /*8bd0*/  BSSY B1, `(.L_x_114) ;  /* 0x000003f000017945 */ /* 0x000fe20003800000 */
[----:B------:R-:W-:Y:S01]  /*8be0*/  FFMA.RM R40, R25, R0, 12582913 ;  /* 0x4b40000119287423 */ /* 0x000fe20000004000 */
[----:B------:R-:W-:Y:S01]  /*8bf0*/  FADD R25, R19, -12583039 ;  /* 0xcb40007f13197421 */ /* 0x000fe20000000000 */
[----:B------:R-:W-:Y:S01]  /*8c00*/  SHF.L.U32 R21, R21, 0x17, RZ ;  /* 0x0000001715157819 */ /* 0x000fe200000006ff */
[----:B------:R4:W-:Y:S01]  /*8c10*/  MUFU.EX2 R36, R43 ;  /* 0x0000002b00247308 */ /* 0x0009e20000000800 */
[----:B------:R-:W-:Y:S01]  /*8c20*/  FADD R5, R40, -12583039 ;  /* 0xcb40007f28057421 */ /* 0x000fe20000000000 */
[----:B------:R-:W-:Y:S01]  /*8c30*/  FFMA R25, -R26, 1.4426950216293334961, -R25 ;  /* 0x3fb8aa3b1a197823 */ /* 0x000fe20000000919 */
[----:B------:R-:W-:Y:S01]  /*8c40*/  SHF.L.U32 R30, R29, 0x17, RZ ;  /* 0x000000171d1e7819 */ /* 0x000fe200000006ff */
[----:B---3--:R-:W-:Y:S01]  /*8c50*/  FFMA R46, R21, R46, 1 ;  /* 0x3f800000152e7423 */ /* 0x008fe2000000002e */
[----:B------:R-:W-:Y:S01]  /*8c60*/  FFMA R5, -R22, 1.4426950216293334961, -R5 ;  /* 0x3fb8aa3b16057823 */ /* 0x000fe20000000905 */
[----:B------:R-:W-:Y:S01]  /*8c70*/  FFMA R25, -R26, 1.925963033500011079e-08, R25 ;  /* 0x32a570601a197823 */ /* 0x000fe20000000119 */
[----:B-1----:R-:W-:Y:S01]  /*8c80*/  FFMA R26, R3, R14, 1 ;  /* 0x3f800000031a7423 */ /* 0x002fe2000000000e */
[----:B------:R-:W1:Y:S01]  /*8c90*/  MUFU.EX2 R24, R24 ;  /* 0x0000001800187308 */ /* 0x000e620000000800 */
[----:B------:R-:W-:Y:S01]  /*8ca0*/  FFMA R22, -R22, 1.925963033500011079e-08, R5 ;  /* 0x32a5706016167823 */ /* 0x000fe20000000105 */
[----:B----4-:R-:W-:Y:S01]  /*8cb0*/  FADD R43, R49, -12583039 ;  /* 0xcb40007f312b7421 */ /* 0x010fe20000000000 */
[----:B------:R-:W-:-:S02]  /*8cc0*/  SHF.L.U32 R5, R4, 0x17, RZ ;  /* 0x0000001704057819 */ /* 0x000fc400000006ff */
[----:B------:R-:W-:Y:S01]  /*8cd0*/  SHF.L.U32 R29, R35, 0x17, RZ ;  /* 0x00000017231d7819 */ /* 0x000fe200000006ff */
[----:B------:R-:W-:Y:S01]  /*8ce0*/  FFMA R43, -R28, 1.4426950216293334961, -R43 ;  /* 0x3fb8aa3b1c2b7823 */ /* 0x000fe2000000092b */
[----:B------:R-:W-:Y:S01]  /*8cf0*/  SHF.L.U32 R14, R39, 0x17, RZ ;  /* 0x00000017270e7819 */ /* 0x000fe200000006ff */
[----:B--2---:R-:W-:Y:S01]  /*8d00*/  FFMA R55, R5, R20, 1 ;  /* 0x3f80000005377423 */ /* 0x004fe20000000014 */
[----:B------:R-:W-:Y:S01]  /*8d10*/  IADD3 R5, R26, 0x1800000, RZ ;  /* 0x018000001a057810 */ /* 0x000fe20007ffe0ff */
[----:B------:R-:W-:Y:S01]  /*8d20*/  FFMA R43, -R28, 1.925963033500011079e-08, R43 ;  /* 0x32a570601c2b7823 */ /* 0x000fe2000000012b */
[----:B------:R-:W2:Y:S01]  /*8d30*/  MUFU.EX2 R31, R31 ;  /* 0x0000001f001f7308 */ /* 0x000ea20000000800 */
[----:B------:R-:W-:Y:S01]  /*8d40*/  SHF.L.U32 R28, R33, 0x17, RZ ;  /* 0x00000017211c7819 */ /* 0x000fe200000006ff */
[----:B------:R-:W-:Y:S01]  /*8d50*/  FFMA R33, R15, R44, 1 ;  /* 0x3f8000000f217423 */ /* 0x000fe2000000002c */
[----:B------:R-:W-:Y:S01]  /*8d60*/  LOP3.LUT R5, R5, 0x7f800000, RZ, 0xc0, !PT ;  /* 0x7f80000005057812 */ /* 0x000fe200078ec0ff */
[----:B------:R-:W-:Y:S01]  /*8d70*/  FFMA R29, R29, R32, 1 ;  /* 0x3f8000001d1d7423 */ /* 0x000fe20000000020 */
[----:B------:R-:W-:Y:S01]  /*8d80*/  SHF.L.U32 R15, R41, 0x17, RZ ;  /* 0x00000017290f7819 */ /* 0x000fe200000006ff */
[----:B-1----:R-:W-:Y:S01]  /*8d90*/  FFMA R42, R13, R24, 1 ;  /* 0x3f8000000d2a7423 */ /* 0x002fe20000000018 */
[----:B------:R-:W-:Y:S01]  /*8da0*/  ISETP.GT.U32.AND P2, PT, R5, 0x1ffffff, PT ;  /* 0x01ffffff0500780c */ /* 0x000fe20003f44070 */
[----:B------:R-:W1:Y:S01]  /*8db0*/  MUFU.EX2 R27, R27 ;  /* 0x0000001b001b7308 */ /* 0x000e620000000800 */
[----:B------:R-:W-:Y:S01]  /*8dc0*/  SHF.L.U32 R13, R23, 0x17, RZ ;  /* 0x00000017170d7819 */ /* 0x000fe200000006ff */
[----:B------:R-:W-:Y:S01]  /*8dd0*/  FFMA R15, R15, R36, 1 ;  /* 0x3f8000000f0f7423 */ /* 0x000fe20000000024 */
[----:B------:R-:W-:-:S02]  /*8de0*/  SHF.L.U32 R18, R45, 0x17, RZ ;  /* 0x000000172d127819 */ /* 0x000fc400000006ff */
[----:B------:R-:W-:Y:S01]  /*8df0*/  SHF.L.U32 R19, R19, 0x17, RZ ;  /* 0x0000001713137819 */ /* 0x000fe200000006ff */
[----:B------:R-:W-:Y:S01]  /*8e00*/  FFMA R13, R13, R34, 1 ;  /* 0x3f8000000d0d7423 */ /* 0x000fe20000000022 */
[----:B------:R-:W-:Y:S01]  /*8e10*/  SHF.L.U32 R20, R40, 0x17, RZ ;  /* 0x0000001728147819 */ /* 0x000fe200000006ff */
[----:B------:R-:W3:Y:S01]  /*8e20*/  MUFU.EX2 R37, R38 ;  /* 0x0000002600257308 */ /* 0x000ee20000000800 */
[----:B------:R-:W-:Y:S01]  /*8e30*/  SHF.L.U32 R21, R49, 0x17, RZ ;  /* 0x0000001731157819 */ /* 0x000fe200000006ff */
[----:B--2---:R-:W-:-:S06]  /*8e40*/  FFMA R30, R30, R31, 1 ;  /* 0x3f8000001e1e7423 */ /* 0x004fcc000000001f */
[----:B------:R-:W2:Y:S01]  /*8e50*/  MUFU.EX2 R47, R47 ;  /* 0x0000002f002f7308 */ /* 0x000ea20000000800 */
[----:B-1----:R-:W-:-:S07]  /*8e60*/  FFMA R28, R28, R27, 1 ;  /* 0x3f8000001c1c7423 */ /* 0x002fce000000001b */
[----:B------:R-:W1:Y:S01]  /*8e70*/  MUFU.EX2 R0, R25 ;  /* 0x0000001900007308 */ /* 0x000e620000000800 */
[----:B---3--:R-:W-:-:S07]  /*8e80*/  FFMA R14, R14, R37, 1 ;  /* 0x3f8000000e0e7423 */ /* 0x008fce0000000025 */
[----:B------:R3:W4:Y:S01]  /*8e90*/  MUFU.EX2 R3, R22 ;  /* 0x0000001600037308 */ /* 0x0007220000000800 */
[----:B--2---:R-:W-:-:S07]  /*8ea0*/  FFMA R18, R18, R47, 1 ;  /* 0x3f80000012127423 */ /* 0x004fce000000002f */
[----:B------:R-:W2:Y:S01]  /*8eb0*/  MUFU.EX2 R4, R43 ;  /* 0x0000002b00047308 */ /* 0x000ea20000000800 */
[----:B---3--:R-:W-:Y:S01]  /*8ec0*/  SHF.L.U32 R22, R51, 0x17, RZ ;  /* 0x0000001733167819 */ /* 0x008fe200000006ff */
[----:B-1----:R-:W-:-:S06]  /*8ed0*/  FFMA R19, R19, R0, 1 ;  /* 0x3f80000013137423 */ /* 0x002fcc0000000000 */
[----:B------:R-:W1:Y:S01]  /*8ee0*/  MUFU.EX2 R53, R53 ;  /* 0x0000003500357308 */ /* 0x000e620000000800 */
[----:B----4-:R-:W-:Y:S01]  /*8ef0*/  FFMA R20, R20, R3, 1 ;  /* 0x3f80000014147423 */ /* 0x010fe20000000003 */
[----:B--2---:R-:W-:Y:S01]  /*8f00*/  FFMA R21, R21, R4, 1 ;  /* 0x3f80000015157423 */ /* 0x004fe20000000004 */
[----:B-1----:R-:W-:Y:S01]  /*8f10*/  FFMA R22, R22, R53, 1 ;  /* 0x3f80000016167423 */ /* 0x002fe20000000035 */
[----:B------:R-:W-:Y:S06]  /*8f20*/  @P2 BRA `(.L_x_115) ;  /* 0x0000000000142947 */ /* 0x000fec0003800000 */
[----:B------:R-:W-:Y:S02]  /*8f30*/  MOV R0, R26 ;  /* 0x0000001a00007202 */ /* 0x000fe40000000f00 */
[----:B------:R-:W-:-:S07]  /*8f40*/  MOV R4, 0x8f60 ;  /* 0x00008f6000047802 */ /* 0x000fce0000000f00 */
[----:B------:R-:W-:Y:S05]  /*8f50*/  CALL.REL.NOINC `($__internal_0_$__cuda_sm20_rcp_rn_f32_slowpath) ;  /* 0x0000011c00007944 */ /* 0x000fea0003c00000 */
[----:B------:R-:W-:Y:S01]  /*8f60*/  MOV R23, R0 ;  /* 0x0000000000177202 */ /* 0x000fe20000000f00 */
[----:B------:R-:W-:Y:S06]  /*8f70*/  BRA `(.L_x_116) ;  /* 0x0000000000107947 */ /* 0x000fec0003800000 */
.L_x_115:
[----:B------:R-:W1:Y:S02]  /*8f80*/  MUFU.RCP R23, R26 ;  /* 0x0000001a00177308 */ /* 0x000e640000001000 */
[----:B-1----:R-:W-:-:S04]  /*8f90*/  FFMA R0, R26, R23, -1 ;  /* 0xbf8000001a007423 */ /* 0x002fc80000000017 */
[----:B------:R-:W-:-:S04]  /*8fa0*/  FADD.FTZ R0, -R0, -RZ ;  /* 0x800000ff00007221 */ /* 0x000fc80000010100 */
[----:B------:R-:W-:-:S07]  /*8fb0*/  FFMA R23, R23, R0, R23 ;  /* 0x0000000017177223 */ /* 0x000fce0000000017 */
.L_x_116:
[----:B------:R-:W-:Y:S05]  /*8fc0*/  BSYNC B1 ;  /* 0x0000000000017941 */ /* 0x000fea0003800000 */
.L_x_114:
        /* <DEDUP_REMOVED lines=10> */
.L_x_118:
[----:B------:R-:W1:Y:S02]  /*9070*/  MUFU.RCP R24, R55 ;  /* 0x0000003700187308 */ /* 0x000e640000001000 */
[----:B-1----:R-:W-:-:S04]  /*9080*/  FFMA R0, R55, R24, -1 ;  /* 0xbf80000037007423 */ /* 0x002fc80000000018 */
[----:B------:R-:W-:-:S04]  /*9090*/  FADD.FTZ R3, -R0, -RZ ;  /* 0x800000ff00037221 */ /* 0x000fc80000010100 */
[----:B------:R-:W-:-:S07]  /*90a0*/  FFMA R24, R24, R3, R24 ;  /* 0x0000000318187223 */ /* 0x000fce0000000018 */
.L_x_119:
[----:B------:R-:W-:Y:S05]  /*90b0*/  BSYNC B1 ;  /* 0x0000000000017941 */ /* 0x000fea0003800000 */
.L_x_117:
        /* <DEDUP_REMOVED lines=10> */
.L_x_121:
[----:B------:R-:W1:Y:S02]  /*9160*/  MUFU.RCP R25, R42 ;  /* 0x0000002a00197308 */ /* 0x000e640000001000 */
[----:B-1----:R-:W-:-:S04]  /*9170*/  FFMA R0, R42, R25, -1 ;  /* 0xbf8000002a007423 */ /* 0x002fc80000000019 */
[----:B------:R-:W-:-:S04]  /*9180*/  FADD.FTZ R0, -R0, -RZ ;  /* 0x800000ff00007221 */ /* 0x000fc80000010100 */
[----:B------:R-:W-:-:S07]  /*9190*/  FFMA R25, R25, R0, R25 ;  /* 0x0000000019197223 */ /* 0x000fce0000000019 */
.L_x_122:
[----:B------:R-:W-:Y:S05]  /*91a0*/  BSYNC B1 ;  /* 0x0000000000017941 */ /* 0x000fea0003800000 */
.L_x_120:
        /* <DEDUP_REMOVED lines=10> */
.L_x_124:
[----:B------:R-:W1:Y:S02]  /*9250*/  MUFU.RCP R26, R33 ;  /* 0x00000021001a7308 */ /* 0x000e640000001000 */
[----:B-1----:R-:W-:-:S04]  /*9260*/  FFMA R0, R33, R26, -1 ;  /* 0xbf80000021007423 */ /* 0x002fc8000000001a */
[----:B------:R-:W-:-:S04]  /*9270*/  FADD.FTZ R3, -R0, -RZ ;  /* 0x800000ff00037221 */ /* 0x000fc80000010100 */
[----:B------:R-:W-:-:S07]  /*9280*/  FFMA R26, R26, R3, R26 ;  /* 0x000000031a1a7223 */ /* 0x000fce000000001a */
.L_x_125:
[----:B------:R-:W-:Y:S05]  /*9290*/  BSYNC B1 ;  /* 0x0000000000017941 */ /* 0x000fea0003800000 */
.L_x_123:
        /* <DEDUP_REMOVED lines=10> */
.L_x_127:
[----:B------:R-:W1:Y:S02]  /*9340*/  MUFU.RCP R27, R46 ;  /* 0x0000002e001b7308 */ /* 0x000e640000001000 */
[----:B-1----:R-:W-:-:S04]  /*9350*/  FFMA R0, R46, R27, -1 ;  /* 0xbf8000002e007423 */ /* 0x002fc8000000001b */
[----:B------:R-:W-:-:S04]  /*9360*/  FADD.FTZ R0, -R0, -RZ ;  /* 0x800000ff00007221 */ /* 0x000fc80000010100 */
[----:B------:R-:W-:-:S07]  /*9370*/  FFMA R27, R27, R0, R27 ;  /* 0x000000001b1b7223 */ /* 0x000fce000000001b */
.L_x_128:
[----:B------:R-:W-:Y:S05]  /*9380*/  BSYNC B1 ;  /* 0x0000000000017941 */ /* 0x000fea0003800000 */
.L_x_126:
        /* <DEDUP_REMOVED lines=10> */
.L_x_130:
[----:B------:R-:W1:Y:S02]  /*9430*/  MUFU.RCP R3, R30 ;  /* 0x0000001e00037308 */ /* 0x000e640000001000 */
[----:B-1----:R-:W-:-:S04]  /*9440*/  FFMA R0, R30, R3, -1 ;  /* 0xbf8000001e007423 */ /* 0x002fc80000000003 */
[----:B------:R-:W-:-:S04]  /*9450*/  FADD.FTZ R0, -R0, -RZ ;  /* 0x800000ff00007221 */ /* 0x000fc80000010100 */
[----:B------:R-:W-:-:S07]  /*9460*/  FFMA R32, R3, R0, R3 ;  /* 0x0000000003207223 */ /* 0x000fce0000000003 */
.L_x_131:
[----:B------:R-:W-:Y:S05]  /*9470*/  BSYNC B1 ;  /* 0x0000000000017941 */ /* 0x000fea0003800000 */
.L_x_129:
        /* <DEDUP_REMOVED lines=10> */
.L_x_133:
[----:B------:R-:W1:Y:S02]  /*9520*/  MUFU.RCP R3, R28 ;  /* 0x0000001c00037308 */ /* 0x000e640000001000 */
[----:B-1----:R-:W-:-:S04]  /*9530*/  FFMA R0, R28, R3, -1 ;  /* 0xbf8000001c007423 */ /* 0x002fc80000000003 */
[----:B------:R-:W-:-:S04]  /*9540*/  FADD.FTZ R0, -R0, -RZ ;  /* 0x800000ff00007221 */ /* 0x000fc80000010100 */
[----:B------:R-:W-:-:S07]  /*9550*/  FFMA R30, R3, R0, R3 ;  /* 0x00000000031e7223 */ /* 0x000fce0000000003 */
.L_x_134:
[----:B------:R-:W-:Y:S05]  /*9560*/  BSYNC B1 ;  /* 0x0000000000017941 */ /* 0x000fea0003800000 */
.L_x_132:
        /* <DEDUP_REMOVED lines=10> */
.L_x_136:
[----:B------:R-:W1:Y:S02]  /*9610*/  MUFU.RCP R0, R29 ;  /* 0x0000001d00007308 */ /* 0x000e640000001000 */
[----:B-1----:R-:W-:-:S04]  /*9620*/  FFMA R3, R29, R0, -1 ;  /* 0xbf8000001d037423 */ /* 0x002fc80000000000 */
[----:B------:R-:W-:-:S04]  /*9630*/  FADD.FTZ R3, -R3, -RZ ;  /* 0x800000ff03037221 */ /* 0x000fc80000010100 */
[----:B------:R-:W-:-:S07]  /*9640*/  FFMA R31, R0, R3, R0 ;  /* 0x00000003001f7223 */ /* 0x000fce0000000000 */
.L_x_137:
[----:B------:R-:W-:Y:S05]  /*9650*/  BSYNC B1 ;  /* 0x0000000000017941 */ /* 0x000fea0003800000 */
.L_x_135:
        /* <DEDUP_REMOVED lines=10> */
.L_x_139:
[----:B------:R-:W1:Y:S02]  /*9700*/  MUFU.RCP R28, R13 ;  /* 0x0000000d001c7308 */ /* 0x000e640000001000 */
[----:B-1----:R-:W-:-:S04]  /*9710*/  FFMA R0, R13, R28, -1 ;  /* 0xbf8000000d007423 */ /* 0x002fc8000000001c */
[----:B------:R-:W-:-:S04]  /*9720*/  FADD.FTZ R3, -R0, -RZ ;  /* 0x800000ff00037221 */ /* 0x000fc80000010100 */
[----:B------:R-:W-:-:S07]  /*9730*/  FFMA R28, R28, R3, R28 ;  /* 0x000000031c1c7223 */ /* 0x000fce000000001c */
.L_x_140:
[----:B------:R-:W-:Y:S05]  /*9740*/  BSYNC B1 ;  /* 0x0000000000017941 */ /* 0x000fea0003800000 */
.L_x_138:
        /* <DEDUP_REMOVED lines=10> */
.L_x_142:
[----:B------:R-:W1:Y:S02]  /*97f0*/  MUFU.RCP R13, R14 ;  /* 0x0000000e000d7308 */ /* 0x000e640000001000 */
[----:B-1----:R-:W-:-:S04]  /*9800*/  FFMA R0, R14, R13, -1 ;  /* 0xbf8000000e007423 */ /* 0x002fc8000000000d */
[----:B------:R-:W-:-:S04]  /*9810*/  FADD.FTZ R0, -R0, -RZ ;  /* 0x800000ff00007221 */ /* 0x000fc80000010100 */
[----:B------:R-:W-:-:S07]  /*9820*/  FFMA R13, R13, R0, R13 ;  /* 0x000000000d0d7223 */ /* 0x000fce000000000d */
.L_x_143:
[----:B------:R-:W-:Y:S05]  /*9830*/  BSYNC B1 ;  /* 0x0000000000017941 */ /* 0x000fea0003800000 */
.L_x_141:
        /* <DEDUP_REMOVED lines=10> */
.L_x_145:
[----:B------:R-:W1:Y:S02]  /*98e0*/  MUFU.RCP R14, R15 ;  /* 0x0000000f000e7308 */ /* 0x000e640000001000 */
[----:B-1----:R-:W-:-:S04]  /*98f0*/  FFMA R0, R15, R14, -1 ;  /* 0xbf8000000f007423 */ /* 0x002fc8000000000e */
[----:B------:R-:W-:-:S04]  /*9900*/  FADD.FTZ R3, -R0, -RZ ;  /* 0x800000ff00037221 */ /* 0x000fc80000010100 */
[----:B------:R-:W-:-:S07]  /*9910*/  FFMA R14, R14, R3, R14 ;  /* 0x000000030e0e7223 */ /* 0x000fce000000000e */
.L_x_146:
[----:B------:R-:W-:Y:S05]  /*9920*/  BSYNC B1 ;  /* 0x0000000000017941 */ /* 0x000fea0003800000 */
.L_x_144:
        /* <DEDUP_REMOVED lines=10> */
.L_x_148:
[----:B------:R-:W1:Y:S02]  /*99d0*/  MUFU.RCP R15, R18 ;  /* 0x00000012000f7308 */ /* 0x000e640000001000 */
[----:B-1----:R-:W-:-:S04]  /*99e0*/  FFMA R0, R18, R15, -1 ;  /* 0xbf80000012007423 */ /* 0x002fc8000000000f */
[----:B------:R-:W-:-:S04]  /*99f0*/  FADD.FTZ R0, -R0, -RZ ;  /* 0x800000ff00007221 */ /* 0x000fc80000010100 */
[----:B------:R-:W-:-:S07]  /*9a00*/  FFMA R15, R15, R0, R15 ;  /* 0x000000000f0f7223 */ /* 0x000fce000000000f */
.L_x_149:
[----:B------:R-:W-:Y:S05]  /*9a10*/  BSYNC B1 ;  /* 0x0000000000017941 */ /* 0x000fea0003800000 */
.L_x_147:
        /* <DEDUP_REMOVED lines=10> */
.L_x_151:
[----:B------:R-:W1:Y:S02]  /*9ac0*/  MUFU.RCP R18, R19 ;  /* 0x0000001300127308 */ /* 0x000e640000001000 */
[----:B-1----:R-:W-:-:S04]  /*9ad0*/  FFMA R0, R19, R18, -1 ;  /* 0xbf80000013007423 */ /* 0x002fc80000000012 */
[----:B------:R-:W-:-:S04]  /*9ae0*/  FADD.FTZ R3, -R0, -RZ ;  /* 0x800000ff00037221 */ /* 0x000fc80000010100 */
[----:B------:R-:W-:-:S07]  /*9af0*/  FFMA R18, R18, R3, R18 ;  /* 0x0000000312127223 */ /* 0x000fce0000000012 */
.L_x_152:
[----:B------:R-:W-:Y:S05]  /*9b00*/  BSYNC B1 ;  /* 0x0000000000017941 */ /* 0x000fea0003800000 */
.L_x_150:
        /* <DEDUP_REMOVED lines=10> */
.L_x_154:
[----:B------:R-:W1:Y:S02]  /*9bb0*/  MUFU.RCP R19, R20 ;  /* 0x0000001400137308 */ /* 0x000e640000001000 */
[----:B-1----:R-:W-:-:S04]  /*9bc0*/  FFMA R0, R20, R19, -1 ;  /* 0xbf80000014007423 */ /* 0x002fc80000000013 */
[----:B------:R-:W-:-:S04]  /*9bd0*/  FADD.FTZ R0, -R0, -RZ ;  /* 0x800000ff00007221 */ /* 0x000fc80000010100 */
[----:B------:R-:W-:-:S07]  /*9be0*/  FFMA R19, R19, R0, R19 ;  /* 0x0000000013137223 */ /* 0x000fce0000000013 */
.L_x_155:
[----:B------:R-:W-:Y:S05]  /*9bf0*/  BSYNC B1 ;  /* 0x0000000000017941 */ /* 0x000fea0003800000 */
.L_x_153:
        /* <DEDUP_REMOVED lines=10> */
.L_x_157:
[----:B------:R-:W1:Y:S02]  /*9ca0*/  MUFU.RCP R20, R21 ;  /* 0x0000001500147308 */ /* 0x000e640000001000 */
[----:B-1----:R-:W-:-:S04]  /*9cb0*/  FFMA R0, R21, R20, -1 ;  /* 0xbf80000015007423 */ /* 0x002fc80000000014 */
[----:B------:R-:W-:-:S04]  /*9cc0*/  FADD.FTZ R3, -R0, -RZ ;  /* 0x800000ff00037221 */ /* 0x000fc80000010100 */
[----:B------:R-:W-:-:S07]  /*9cd0*/  FFMA R20, R20, R3, R20 ;  /* 0x0000000314147223 */ /* 0x000fce0000000014 */
.L_x_158:
[----:B------:R-:W-:Y:S05]  /*9ce0*/  BSYNC B1 ;  /* 0x0000000000017941 */ /* 0x000fea0003800000 */
.L_x_156:
        /* <DEDUP_REMOVED lines=9> */
.L_x_160:
[----:B------:R-:W1:Y:S02]  /*9d80*/  MUFU.RCP R3, R22 ;  /* 0x0000001600037308 */ /* 0x000e640000001000 */
[----:B-1----:R-:W-:-:S04]  /*9d90*/  FFMA R0, R22, R3, -1 ;  /* 0xbf80000016007423 */ /* 0x002fc80000000003 */
[----:B------:R-:W-:-:S04]  /*9da0*/  FADD.FTZ R0, -R0, -RZ ;  /* 0x800000ff00007221 */ /* 0x000fc80000010100 */
[----:B------:R-:W-:-:S07]  /*9db0*/  FFMA R0, R3, R0, R3 ;  /* 0x0000000003007223 */ /* 0x000fce0000000003 */
.L_x_161:
[----:B------:R-:W-:Y:S05]  /*9dc0*/  BSYNC B1 ;  /* 0x0000000000017941 */ /* 0x000fea0003800000 */
.L_x_159:
[----:B------:R-:W-:Y:S02]  /*9dd0*/  F2FP.SATFINITE.E4M3.F32.PACK_AB_MERGE_C R23, R24, R23, RZ ;  /* 0x000000171817723e */ /* 0x000fe400048070ff */
[----:B------:R-:W-:Y:S02]  /*9de0*/  F2FP.SATFINITE.E4M3.F32.PACK_AB_MERGE_C R25, R26, R25, RZ ;  /* 0x000000191a19723e */ /* 0x000fe400048070ff */
[----:B------:R-:W-:Y:S02]  /*9df0*/  F2FP.SATFINITE.E4M3.F32.PACK_AB_MERGE_C R27, R32, R27, RZ ;  /* 0x0000001b201b723e */ /* 0x000fe400048070ff */
[----:B------:R-:W-:Y:S02]  /*9e00*/  F2FP.SATFINITE.E4M3.F32.PACK_AB_MERGE_C R31, R31, R30, RZ ;  /* 0x0000001e1f1f723e */ /* 0x000fe400048070ff */
[----:B------:R-:W-:Y:S02]  /*9e10*/  F2FP.SATFINITE.E4M3.F32.PACK_AB_MERGE_C R13, R13, R28, RZ ;  /* 0x0000001c0d0d723e */ /* 0x000fe400048070ff */
[----:B------:R-:W-:-:S02]  /*9e20*/  F2FP.SATFINITE.E4M3.F32.PACK_AB_MERGE_C R15, R15, R14, RZ ;  /* 0x0000000e0f0f723e */ /* 0x000fc400048070ff */
[----:B------:R-:W-:Y:S02]  /*9e30*/  F2FP.SATFINITE.E4M3.F32.PACK_AB_MERGE_C R19, R19, R18, RZ ;  /* 0x000000121313723e */ /* 0x000fe400048070ff */
[----:B------:R-:W-:Y:S01]  /*9e40*/  F2FP.SATFINITE.E4M3.F32.PACK_AB_MERGE_C R3, R0, R20, RZ ;  /* 0x000000140003723e */ /* 0x000fe200048070ff */
[----:B------:R-:W-:Y:S06]  /*9e50*/  @P5 BRA `(.L_x_162) ;  /* 0x0000000000045947 */ /* 0x000fec0003800000 */
[----:B------:R-:W-:-:S04]  /*9e60*/  DEPBAR.LE SB0, 0x1 ;  /* 0x000080400000791a */ /* 0x000fc80000000000 */
.L_x_162:
[----:B------:R-:W-:Y:S05]  /*9e70*/  WARPSYNC.ALL ;  /* 0x0000000000007948 */ /* 0x000fea0003800000 */
[----:B------:R-:W-:Y:S06]  /*9e80*/  BAR.SYNC.DEFER_BLOCKING 0x1, 0x100 ;  /* 0x0044000000007b1d */ /* 0x000fec0000010000 */
        /* <DEDUP_REMOVED lines=19> */
[----:B------:R-:W-:Y:S02]  /*9fc0*/  UIADD3 UR4, UR47, 0x5100, URZ ;  /* 0x000051002f047890 */ /* 0x000fe4000fffe03f */
[----:B------:R-:W-:Y:S01]  /*9fd0*/  UIADD3.X UR9, URZ, UR45, URZ, UP0, !UPT ;  /* 0x0000002d3f097290 */ /* 0x000fe200087fe43f */
[----:B------:R-:W-:Y:S01]  /*9fe0*/  UMOV UR5, UR49 ;  /* 0x0000003100057c82 */ /* 0x000fe20008000000 */
[----:B------:R-:W-:-:S07]  /*9ff0*/  UMOV UR7, UR51 ;  /* 0x0000003300077c82 */ /* 0x000fce0008000000 */
[----:B------:R1:W-:Y:S02]  /*a000*/  UTMASTG.3D [UR4], [UR8] ;  /* 0x00000004080073b5 */ /* 0x0003e40008010000 */
[----:B-1----:R0:W-:Y:S02]  /*a010*/  UTMACMDFLUSH ;  /* 0x00000000000079b7 */ /* 0x0021e40000000000 */
.L_x_164:
[----:B------:R-:W-:Y:S05]  /*a020*/  BSYNC B0 ;  /* 0x0000000000007941 */ /* 0x000fea0003800000 */
.L_x_163:
[----:B------:R-:W2:Y:S04]  /*a030*/  LDL R3, [R1+0xb4] ;  /* 0x0000b40001037983 */ /* 0x000ea80000100800 */
[----:B------:R-:W3:Y:S01]  /*a040*/  LDL R0, [R1+0xb8] ;  /* 0x0000b80001007983 */ /* 0x000ee20000100800 */
[----:B------:R-:W-:Y:S01]  /*a050*/  BSSY B0, `(.L_x_165) ;  /* 0x0000036000007945 */ /* 0x000fe20003800000 */
[----:B--2---:R-:W-:Y:S02]  /*a060*/  MOV R13, R3 ;  /* 0x00000003000d7202 */ /* 0x004fe40000000f00 */
[----:B---3--:R-:W-:Y:S01]  /*a070*/  MOV R14, R0 ;  /* 0x00000000000e7202 */ /* 0x008fe20000000f00 */
[----:B------:R-:W-:Y:S06]  /*a080*/  @P0 BRA `(.L_x_166) ;  /* 0x0000000000c80947 */ /* 0x000fec0003800000 */
[----:B------:R-:W2:Y:S02]  /*a090*/  LDL R4, [R1+0xcc] ;  /* 0x0000cc0001047983 */ /* 0x000ea40000100800 */
[----:B--2---:R-:W-:-:S13]  /*a0a0*/  ISETP.NE.AND P3, PT, R4, 0x3, PT ;  /* 0x000000030400780c */ /* 0x004fda0003f65270 */
[----:B------:R-:W-:Y:S05]  /*a0b0*/  @!P3 BRA `(.L_x_167) ;  /* 0x000000000004b947 */ /* 0x000fea0003800000 */
[----:B------:R-:W-:Y:S01]  /*a0c0*/  BPT.TRAP 0x1 ;  /* 0x000000040000795c */ /* 0x000fe20000300000 */
.L_x_167:
[----:B------:R-:W-:Y:S01]  /*a0d0*/  LEA R13, R3, UR47, 0x3 ;  /* 0x0000002f030d7c11 */ /* 0x000fe2000f8e18ff */
[----:B------:R-:W-:Y:S01]  /*a0e0*/  BSSY B1, `(.L_x_168) ;  /* 0x0000004000017945 */ /* 0x000fe20003800000 */
[----:B------:R-:W-:-:S04]  /*a0f0*/  SHF.L.U32 R0, R0, 0x1f, RZ ;  /* 0x0000001f00007819 */ /* 0x000fc800000006ff */
[----:B------:R-:W1:Y:S02]  /*a100*/  SYNCS.PHASECHK.TRANS64.TRYWAIT P2, [R13+URZ+0x80], R0 ;  /* 0x000080000d0075a7 */ /* 0x000e64000804017f */
[----:B-1----:R-:W-:Y:S05]  /*a110*/  @!P2 BRA `(.L_x_169) ;  /* 0x000001000024a947 */ /* 0x002fea0003800000 */
.L_x_625:
[----:B------:R-:W-:Y:S05]  /*a120*/  BSYNC B1 ;  /* 0x0000000000017941 */ /* 0x000fea0003800000 */
.L_x_168:
[----:B------:R-:W-:Y:S04]  /*a130*/  BSSY B1, `(.L_x_170) ;  /* 0x0000012000017945 */ /* 0x000fe80003800000 */
[----:B------:R-:W-:Y:S05]  /*a140*/  @P1 BRA `(.L_x_171) ;  /* 0x0000000000401947 */ /* 0x000fea0003800000 */
[----:B------:R-:W2:Y:S02]  /*a150*/  LDL R3, [R1+0xb4] ;  /* 0x0000b40001037983 */ /* 0x000ea40000100800 */
[----:B--2---:R-:W-:-:S04]  /*a160*/  LEA R14, R3, R10, 0xc ;  /* 0x0000000a030e7211 */ /* 0x004fc800078e60ff */
[----:B-1----:R-:W-:Y:S01]  /*a170*/  IADD3 R0, R14, UR47, RZ ;  /* 0x0000002f0e007c10 */ /* 0x002fe2000fffe0ff */
[----:B------:R-:W-:Y:S03]  /*a180*/  LDS.U16 R9, [R14+UR47+0x200] ;  /* 0x0002002f0e097984 */ /* 0x000fe60008000400 */
[----:B------:R-:W-:Y:S01]  /*a190*/  IADD3 R15, R0, R11, RZ ;  /* 0x0000000b000f7210 */ /* 0x000fe20007ffe0ff */
[----:B------:R-:W-:Y:S04]  /*a1a0*/  LDS.U16 R8, [R14+UR47+0x208] ;  /* 0x0002082f0e087984 */ /* 0x000fe80008000400 */
[----:B------:R-:W1:Y:S04]  /*a1b0*/  LDS.U16 R0, [R14+UR47+0x100] ;  /* 0x0001002f0e007984 */ /* 0x000e680008000400 */
[----:B------:R-:W2:Y:S04]  /*a1c0*/  LDS.U16 R3, [R14+UR47+0x108] ;  /* 0x0001082f0e037984 */ /* 0x000ea80008000400 */
[----:B------:R-:W-:Y:S04]  /*a1d0*/  LDS.U16 R7, [R15+0x200] ;  /* 0x000200000f077984 */ /* 0x000fe80000000400 */
[----:B------:R-:W3:Y:S04]  /*a1e0*/  LDS.U16 R4, [R15+0x100] ;  /* 0x000100000f047984 */ /* 0x000ee80000000400 */
[----:B------:R-:W-:Y:S04]  /*a1f0*/  LDS.U16 R6, [R15+0x208] ;  /* 0x000208000f067984 */ /* 0x000fe80000000400 */
[----:B------:R-:W4:Y:S01]  /*a200*/  LDS.U16 R5, [R15+0x108] ;  /* 0x000108000f057984 */ /* 0x000f220000000400 */
[----:B-1----:R-:W-:-:S02]  /*a210*/  PRMT R9, R0, 0x5410, R9 ;  /* 0x0000541000097816 */ /* 0x002fc40000000009 */
[----:B--2---:R-:W-:Y:S02]  /*a220*/  PRMT R8, R3, 0x5410, R8 ;  /* 0x0000541003087816 */ /* 0x004fe40000000008 */
[----:B---3--:R-:W-:Y:S02]  /*a230*/  PRMT R7, R4, 0x5410, R7 ;  /* 0x0000541004077816 */ /* 0x008fe40000000007 */
[----:B----4-:R-:W-:-:S07]  /*a240*/  PRMT R6, R5, 0x5410, R6 ;  /* 0x0000541005067816 */ /* 0x010fce0000000006 */
.L_x_171:
[----:B------:R-:W-:Y:S05]  /*a250*/  BSYNC B1 ;  /* 0x0000000000017941 */ /* 0x000fea0003800000 */
.L_x_170:
        /* <DEDUP_REMOVED lines=8> */
.L_x_172:
[----:B------:R-:W3:Y:S04]  /*a2e0*/  LDL.LU R5, [R1+0xb4] ;  /* 0x0000b40001057983 */ /* 0x000ee80000300800 */
[----:B------:R-:W4:Y:S01]  /*a2f0*/  LDL.LU R4, [R1+0xb8] ;  /* 0x0000b80001047983 */ /* 0x000f220000300800 */
[----:B-1----:R-:W-:Y:S01]  /*a300*/  IADD3 R0, R13, 0xa0, RZ ;  /* 0x000000a00d007810 */ /* 0x002fe20007ffe0ff */
[----:B------:R-:W1:Y:S03]  /*a310*/  S2R R3, SR_CgaCtaId ;  /* 0x0000000000037919 */ /* 0x000e660000008800 */
[----:B-1----:R-:W-:-:S04]  /*a320*/  PRMT R0, R3, 0x654, R0 ;  /* 0x0000065403007816 */ /* 0x002fc80000000000 */
[----:B--2---:R1:W-:Y:S01]  /*a330*/  SYNCS.ARRIVE.TRANS64.RED.A1T0 RZ, [R0+URZ], RZ ;  /* 0x000000ff00ff79a7 */ /* 0x0043e2000810043f */
[----:B---3--:R-:W-:-:S04]  /*a340*/  IADD3 R13, R5, 0x1, RZ ;  /* 0x00000001050d7810 */ /* 0x008fc80007ffe0ff */
[----:B------:R-:W-:-:S04]  /*a350*/  ISETP.NE.AND P2, PT, R13, 0x4, PT ;  /* 0x000000040d00780c */ /* 0x000fc80003f45270 */
[----:B------:R-:W-:Y:S02]  /*a360*/  SEL R14, RZ, 0x1, P2 ;  /* 0x00000001ff0e7807 */ /* 0x000fe40001000000 */
[----:B------:R-:W-:Y:S02]  /*a370*/  SEL R13, R13, RZ, P2 ;  /* 0x000000ff0d0d7207 */ /* 0x000fe40001000000 */
[----:B----4-:R-:W-:-:S03]  /*a380*/  LOP3.LUT R14, R4, R14, RZ, 0x3c, !PT ;  /* 0x0000000e040e7212 */ /* 0x010fc600078e3cff */
[----:B------:R1:W-:Y:S04]  /*a390*/  STL [R1+0xb4], R13 ;  /* 0x0000b40d01007387 */ /* 0x0003e80000100800 */
[----:B------:R1:W-:Y:S02]  /*a3a0*/  STL [R1+0xb8], R14 ;  /* 0x0000b80e01007387 */ /* 0x0003e40000100800 */
.L_x_166:
[----:B------:R-:W-:Y:S05]  /*a3b0*/  BSYNC B0 ;  /* 0x0000000000007941 */ /* 0x000fea0003800000 */
.L_x_165:
[----:B-1----:R-:W-:Y:S01]  /*a3c0*/  F2FP.F16.E4M3.UNPACK_B R0, R9 ;  /* 0x00000009ff00723e */ /* 0x002fe200020006ff */
[C---:B------:R-:W-:Y:S01]  /*a3d0*/  FMUL R3, R2.reuse, R210 ;  /* 0x000000d202037220 */ /* 0x040fe20000400000 */
[----:B------:R-:W-:Y:S01]  /*a3e0*/  F2FP.F16.E4M3.UNPACK_B R4, R8 ;  /* 0x00000008ff04723e */ /* 0x000fe200020006ff */
[C---:B------:R-:W-:Y:S01]  /*a3f0*/  FMUL R211, R2.reuse, R211 ;  /* 0x000000d302d37220 */ /* 0x040fe20000400000 */
[----:B------:R-:W-:Y:S01]  /*a400*/  FMUL R5, R2, R206 ;  /* 0x000000ce02057220 */ /* 0x000fe20000400000 */
[--C-:B------:R-:W-:Y:S01]  /*a410*/  HADD2.F32 R18, -RZ, R0.reuse.H0_H0 ;  /* 0x20000000ff127230 */ /* 0x100fe20000004100 */
[----:B------:R-:W-:Y:S01]  /*a420*/  MOV R15, 0x3bbb989d ;  /* 0x3bbb989d000f7802 */ /* 0x000fe20000000f00 */
[----:B------:R-:W-:Y:S01]  /*a430*/  HADD2.F32 R20, -RZ, R0.H1_H1 ;  /* 0x30000000ff147230 */ /* 0x000fe20000004100 */
[----:B------:R-:W-:Y:S01]  /*a440*/  F2FP.F16.E4M3.UNPACK_B R0, R9.H1 ;  /* 0x00000009ff00723e */ /* 0x000fe200030006ff */
[--C-:B------:R-:W-:Y:S02]  /*a450*/  HADD2.F32 R26, -RZ, R4.reuse.H0_H0 ;  /* 0x20000004ff1a7230 */ /* 0x100fe40000004100 */
[----:B------:R-:W-:Y:S01]  /*a460*/  FFMA R18, R16, R18, R211 ;  /* 0x0000001210127223 */ /* 0x000fe200000000d3 */
[----:B------:R-:W-:-:S02]  /*a470*/  HADD2.F32 R28, -RZ, R4.H1_H1 ;  /* 0x30000004ff1c7230 */ /* 0x000fc40000004100 */
[----:B------:R-:W-:Y:S01]  /*a480*/  FFMA R20, R16, R20, R3 ;  /* 0x0000001410147223 */ /* 0x000fe20000000003 */
[--C-:B------:R-:W-:Y:S01]  /*a490*/  HADD2.F32 R22, -RZ, R0.reuse.H0_H0 ;  /* 0x20000000ff167230 */ /* 0x100fe20000004100 */
[----:B------:R-:W-:Y:S01]  /*a4a0*/  F2FP.F16.E4M3.UNPACK_B R4, R8.H1 ;  /* 0x00000008ff04723e */ /* 0x000fe200030006ff */
[----:B------:R-:W-:Y:S02]  /*a4b0*/  HADD2.F32 R0, -RZ, R0.H1_H1 ;  /* 0x30000000ff007230 */ /* 0x000fe40000004100 */
[C---:B------:R-:W-:Y:S01]  /*a4c0*/  FMUL R3, R2.reuse, R208 ;  /* 0x000000d002037220 */ /* 0x040fe20000400000 */
[----:B------:R-:W-:Y:S01]  /*a4d0*/  FMUL R209, R2, R209 ;  /* 0x000000d102d17220 */ /* 0x000fe20000400000 */
[C---:B------:R-:W-:Y:S01]  /*a4e0*/  FFMA R28, R16.reuse, R28, R5 ;  /* 0x0000001c101c7223 */ /* 0x040fe20000000005 */
[--C-:B------:R-:W-:Y:S02]  /*a4f0*/  HADD2.F32 R32, -RZ, R4.reuse.H1_H1 ;  /* 0x30000004ff207230 */ /* 0x100fe40000004100 */
[----:B------:R-:W-:Y:S01]  /*a500*/  FFMA R24, R16, R0, R3 ;  /* 0x0000000010187223 */ /* 0x000fe20000000003 */
[----:B------:R-:W-:-:S02]  /*a510*/  HADD2.F32 R30, -RZ, R4.H0_H0 ;  /* 0x20000004ff1e7230 */ /* 0x000fc40000004100 */
[----:B------:R-:W-:Y:S01]  /*a520*/  FMUL R3, R2, R204 ;  /* 0x000000cc02037220 */ /* 0x000fe20000400000 */
[----:B------:R-:W-:Y:S01]  /*a530*/  F2FP.F16.E4M3.UNPACK_B R19, R7 ;  /* 0x00000007ff13723e */ /* 0x000fe200020006ff */
[-C--:B------:R-:W-:Y:S01]  /*a540*/  FFMA.SAT R5, -R18, R15.reuse, 0.5 ;  /* 0x3f00000012057423 */ /* 0x080fe2000000210f */
[----:B------:R-:W-:Y:S01]  /*a550*/  MOV R4, 0x437c0000 ;  /* 0x437c000000047802 */ /* 0x000fe20000000f00 */
[C---:B------:R-:W-:Y:S01]  /*a560*/  FFMA R22, R16.reuse, R22, R209 ;  /* 0x0000001610167223 */ /* 0x040fe200000000d1 */
[----:B------:R-:W-:Y:S01]  /*a570*/  FFMA R32, R16, R32, R3 ;  /* 0x0000002010207223 */ /* 0x000fe20000000003 */
[-C--:B------:R-:W-:Y:S01]  /*a580*/  FFMA.SAT R3, -R20, R15.reuse, 0.5 ;  /* 0x3f00000014037423 */ /* 0x080fe2000000210f */
[--C-:B------:R-:W-:Y:S02]  /*a590*/  HADD2.F32 R36, -RZ, R19.reuse.H1_H1 ;  /* 0x30000013ff247230 */ /* 0x100fe40000004100 */
[----:B------:R-:W-:Y:S01]  /*a5a0*/  FFMA.RM R0, R5, R4, 12582913 ;  /* 0x4b40000105007423 */ /* 0x000fe20000004004 */
[----:B------:R-:W-:Y:S01]  /*a5b0*/  FMUL R5, R2, R202 ;  /* 0x000000ca02057220 */ /* 0x000fe20000400000 */
[----:B------:R-:W-:Y:S01]  /*a5c0*/  FFMA.SAT R21, -R22, R15, 0.5 ;  /* 0x3f00000016157423 */ /* 0x000fe2000000210f */
[----:B------:R-:W-:-:S02]  /*a5d0*/  HADD2.F32 R34, -RZ, R19.H0_H0 ;  /* 0x20000013ff227230 */ /* 0x000fc40000004100 */
[----:B------:R-:W-:Y:S01]  /*a5e0*/  FFMA.RM R3, R3, R4, 12582913 ;  /* 0x4b40000103037423 */ /* 0x000fe20000004004 */
[----:B------:R-:W-:Y:S01]  /*a5f0*/  FADD R19, R0, -12583039 ;  /* 0xcb40007f00137421 */ /* 0x000fe20000000000 */
[----:B------:R-:W-:Y:S01]  /*a600*/  FFMA R36, R16, R36, R5 ;  /* 0x0000002410247223 */ /* 0x000fe20000000005 */
[----:B------:R-:W-:Y:S01]  /*a610*/  FMUL R207, R2, R207 ;  /* 0x000000cf02cf7220 */ /* 0x000fe20000400000 */
[----:B------:R-:W-:Y:S01]  /*a620*/  FFMA.RM R5, R21, R4, 12582913 ;  /* 0x4b40000115057423 */ /* 0x000fe20000004004 */
[----:B------:R-:W-:Y:S01]  /*a630*/  FADD R21, R3, -12583039 ;  /* 0xcb40007f03157421 */ /* 0x000fe20000000000 */
[----:B------:R-:W-:Y:S01]  /*a640*/  FFMA R19, -R18, 1.4426950216293334961, -R19 ;  /* 0x3fb8aa3b12137823 */ /* 0x000fe20000000913 */
[----:B------:R-:W-:Y:S01]  /*a650*/  FFMA R26, R16, R26, R207 ;  /* 0x0000001a101a7223 */ /* 0x000fe200000000cf */
[----:B------:R-:W-:Y:S01]  /*a660*/  F2FP.F16.E4M3.UNPACK_B R29, R7.H1 ;  /* 0x00000007ff1d723e */ /* 0x000fe200030006ff */
[----:B------:R-:W-:Y:S01]  /*a670*/  FFMA R23, -R20, 1.4426950216293334961, -R21 ;  /* 0x3fb8aa3b14177823 */ /* 0x000fe20000000915 */
[----:B------:R-:W-:Y:S01]  /*a680*/  FFMA R19, -R18, 1.925963033500011079e-08, R19 ;  /* 0x32a5706012137823 */ /* 0x000fe20000000113 */
[-C--:B------:R-:W-:Y:S01]  /*a690*/  FFMA.SAT R31, -R26, R15.reuse, 0.5 ;  /* 0x3f0000001a1f7423 */ /* 0x080fe2000000210f */
[----:B------:R-:W-:Y:S01]  /*a6a0*/  FFMA.SAT R27, -R24, R15, 0.5 ;  /* 0x3f000000181b7423 */ /* 0x000fe2000000210f */
[----:B------:R-:W-:Y:S01]  /*a6b0*/  FFMA R23, -R20, 1.925963033500011079e-08, R23 ;  /* 0x32a5706014177823 */ /* 0x000fe20000000117 */
[----:B------:R1:W2:Y:S01]  /*a6c0*/  MUFU.EX2 R21, R19 ;  /* 0x0000001300157308 */ /* 0x0002a20000000800 */
[----:B------:R-:W-:-:S02]  /*a6d0*/  HADD2.F32 R20, -RZ, R29.H1_H1 ;  /* 0x3000001dff147230 */ /* 0x000fc40000004100 */
[-C--:B------:R-:W-:Y:S01]  /*a6e0*/  FFMA.RM R31, R31, R4.reuse, 12582913 ;  /* 0x4b4000011f1f7423 */ /* 0x080fe20000004004 */
[----:B------:R-:W-:Y:S01]  /*a6f0*/  FFMA.RM R27, R27, R4, 12582913 ;  /* 0x4b4000011b1b7423 */ /* 0x000fe20000004004 */
[----:B------:R-:W-:Y:S02]  /*a700*/  HADD2.F32 R18, -RZ, R29.H0_H0 ;  /* 0x2000001dff127230 */ /* 0x000fe40000004100 */
[----:B------:R-:W-:Y:S01]  /*a710*/  FADD R25, R5, -12583039 ;  /* 0xcb40007f05197421 */ /* 0x000fe20000000000 */
[----:B------:R-:W-:Y:S01]  /*a720*/  F2FP.F16.E4M3.UNPACK_B R35, R6 ;  /* 0x00000006ff23723e */ /* 0x000fe200020006ff */
[----:B------:R-:W-:Y:S01]  /*a730*/  FADD R29, R27, -12583039 ;  /* 0xcb40007f1b1d7421 */ /* 0x000fe20000000000 */
[C---:B------:R-:W-:Y:S01]  /*a740*/  FMUL R203, R2.reuse, R203 ;  /* 0x000000cb02cb7220 */ /* 0x040fe20000400000 */
[----:B-1----:R-:W-:Y:S01]  /*a750*/  FMUL R19, R2, R200 ;  /* 0x000000c802137220 */ /* 0x002fe20000400000 */
[----:B------:R-:W-:Y:S01]  /*a760*/  FFMA R25, -R22, 1.4426950216293334961, -R25 ;  /* 0x3fb8aa3b16197823 */ /* 0x000fe20000000919 */
[----:B------:R-:W-:Y:S01]  /*a770*/  FFMA R29, -R24, 1.4426950216293334961, -R29 ;  /* 0x3fb8aa3b181d7823 */ /* 0x000fe2000000091d */
[C---:B------:R-:W-:Y:S01]  /*a780*/  FFMA R34, R16.reuse, R34, R203 ;  /* 0x0000002210227223 */ /* 0x040fe200000000cb */
[----:B------:R-:W-:Y:S01]  /*a790*/  FFMA R20, R16, R20, R19 ;  /* 0x0000001410147223 */ /* 0x000fe20000000013 */
[----:B------:R-:W-:Y:S01]  /*a7a0*/  FADD R19, R31, -12583039 ;  /* 0xcb40007f1f137421 */ /* 0x000fe20000000000 */
[----:B------:R-:W-:Y:S01]  /*a7b0*/  FFMA R25, -R22, 1.925963033500011079e-08, R25 ;  /* 0x32a5706016197823 */ /* 0x000fe20000000119 */
[----:B------:R-:W-:Y:S01]  /*a7c0*/  FFMA R29, -R24, 1.925963033500011079e-08, R29 ;  /* 0x32a57060181d7823 */ /* 0x000fe2000000011d */
[----:B------:R-:W-:-:S02]  /*a7d0*/  HADD2.F32 R22, -RZ, R35.H0_H0 ;  /* 0x20000023ff167230 */ /* 0x000fc40000004100 */
[----:B------:R-:W-:Y:S01]  /*a7e0*/  FFMA R19, -R26, 1.4426950216293334961, -R19 ;  /* 0x3fb8aa3b1a137823 */ /* 0x000fe20000000913 */
[----:B------:R-:W-:Y:S02]  /*a7f0*/  HADD2.F32 R24, -RZ, R35.H1_H1 ;  /* 0x30000023ff187230 */ /* 0x000fe40000004100 */
[----:B------:R-:W-:Y:S01]  /*a800*/  FFMA.SAT R33, -R28, R15, 0.5 ;  /* 0x3f0000001c217423 */ /* 0x000fe2000000210f */
[----:B------:R-:W-:Y:S01]  /*a810*/  FMUL R205, R2, R205 ;  /* 0x000000cd02cd7220 */ /* 0x000fe20000400000 */
[----:B------:R-:W-:Y:S01]  /*a820*/  FFMA R26, -R26, 1.925963033500011079e-08, R19 ;  /* 0x32a570601a1a7823 */ /* 0x000fe20000000113 */
[-C--:B------:R-:W-:Y:S01]  /*a830*/  FFMA.SAT R19, -R32, R15.reuse, 0.5 ;  /* 0x3f00000020137423 */ /* 0x080fe2000000210f */
[----:B------:R-:W-:Y:S01]  /*a840*/  FFMA.RM R33, R33, R4, 12582913 ;  /* 0x4b40000121217423 */ /* 0x000fe20000004004 */
[----:B------:R-:W-:Y:S01]  /*a850*/  FFMA R30, R16, R30, R205 ;  /* 0x0000001e101e7223 */ /* 0x000fe200000000cd */
[----:B------:R1:W3:Y:S01]  /*a860*/  MUFU.EX2 R38, R23 ;  /* 0x0000001700267308 */ /* 0x0002e20000000800 */
[----:B------:R-:W-:Y:S01]  /*a870*/  FFMA.RM R35, R19, R4, 12582913 ;  /* 0x4b40000113237423 */ /* 0x000fe20000004004 */
[----:B------:R-:W-:Y:S01]  /*a880*/  FMUL R19, R2, R198 ;  /* 0x000000c602137220 */ /* 0x000fe20000400000 */
[----:B------:R-:W-:Y:S01]  /*a890*/  FFMA.SAT R41, -R36, R15, 0.5 ;  /* 0x3f00000024297423 */ /* 0x000fe2000000210f */
[C---:B------:R-:W-:Y:S01]  /*a8a0*/  FMUL R197, R2.reuse, R197 ;  /* 0x000000c502c57220 */ /* 0x040fe20000400000 */
[----:B------:R-:W-:Y:S01]  /*a8b0*/  FMUL R201, R2, R201 ;  /* 0x000000c902c97220 */ /* 0x000fe20000400000 */
[----:B------:R-:W-:Y:S01]  /*a8c0*/  FFMA R24, R16, R24, R19 ;  /* 0x0000001810187223 */ /* 0x000fe20000000013 */
[----:B------:R-:W-:Y:S01]  /*a8d0*/  FFMA.SAT R19, -R34, R15, 0.5 ;  /* 0x3f00000022137423 */ /* 0x000fe2000000210f */
[----:B------:R4:W-:Y:S01]  /*a8e0*/  MUFU.EX2 R40, R25 ;  /* 0x0000001900287308 */ /* 0x0009e20000000800 */
[----:B-1----:R-:W-:Y:S01]  /*a8f0*/  FADD R23, R33, -12583039 ;  /* 0xcb40007f21177421 */ /* 0x002fe20000000000 */
[----:B------:R-:W-:Y:S01]  /*a900*/  FMUL R199, R2, R199 ;  /* 0x000000c702c77220 */ /* 0x000fe20000400000 */
[-C--:B------:R-:W-:Y:S01]  /*a910*/  FFMA.RM R39, R19, R4.reuse, 12582913 ;  /* 0x4b40000113277423 */ /* 0x080fe20000004004 */
[----:B------:R-:W-:Y:S01]  /*a920*/  FFMA.RM R41, R41, R4, 12582913 ;  /* 0x4b40000129297423 */ /* 0x000fe20000004004 */
[----:B------:R-:W-:Y:S01]  /*a930*/  FFMA R23, -R28, 1.4426950216293334961, -R23 ;  /* 0x3fb8aa3b1c177823 */ /* 0x000fe20000000917 */
[----:B------:R-:W-:Y:S01]  /*a940*/  FFMA R18, R16, R18, R201 ;  /* 0x0000001210127223 */ /* 0x000fe200000000c9 */
[----:B------:R-:W-:Y:S01]  /*a950*/  FADD R19, R39, -12583039 ;  /* 0xcb40007f27137421 */ /* 0x000fe20000000000 */
[----:B------:R1:W-:Y:S01]  /*a960*/  MUFU.EX2 R42, R29 ;  /* 0x0000001d002a7308 */ /* 0x0003e20000000800 */
[-C--:B----4-:R-:W-:Y:S01]  /*a970*/  FFMA.SAT R25, -R30, R15.reuse, 0.5 ;  /* 0x3f0000001e197423 */ /* 0x090fe2000000210f */
[----:B------:R-:W-:Y:S01]  /*a980*/  FFMA R23, -R28, 1.925963033500011079e-08, R23 ;  /* 0x32a570601c177823 */ /* 0x000fe20000000117 */
[----:B------:R-:W-:Y:S01]  /*a990*/  FFMA R19, -R34, 1.4426950216293334961, -R19 ;  /* 0x3fb8aa3b22137823 */ /* 0x000fe20000000913 */
[----:B------:R-:W-:Y:S01]  /*a9a0*/  F2FP.F16.E4M3.UNPACK_B R28, R6.H1 ;  /* 0x00000006ff1c723e */ /* 0x000fe200030006ff */
[----:B------:R-:W-:Y:S01]  /*a9b0*/  FFMA.RM R25, R25, R4, 12582913 ;  /* 0x4b40000119197423 */ /* 0x000fe20000004004 */
[----:B------:R-:W-:Y:S01]  /*a9c0*/  FFMA R22, R16, R22, R199 ;  /* 0x0000001610167223 */ /* 0x000fe200000000c7 */
[----:B------:R-:W-:Y:S01]  /*a9d0*/  FFMA R34, -R34, 1.925963033500011079e-08, R19 ;  /* 0x32a5706022227823 */ /* 0x000fe20000000113 */
[-C--:B------:R-:W-:Y:S01]  /*a9e0*/  FFMA.SAT R19, -R20, R15.reuse, 0.5 ;  /* 0x3f00000014137423 */ /* 0x080fe2000000210f */
[----:B-1----:R-:W-:Y:S01]  /*a9f0*/  FADD R29, R25, -12583039 ;  /* 0xcb40007f191d7421 */ /* 0x002fe20000000000 */
[----:B------:R1:W-:Y:S01]  /*aa00*/  MUFU.EX2 R44, R26 ;  /* 0x0000001a002c7308 */ /* 0x0003e20000000800 */
[----:B------:R-:W-:Y:S01]  /*aa10*/  FADD R37, R35, -12583039 ;  /* 0xcb40007f23257421 */ /* 0x000fe20000000000 */
[----:B------:R-:W-:Y:S01]  /*aa20*/  FFMA.RM R43, R19, R4, 12582913 ;  /* 0x4b400001132b7423 */ /* 0x000fe20000004004 */
[----:B------:R-:W-:Y:S01]  /*aa30*/  FFMA R29, -R30, 1.4426950216293334961, -R29 ;  /* 0x3fb8aa3b1e1d7823 */ /* 0x000fe2000000091d */
[----:B------:R-:W-:Y:S01]  /*aa40*/  FMUL R19, R2, R196 ;  /* 0x000000c402137220 */ /* 0x000fe20000400000 */
[----:B------:R-:W-:Y:S01]  /*aa50*/  FFMA R37, -R32, 1.4426950216293334961, -R37 ;  /* 0x3fb8aa3b20257823 */ /* 0x000fe20000000925 */
[----:B------:R-:W-:Y:S01]  /*aa60*/  FFMA.SAT R47, -R24, R15, 0.5 ;  /* 0x3f000000182f7423 */ /* 0x000fe2000000210f */
[----:B------:R-:W-:Y:S01]  /*aa70*/  FFMA R29, -R30, 1.925963033500011079e-08, R29 ;  /* 0x32a570601e1d7823 */ /* 0x000fe2000000011d */
[----:B------:R4:W-:Y:S01]  /*aa80*/  MUFU.EX2 R46, R23 ;  /* 0x00000017002e7308 */ /* 0x0009e20000000800 */
[----:B-1----:R-:W-:-:S02]  /*aa90*/  HADD2.F32 R26, -RZ, R28.H0_H0 ;  /* 0x2000001cff1a7230 */ /* 0x002fc40000004100 */
[----:B------:R-:W-:Y:S01]  /*aaa0*/  FFMA R37, -R32, 1.925963033500011079e-08, R37 ;  /* 0x32a5706020257823 */ /* 0x000fe20000000125 */
[----:B------:R-:W-:Y:S02]  /*aab0*/  HADD2.F32 R28, -RZ, R28.H1_H1 ;  /* 0x3000001cff1c7230 */ /* 0x000fe40000004100 */
[----:B------:R-:W-:Y:S01]  /*aac0*/  FFMA.RM R47, R47, R4, 12582913 ;  /* 0x4b4000012f2f7423 */ /* 0x000fe20000004004 */
[----:B------:R-:W-:Y:S01]  /*aad0*/  SHF.L.U32 R0, R0, 0x17, RZ ;  /* 0x0000001700007819 */ /* 0x000fe200000006ff */
[C---:B------:R-:W-:Y:S01]  /*aae0*/  FFMA R26, R16.reuse, R26, R197 ;  /* 0x0000001a101a7223 */ /* 0x040fe200000000c5 */
[----:B------:R-:W-:Y:S01]  /*aaf0*/  FADD R45, R43, -12583039 ;  /* 0xcb40007f2b2d7421 */ /* 0x000fe20000000000 */
[----:B------:R-:W-:Y:S01]  /*ab00*/  FFMA R28, R16, R28, R19 ;  /* 0x0000001c101c7223 */ /* 0x000fe20000000013 */
[----:B----4-:R-:W-:Y:S01]  /*ab10*/  FADD R23, R41, -12583039 ;  /* 0xcb40007f29177421 */ /* 0x010fe20000000000 */
[----:B------:R1:W-:Y:S01]  /*ab20*/  MUFU.EX2 R30, R29 ;  /* 0x0000001d001e7308 */ /* 0x0003e20000000800 */
[-C--:B------:R-:W-:Y:S01]  /*ab30*/  FFMA.SAT R49, -R26, R15.reuse, 0.5 ;  /* 0x3f0000001a317423 */ /* 0x080fe2000000210f */
[-C--:B------:R-:W-:Y:S01]  /*ab40*/  FFMA.SAT R19, -R22, R15.reuse, 0.5 ;  /* 0x3f00000016137423 */ /* 0x080fe2000000210f */
[----:B------:R-:W-:Y:S01]  /*ab50*/  FFMA R23, -R36, 1.4426950216293334961, -R23 ;  /* 0x3fb8aa3b24177823 */ /* 0x000fe20000000917 */
[-C--:B------:R-:W-:Y:S01]  /*ab60*/  FFMA.SAT R51, -R28, R15.reuse, 0.5 ;  /* 0x3f0000001c337423 */ /* 0x080fe2000000210f */
[-C--:B------:R-:W-:Y:S01]  /*ab70*/  FFMA.RM R49, R49, R4.reuse, 12582913 ;  /* 0x4b40000131317423 */ /* 0x080fe20000004004 */
[-C--:B------:R-:W-:Y:S01]  /*ab80*/  FFMA.RM R19, R19, R4.reuse, 12582913 ;  /* 0x4b40000113137423 */ /* 0x080fe20000004004 */
[----:B------:R-:W-:Y:S01]  /*ab90*/  FFMA R23, -R36, 1.925963033500011079e-08, R23 ;  /* 0x32a5706024177823 */ /* 0x000fe20000000117 */
[----:B------:R4:W-:Y:S01]  /*aba0*/  MUFU.EX2 R32, R37 ;  /* 0x0000002500207308 */ /* 0x0009e20000000800 */
[----:B-1----:R-:W-:Y:S01]  /*abb0*/  FFMA.SAT R29, -R18, R15, 0.5 ;  /* 0x3f000000121d7423 */ /* 0x002fe2000000210f */
[----:B------:R-:W-:Y:S01]  /*abc0*/  FADD R15, R47, -12583039 ;  /* 0xcb40007f2f0f7421 */ /* 0x000fe20000000000 */
[----:B------:R-:W-:Y:S01]  /*abd0*/  SHF.L.U32 R3, R3, 0x17, RZ ;  /* 0x0000001703037819 */ /* 0x000fe200000006ff */
[----:B--2---:R-:W-:Y:S01]  /*abe0*/  FFMA R21, R0, R21, 1 ;  /* 0x3f80000000157423 */ /* 0x004fe20000000015 */
[-C--:B------:R-:W-:Y:S01]  /*abf0*/  FFMA.RM R29, R29, R4.reuse, 12582913 ;  /* 0x4b4000011d1d7423 */ /* 0x080fe20000004004 */
[----:B------:R-:W-:Y:S01]  /*ac00*/  FFMA.RM R4, R51, R4, 12582913 ;  /* 0x4b40000133047423 */ /* 0x000fe20000004004 */
[----:B------:R-:W-:Y:S01]  /*ac10*/  FADD R51, R49, -12583039 ;  /* 0xcb40007f31337421 */ /* 0x000fe20000000000 */
[----:B------:R1:W-:Y:S01]  /*ac20*/  MUFU.EX2 R36, R23 ;  /* 0x0000001700247308 */ /* 0x0003e20000000800 */
[----:B----4-:R-:W-:Y:S01]  /*ac30*/  FADD R37, R29, -12583039 ;  /* 0xcb40007f1d257421 */ /* 0x010fe20000000000 */
[----:B------:R-:W-:Y:S01]  /*ac40*/  FADD R53, R4, -12583039 ;  /* 0xcb40007f04357421 */ /* 0x000fe20000000000 */
[----:B------:R-:W-:Y:S01]  /*ac50*/  FFMA R51, -R26, 1.4426950216293334961, -R51 ;  /* 0x3fb8aa3b1a337823 */ /* 0x000fe20000000933 */
[----:B------:R-:W-:Y:S01]  /*ac60*/  FFMA R15, -R24, 1.4426950216293334961, -R15 ;  /* 0x3fb8aa3b180f7823 */ /* 0x000fe2000000090f */
[----:B------:R-:W-:Y:S01]  /*ac70*/  FFMA R37, -R18, 1.4426950216293334961, -R37 ;  /* 0x3fb8aa3b12257823 */ /* 0x000fe20000000925 */
[----:B------:R-:W-:Y:S01]  /*ac80*/  FFMA R53, -R28, 1.4426950216293334961, -R53 ;  /* 0x3fb8aa3b1c357823 */ /* 0x000fe20000000935 */
[----:B------:R-:W-:Y:S01]  /*ac90*/  FFMA R45, -R20, 1.4426950216293334961, -R45 ;  /* 0x3fb8aa3b142d7823 */ /* 0x000fe2000000092d */
[----:B------:R-:W-:Y:S01]  /*aca0*/  FFMA R51, -R26, 1.925963033500011079e-08, R51 ;  /* 0x32a570601a337823 */ /* 0x000fe20000000133 */
[----:B-1----:R-:W-:Y:S01]  /*acb0*/  FADD R23, R19, -12583039 ;  /* 0xcb40007f13177421 */ /* 0x002fe20000000000 */
[----:B------:R-:W-:Y:S01]  /*acc0*/  FFMA R15, -R24, 1.925963033500011079e-08, R15 ;  /* 0x32a57060180f7823 */ /* 0x000fe2000000010f */
[----:B---3--:R-:W-:Y:S01]  /*acd0*/  FFMA R26, R3, R38, 1 ;  /* 0x3f800000031a7423 */ /* 0x008fe20000000026 */
[----:B------:R-:W-:Y:S01]  /*ace0*/  FFMA R37, -R18, 1.925963033500011079e-08, R37 ;  /* 0x32a5706012257823 */ /* 0x000fe20000000125 */
[----:B------:R-:W-:Y:S01]  /*acf0*/  FFMA R23, -R22, 1.4426950216293334961, -R23 ;  /* 0x3fb8aa3b16177823 */ /* 0x000fe20000000917 */
[----:B------:R-:W-:Y:S01]  /*ad00*/  FFMA R53, -R28, 1.925963033500011079e-08, R53 ;  /* 0x32a570601c357823 */ /* 0x000fe20000000135 */
[----:B------:R-:W-:Y:S01]  /*ad10*/  IADD3 R3, R21, 0x1800000, RZ ;  /* 0x0180000015037810 */ /* 0x000fe20007ffe0ff */
[----:B------:R-:W-:Y:S01]  /*ad20*/  FFMA R45, -R20, 1.925963033500011079e-08, R45 ;  /* 0x32a57060142d7823 */ /* 0x000fe2000000012d */
[----:B------:R-:W-:Y:S01]  /*ad30*/  FFMA R23, -R22, 1.925963033500011079e-08, R23 ;  /* 0x32a5706016177823 */ /* 0x000fe20000000117 */
[----:B------:R-:W1:Y:S01]  /*ad40*/  MUFU.EX2 R15, R15 ;  /* 0x0000000f000f7308 */ /* 0x000e620000000800 */
[----:B------:R-:W-:Y:S01]  /*ad50*/  LOP3.LUT R3, R3, 0x7f800000, RZ, 0xc0, !PT ;  /* 0x7f80000003037812 */ /* 0x000fe200078ec0ff */
[----:B------:R-:W-:Y:S01]  /*ad60*/  BSSY B1, `(.L_x_173) ;  /* 0x000002e000017945 */ /* 0x000fe20003800000 */
[----:B------:R-:W-:-:S02]  /*ad70*/  SHF.L.U32 R35, R35, 0x17, RZ ;  /* 0x0000001723237819 */ /* 0x000fc400000006ff */
[----:B------:R-:W-:Y:S02]  /*ad80*/  ISETP.GT.U32.AND P2, PT, R3, 0x1ffffff, PT ;  /* 0x01ffffff0300780c */ /* 0x000fe40003f44070 */
[----:B------:R-:W-:Y:S01]  /*ad90*/  SHF.L.U32 R22, R19, 0x17, RZ ;  /* 0x0000001713167819 */ /* 0x000fe200000006ff */
[----:B------:R-:W2:Y:S01]  /*ada0*/  MUFU.EX2 R34, R34 ;  /* 0x0000002200227308 */ /* 0x000ea20000000800 */
[----:B------:R-:W-:Y:S02]  /*adb0*/  SHF.L.U32 R20, R47, 0x17, RZ ;  /* 0x000000172f147819 */ /* 0x000fe400000006ff */
[----:B------:R-:W-:Y:S02]  /*adc0*/  SHF.L.U32 R5, R5, 0x17, RZ ;  /* 0x0000001705057819 */ /* 0x000fe400000006ff */
[----:B------:R-:W-:Y:S02]  /*add0*/  SHF.L.U32 R27, R27, 0x17, RZ ;  /* 0x000000171b1b7819 */ /* 0x000fe400000006ff */
[----:B------:R-:W-:Y:S01]  /*ade0*/  SHF.L.U32 R31, R31, 0x17, RZ ;  /* 0x000000171f1f7819 */ /* 0x000fe200000006ff */
[----:B------:R-:W3:Y:S01]  /*adf0*/  MUFU.EX2 R37, R37 ;  /* 0x0000002500257308 */ /* 0x000ee20000000800 */
[----:B------:R-:W-:Y:S01]  /*ae00*/  SHF.L.U32 R33, R33, 0x17, RZ ;  /* 0x0000001721217819 */ /* 0x000fe200000006ff */
[----:B-1----:R-:W-:Y:S01]  /*ae10*/  FFMA R20, R20, R15, 1 ;  /* 0x3f80000014147423 */ /* 0x002fe2000000000f */
[----:B------:R-:W-:Y:S01]  /*ae20*/  SHF.L.U32 R25, R25, 0x17, RZ ;  /* 0x0000001719197819 */ /* 0x000fe200000006ff */
[----:B------:R-:W-:Y:S01]  /*ae30*/  FFMA R28, R5, R40, 1 ;  /* 0x3f800000051c7423 */ /* 0x000fe20000000028 */
[----:B------:R-:W-:Y:S01]  /*ae40*/  SHF.L.U32 R39, R39, 0x17, RZ ;  /* 0x0000001727277819 */ /* 0x000fe200000006ff */
[----:B------:R-:W-:Y:S01]  /*ae50*/  FFMA R27, R27, R42, 1 ;  /* 0x3f8000001b1b7423 */ /* 0x000fe2000000002a */
[----:B------:R-:W-:Y:S01]  /*ae60*/  SHF.L.U32 R41, R41, 0x17, RZ ;  /* 0x0000001729297819 */ /* 0x000fe200000006ff */
[----:B------:R-:W1:Y:S01]  /*ae70*/  MUFU.EX2 R18, R45 ;  /* 0x0000002d00127308 */ /* 0x000e620000000800 */
[----:B------:R-:W-:Y:S01]  /*ae80*/  SHF.L.U32 R24, R29, 0x17, RZ ;  /* 0x000000171d187819 */ /* 0x000fe200000006ff */
[----:B------:R-:W-:Y:S01]  /*ae90*/  FFMA R29, R35, R32, 1 ;  /* 0x3f800000231d7423 */ /* 0x000fe20000000020 */
[----:B------:R-:W-:Y:S01]  /*aea0*/  SHF.L.U32 R43, R43, 0x17, RZ ;  /* 0x000000172b2b7819 */ /* 0x000fe200000006ff */
[----:B------:R-:W-:Y:S01]  /*aeb0*/  FFMA R44, R31, R44, 1 ;  /* 0x3f8000001f2c7423 */ /* 0x000fe2000000002c */
[----:B------:R-:W-:Y:S01]  /*aec0*/  SHF.L.U32 R19, R49, 0x17, RZ ;  /* 0x0000001731137819 */ /* 0x000fe200000006ff */
[----:B------:R-:W-:Y:S01]  /*aed0*/  FFMA R33, R33, R46, 1 ;  /* 0x3f80000021217423 */ /* 0x000fe2000000002e */
[----:B------:R-:W-:Y:S01]  /*aee0*/  SHF.L.U32 R4, R4, 0x17, RZ ;  /* 0x0000001704047819 */ /* 0x000fe200000006ff */
[----:B------:R-:W4:Y:S01]  /*aef0*/  MUFU.EX2 R23, R23 ;  /* 0x0000001700177308 */ /* 0x000f220000000800 */
[----:B------:R-:W-:Y:S01]  /*af00*/  FFMA R30, R25, R30, 1 ;  /* 0x3f800000191e7423 */ /* 0x000fe2000000001e */
[----:B--2---:R-:W-:Y:S01]  /*af10*/  FFMA R32, R39, R34, 1 ;  /* 0x3f80000027207423 */ /* 0x004fe20000000022 */
[----:B------:R-:W-:Y:S01]  /*af20*/  FFMA R41, R41, R36, 1 ;  /* 0x3f80000029297423 */ /* 0x000fe20000000024 */
[----:B---3--:R-:W-:-:S04]  /*af30*/  FFMA R24, R24, R37, 1 ;  /* 0x3f80000018187423 */ /* 0x008fc80000000025 */
[----:B------:R-:W2:Y:S01]  /*af40*/  MUFU.EX2 R0, R51 ;  /* 0x0000003300007308 */ /* 0x000ea20000000800 */
[----:B-1----:R-:W-:-:S07]  /*af50*/  FFMA R43, R43, R18, 1 ;  /* 0x3f8000002b2b7423 */ /* 0x002fce0000000012 */
        /* <DEDUP_REMOVED lines=10> */
.L_x_174:
[----:B------:R-:W1:Y:S02]  /*b000*/  MUFU.RCP R18, R21 ;  /* 0x0000001500127308 */ /* 0x000e640000001000 */
[----:B-1----:R-:W-:-:S04]  /*b010*/  FFMA R0, R21, R18, -1 ;  /* 0xbf80000015007423 */ /* 0x002fc80000000012 */
[----:B------:R-:W-:-:S04]  /*b020*/  FADD.FTZ R3, -R0, -RZ ;  /* 0x800000ff00037221 */ /* 0x000fc80000010100 */
[----:B------:R-:W-:-:S07]  /*b030*/  FFMA R18, R18, R3, R18 ;  /* 0x0000000312127223 */ /* 0x000fce0000000012 */
.L_x_175:
[----:B------:R-:W-:Y:S05]  /*b040*/  BSYNC B1 ;  /* 0x0000000000017941 */ /* 0x000fea0003800000 */
.L_x_173:
        /* <DEDUP_REMOVED lines=10> */
.L_x_177:
[----:B------:R-:W1:Y:S02]  /*b0f0*/  MUFU.RCP R21, R26 ;  /* 0x0000001a00157308 */ /* 0x000e640000001000 */
[----:B-1----:R-:W-:-:S04]  /*b100*/  FFMA R0, R26, R21, -1 ;  /* 0xbf8000001a007423 */ /* 0x002fc80000000015 */
[----:B------:R-:W-:-:S04]  /*b110*/  FADD.FTZ R0, -R0, -RZ ;  /* 0x800000ff00007221 */ /* 0x000fc80000010100 */
[----:B------:R-:W-:-:S07]  /*b120*/  FFMA R21, R21, R0, R21 ;  /* 0x0000000015157223 */ /* 0x000fce0000000015 */
.L_x_178:
[----:B------:R-:W-:Y:S05]  /*b130*/  BSYNC B1 ;  /* 0x0000000000017941 */ /* 0x000fea0003800000 */
.L_x_176:
        /* <DEDUP_REMOVED lines=10> */
.L_x_180:
[----:B------:R-:W1:Y:S02]  /*b1e0*/  MUFU.RCP R23, R28 ;  /* 0x0000001c00177308 */ /* 0x000e640000001000 */
[----:B-1----:R-:W-:-:S04]  /*b1f0*/  FFMA R0, R28, R23, -1 ;  /* 0xbf8000001c007423 */ /* 0x002fc80000000017 */
[----:B------:R-:W-:-:S04]  /*b200*/  FADD.FTZ R0, -R0, -RZ ;  /* 0x800000ff00007221 */ /* 0x000fc80000010100 */
[----:B------:R-:W-:-:S07]  /*b210*/  FFMA R23, R23, R0, R23 ;  /* 0x0000000017177223 */ /* 0x000fce0000000017 */
.L_x_181:
[----:B------:R-:W-:Y:S05]  /*b220*/  BSYNC B1 ;  /* 0x0000000000017941 */ /* 0x000fea0003800000 */
.L_x_179:
        /* <DEDUP_REMOVED lines=10> */
.L_x_183:
[----:B------:R-:W1:Y:S02]  /*b2d0*/  MUFU.RCP R26, R27 ;  /* 0x0000001b001a7308 */ /* 0x000e640000001000 */
[----:B-1----:R-:W-:-:S04]  /*b2e0*/  FFMA R0, R27, R26, -1 ;  /* 0xbf8000001b007423 */ /* 0x002fc8000000001a */
[----:B------:R-:W-:-:S04]  /*b2f0*/  FADD.FTZ R3, -R0, -RZ ;  /* 0x800000ff00037221 */ /* 0x000fc80000010100 */
[----:B------:R-:W-:-:S07]  /*b300*/  FFMA R26, R26, R3, R26 ;  /* 0x000000031a1a7223 */ /* 0x000fce000000001a */
.L_x_184:
[----:B------:R-:W-:Y:S05]  /*b310*/  BSYNC B1 ;  /* 0x0000000000017941 */ /* 0x000fea0003800000 */
.L_x_182:
        /* <DEDUP_REMOVED lines=10> */
.L_x_186:
[----:B------:R-:W1:Y:S02]  /*b3c0*/  MUFU.RCP R25, R44 ;  /* 0x0000002c00197308 */ /* 0x000e640000001000 */
[----:B-1----:R-:W-:-:S04]  /*b3d0*/  FFMA R0, R44, R25, -1 ;  /* 0xbf8000002c007423 */ /* 0x002fc80000000019 */
[----:B------:R-:W-:-:S04]  /*b3e0*/  FADD.FTZ R0, -R0, -RZ ;  /* 0x800000ff00007221 */ /* 0x000fc80000010100 */
[----:B------:R-:W-:-:S07]  /*b3f0*/  FFMA R25, R25, R0, R25 ;  /* 0x0000000019197223 */ /* 0x000fce0000000019 */
.L_x_187:
[----:B------:R-:W-:Y:S05]  /*b400*/  BSYNC B1 ;  /* 0x0000000000017941 */ /* 0x000fea0003800000 */
.L_x_185:
        /* <DEDUP_REMOVED lines=10> */
.L_x_189:
[----:B------:R-:W1:Y:S02]  /*b4b0*/  MUFU.RCP R28, R33 ;  /* 0x00000021001c7308 */ /* 0x000e640000001000 */
[----:B-1----:R-:W-:-:S04]  /*b4c0*/  FFMA R0, R33, R28, -1 ;  /* 0xbf80000021007423 */ /* 0x002fc8000000001c */
[----:B------:R-:W-:-:S04]  /*b4d0*/  FADD.FTZ R3, -R0, -RZ ;  /* 0x800000ff00037221 */ /* 0x000fc80000010100 */
[----:B------:R-:W-:-:S07]  /*b4e0*/  FFMA R28, R28, R3, R28 ;  /* 0x000000031c1c7223 */ /* 0x000fce000000001c */
.L_x_190:
[----:B------:R-:W-:Y:S05]  /*b4f0*/  BSYNC B1 ;  /* 0x0000000000017941 */ /* 0x000fea0003800000 */
.L_x_188:
        /* <DEDUP_REMOVED lines=10> */
.L_x_192:
[----:B------:R-:W1:Y:S02]  /*b5a0*/  MUFU.RCP R27, R30 ;  /* 0x0000001e001b7308 */ /* 0x000e640000001000 */
[----:B-1----:R-:W-:-:S04]  /*b5b0*/  FFMA R0, R30, R27, -1 ;  /* 0xbf8000001e007423 */ /* 0x002fc8000000001b */
[----:B------:R-:W-:-:S04]  /*b5c0*/  FADD.FTZ R0, -R0, -RZ ;  /* 0x800000ff00007221 */ /* 0x000fc80000010100 */
[----:B------:R-:W-:-:S07]  /*b5d0*/  FFMA R27, R27, R0, R27 ;  /* 0x000000001b1b7223 */ /* 0x000fce000000001b */
.L_x_193:
[----:B------:R-:W-:Y:S05]  /*b5e0*/  BSYNC B1 ;  /* 0x0000000000017941 */ /* 0x000fea0003800000 */
.L_x_191:
        /* <DEDUP_REMOVED lines=10> */
.L_x_195:
[----:B------:R-:W1:Y:S02]  /*b690*/  MUFU.RCP R30, R29 ;  /* 0x0000001d001e7308 */ /* 0x000e640000001000 */
[----:B-1----:R-:W-:-:S04]  /*b6a0*/  FFMA R0, R29, R30, -1 ;  /* 0xbf8000001d007423 */ /* 0x002fc8000000001e */
[----:B------:R-:W-:-:S04]  /*b6b0*/  FADD.FTZ R3, -R0, -RZ ;  /* 0x800000ff00037221 */ /* 0x000fc80000010100 */
[----:B------:R-:W-:-:S07]  /*b6c0*/  FFMA R30, R30, R3, R30 ;  /* 0x000000031e1e7223 */ /* 0x000fce000000001e */
.L_x_196:
[----:B------:R-:W-:Y:S05]  /*b6d0*/  BSYNC B1 ;  /* 0x0000000000017941 */ /* 0x000fea0003800000 */
.L_x_194:
        /* <DEDUP_REMOVED lines=10> */
.L_x_198:
[----:B------:R-:W1:Y:S02]  /*b780*/  MUFU.RCP R29, R32 ;  /* 0x00000020001d7308 */ /* 0x000e640000001000 */
[----:B-1----:R-:W-:-:S04]  /*b790*/  FFMA R0, R32, R29, -1 ;  /* 0xbf80000020007423 */ /* 0x002fc8000000001d */
[----:B------:R-:W-:-:S04]  /*b7a0*/  FADD.FTZ R0, -R0, -RZ ;  /* 0x800000ff00007221 */ /* 0x000fc80000010100 */
[----:B------:R-:W-:-:S07]  /*b7b0*/  FFMA R29, R29, R0, R29 ;  /* 0x000000001d1d7223 */ /* 0x000fce000000001d */
.L_x_199:
[----:B------:R-:W-:Y:S05]  /*b7c0*/  BSYNC B1 ;  /* 0x0000000000017941 */ /* 0x000fea0003800000 */
.L_x_197:
        /* <DEDUP_REMOVED lines=10> */
.L_x_201:
[----:B------:R-:W1:Y:S02]  /*b870*/  MUFU.RCP R32, R41 ;  /* 0x0000002900207308 */ /* 0x000e640000001000 */
[----:B-1----:R-:W-:-:S04]  /*b880*/  FFMA R0, R41, R32, -1 ;  /* 0xbf80000029007423 */ /* 0x002fc80000000020 */
[----:B------:R-:W-:-:S04]  /*b890*/  FADD.FTZ R3, -R0, -RZ ;  /* 0x800000ff00037221 */ /* 0x000fc80000010100 */
[----:B------:R-:W-:-:S07]  /*b8a0*/  FFMA R32, R32, R3, R32 ;  /* 0x0000000320207223 */ /* 0x000fce0000000020 */
.L_x_202:
[----:B------:R-:W-:Y:S05]  /*b8b0*/  BSYNC B1 ;  /* 0x0000000000017941 */ /* 0x000fea0003800000 */
.L_x_200:
        /* <DEDUP_REMOVED lines=10> */
.L_x_204:
[----:B------:R-:W1:Y:S02]  /*b960*/  MUFU.RCP R31, R24 ;  /* 0x00000018001f7308 */ /* 0x000e640000001000 */
[----:B-1----:R-:W-:-:S04]  /*b970*/  FFMA R0, R24, R31, -1 ;  /* 0xbf80000018007423 */ /* 0x002fc8000000001f */
[----:B------:R-:W-:-:S04]  /*b980*/  FADD.FTZ R0, -R0, -RZ ;  /* 0x800000ff00007221 */ /* 0x000fc80000010100 */
[----:B------:R-:W-:-:S07]  /*b990*/  FFMA R31, R31, R0, R31 ;  /* 0x000000001f1f7223 */ /* 0x000fce000000001f */
.L_x_205:
[----:B------:R-:W-:Y:S05]  /*b9a0*/  BSYNC B1 ;  /* 0x0000000000017941 */ /* 0x000fea0003800000 */
.L_x_203:
        /* <DEDUP_REMOVED lines=10> */
.L_x_207:
[----:B------:R-:W1:Y:S02]  /*ba50*/  MUFU.RCP R24, R43 ;  /* 0x0000002b00187308 */ /* 0x000e640000001000 */
[----:B-1----:R-:W-:-:S04]  /*ba60*/  FFMA R0, R43, R24, -1 ;  /* 0xbf8000002b007423 */ /* 0x002fc80000000018 */
[----:B------:R-:W-:-:S04]  /*ba70*/  FADD.FTZ R3, -R0, -RZ ;  /* 0x800000ff00037221 */ /* 0x000fc80000010100 */
[----:B------:R-:W-:-:S07]  /*ba80*/  FFMA R24, R24, R3, R24 ;  /* 0x0000000318187223 */ /* 0x000fce0000000018 */
.L_x_208:
[----:B------:R-:W-:Y:S05]  /*ba90*/  BSYNC B1 ;  /* 0x0000000000017941 */ /* 0x000fea0003800000 */
.L_x_206:
        /* <DEDUP_REMOVED lines=10> */
.L_x_210:
[----:B------:R-:W1:Y:S02]  /*bb40*/  MUFU.RCP R33, R22 ;  /* 0x0000001600217308 */ /* 0x000e640000001000 */
[----:B-1----:R-:W-:-:S04]  /*bb50*/  FFMA R0, R22, R33, -1 ;  /* 0xbf80000016007423 */ /* 0x002fc80000000021 */
[----:B------:R-:W-:-:S04]  /*bb60*/  FADD.FTZ R0, -R0, -RZ ;  /* 0x800000ff00007221 */ /* 0x000fc80000010100 */
[----:B------:R-:W-:-:S07]  /*bb70*/  FFMA R33, R33, R0, R33 ;  /* 0x0000000021217223 */ /* 0x000fce0000000021 */
.L_x_211:
[----:B------:R-:W-:Y:S05]  /*bb80*/  BSYNC B1 ;  /* 0x0000000000017941 */ /* 0x000fea0003800000 */
.L_x_209:
        /* <DEDUP_REMOVED lines=10> */
.L_x_213:
[----:B------:R-:W1:Y:S02]  /*bc30*/  MUFU.RCP R3, R20 ;  /* 0x0000001400037308 */ /* 0x000e640000001000 */
[----:B-1----:R-:W-:-:S04]  /*bc40*/  FFMA R0, R20, R3, -1 ;  /* 0xbf80000014007423 */ /* 0x002fc80000000003 */
[----:B------:R-:W-:-:S04]  /*bc50*/  FADD.FTZ R0, -R0, -RZ ;  /* 0x800000ff00007221 */ /* 0x000fc80000010100 */
[----:B------:R-:W-:-:S07]  /*bc60*/  FFMA R22, R3, R0, R3 ;  /* 0x0000000003167223 */ /* 0x000fce0000000003 */
.L_x_214:
[----:B------:R-:W-:Y:S05]  /*bc70*/  BSYNC B1 ;  /* 0x0000000000017941 */ /* 0x000fea0003800000 */
.L_x_212:
        /* <DEDUP_REMOVED lines=10> */
.L_x_216:
[----:B------:R-:W1:Y:S02]  /*bd20*/  MUFU.RCP R20, R19 ;  /* 0x0000001300147308 */ /* 0x000e640000001000 */
[----:B-1----:R-:W-:-:S04]  /*bd30*/  FFMA R0, R19, R20, -1 ;  /* 0xbf80000013007423 */ /* 0x002fc80000000014 */
[----:B------:R-:W-:-:S04]  /*bd40*/  FADD.FTZ R3, -R0, -RZ ;  /* 0x800000ff00037221 */ /* 0x000fc80000010100 */
[----:B------:R-:W-:-:S07]  /*bd50*/  FFMA R20, R20, R3, R20 ;  /* 0x0000000314147223 */ /* 0x000fce0000000014 */
.L_x_217:
[----:B------:R-:W-:Y:S05]  /*bd60*/  BSYNC B1 ;  /* 0x0000000000017941 */ /* 0x000fea0003800000 */
.L_x_215:
        /* <DEDUP_REMOVED lines=9> */
.L_x_219:
[----:B------:R-:W1:Y:S02]  /*be00*/  MUFU.RCP R0, R15 ;  /* 0x0000000f00007308 */ /* 0x000e640000001000 */
[----:B-1----:R-:W-:-:S04]  /*be10*/  FFMA R3, R15, R0, -1 ;  /* 0xbf8000000f037423 */ /* 0x002fc80000000000 */
[----:B------:R-:W-:-:S04]  /*be20*/  FADD.FTZ R3, -R3, -RZ ;  /* 0x800000ff03037221 */ /* 0x000fc80000010100 */
[----:B------:R-:W-:-:S07]  /*be30*/  FFMA R0, R0, R3, R0 ;  /* 0x0000000300007223 */ /* 0x000fce0000000000 */
.L_x_220:
[----:B------:R-:W-:Y:S05]  /*be40*/  BSYNC B1 ;  /* 0x0000000000017941 */ /* 0x000fea0003800000 */
.L_x_218:
        /* <DEDUP_REMOVED lines=10> */
.L_x_221:
        /* <DEDUP_REMOVED lines=27> */
.L_x_223:
[----:B------:R-:W-:Y:S05]  /*c0a0*/  BSYNC B0 ;  /* 0x0000000000007941 */ /* 0x000fea0003800000 */
.L_x_222:
[----:B------:R-:W-:Y:S04]  /*c0b0*/  BSSY B0, `(.L_x_224) ;  /* 0x000003c000007945 */ /* 0x000fe80003800000 */
[----:B------:R-:W-:Y:S05]  /*c0c0*/  @P0 BRA `(.L_x_225) ;  /* 0x0000000000e80947 */ /* 0x000fea0003800000 */
[----:B------:R-:W2:Y:S02]  /*c0d0*/  LDL R0, [R1+0xcc] ;  /* 0x0000cc0001007983 */ /* 0x000ea40000100800 */
[----:B--2---:R-:W-:-:S13]  /*c0e0*/  ISETP.NE.AND P3, PT, R0, 0x3, PT ;  /* 0x000000030000780c */ /* 0x004fda0003f65270 */
[----:B------:R-:W-:Y:S05]  /*c0f0*/  @!P3 BRA `(.L_x_226) ;  /* 0x000000000004b947 */ /* 0x000fea0003800000 */
[----:B------:R-:W-:Y:S01]  /*c100*/  BPT.TRAP 0x1 ;  /* 0x000000040000795c */ /* 0x000fe20000300000 */
.L_x_226:
[----:B------:R-:W2:Y:S04]  /*c110*/  LDL R0, [R1+0xb4] ;  /* 0x0000b40001007983 */ /* 0x000ea80000100800 */
[----:B------:R-:W3:Y:S01]  /*c120*/  LDL R3, [R1+0xb8] ;  /* 0x0000b80001037983 */ /* 0x000ee20000100800 */
[----:B------:R-:W-:Y:S01]  /*c130*/  BSSY B1, `(.L_x_227) ;  /* 0x0000005000017945 */ /* 0x000fe20003800000 */
[----:B--2---:R-:W-:Y:S02]  /*c140*/  LEA R0, R0, UR47, 0x3 ;  /* 0x0000002f00007c11 */ /* 0x004fe4000f8e18ff */
[----:B---3--:R-:W-:-:S04]  /*c150*/  SHF.L.U32 R3, R3, 0x1f, RZ ;  /* 0x0000001f03037819 */ /* 0x008fc800000006ff */
[----:B------:R-:W1:Y:S02]  /*c160*/  SYNCS.PHASECHK.TRANS64.TRYWAIT P2, [R0+URZ+0x80], R3 ;  /* 0x00008003000075a7 */ /* 0x000e64000804017f */
[----:B-1----:R-:W-:Y:S05]  /*c170*/  @!P2 BRA `(.L_x_228) ;  /* 0x000000e00020a947 */ /* 0x002fea0003800000 */
.L_x_626:
[----:B------:R-:W-:Y:S05]  /*c180*/  BSYNC B1 ;  /* 0x0000000000017941 */ /* 0x000fea0003800000 */
.L_x_227:
        /* <DEDUP_REMOVED lines=18> */
.L_x_230:
[----:B------:R-:W-:Y:S05]  /*c2b0*/  BSYNC B1 ;  /* 0x0000000000017941 */ /* 0x000fea0003800000 */
.L_x_229:
        /* <DEDUP_REMOVED lines=8> */
.L_x_231:
[----:B------:R-:W3:Y:S04]  /*c340*/  LDL.LU R4, [R1+0xb4] ;  /* 0x0000b40001047983 */ /* 0x000ee80000300800 */
[----:B------:R-:W4:Y:S01]  /*c350*/  LDL.LU R5, [R1+0xb8] ;  /* 0x0000b80001057983 */ /* 0x000f220000300800 */
[C---:B-1----:R-:W-:Y:S02]  /*c360*/  LEA R0, R13.reuse, UR47, 0x3 ;  /* 0x0000002f0d007c11 */ /* 0x042fe4000f8e18ff */
[----:B------:R-:W-:Y:S01]  /*c370*/  IADD3 R13, R13, 0x1, RZ ;  /* 0x000000010d0d7810 */ /* 0x000fe20007ffe0ff */
[----:B------:R-:W1:Y:S01]  /*c380*/  S2R R3, SR_CgaCtaId ;  /* 0x0000000000037919 */ /* 0x000e620000008800 */
[----:B------:R-:W-:Y:S02]  /*c390*/  IADD3 R0, R0, 0xa0, RZ ;  /* 0x000000a000007810 */ /* 0x000fe40007ffe0ff */
[----:B------:R-:W-:-:S04]  /*c3a0*/  ISETP.NE.AND P2, PT, R13, 0x4, PT ;  /* 0x000000040d00780c */ /* 0x000fc80003f45270 */
[----:B------:R-:W-:Y:S02]  /*c3b0*/  SEL R13, R13, RZ, P2 ;  /* 0x000000ff0d0d7207 */ /* 0x000fe40001000000 */
[----:B-1----:R-:W-:Y:S02]  /*c3c0*/  PRMT R0, R3, 0x654, R0 ;  /* 0x0000065403007816 */ /* 0x002fe40000000000 */
[----:B------:R-:W-:Y:S02]  /*c3d0*/  SEL R3, RZ, 0x1, P2 ;  /* 0x00000001ff037807 */ /* 0x000fe40001000000 */
[----:B--2---:R3:W-:Y:S02]  /*c3e0*/  SYNCS.ARRIVE.TRANS64.RED.A1T0 RZ, [R0+URZ], RZ ;  /* 0x000000ff00ff79a7 */ /* 0x0047e4000810043f */
[----:B------:R-:W-:Y:S02]  /*c3f0*/  LOP3.LUT R14, R14, R3, RZ, 0x3c, !PT ;  /* 0x000000030e0e7212 */ /* 0x000fe400078e3cff */
[----:B---3--:R-:W-:-:S04]  /*c400*/  IADD3 R0, R4, 0x1, RZ ;  /* 0x0000000104007810 */ /* 0x008fc80007ffe0ff */
[----:B------:R-:W-:-:S04]  /*c410*/  ISETP.NE.AND P3, PT, R0, 0x4, PT ;  /* 0x000000040000780c */ /* 0x000fc80003f65270 */
[----:B------:R-:W-:Y:S02]  /*c420*/  SEL R4, RZ, 0x1, P3 ;  /* 0x00000001ff047807 */ /* 0x000fe40001800000 */
[----:B------:R-:W-:Y:S02]  /*c430*/  SEL R0, R0, RZ, P3 ;  /* 0x000000ff00007207 */ /* 0x000fe40001800000 */
[----:B----4-:R-:W-:-:S03]  /*c440*/  LOP3.LUT R5, R5, R4, RZ, 0x3c, !PT ;  /* 0x0000000405057212 */ /* 0x010fc600078e3cff */
[----:B------:R1:W-:Y:S04]  /*c450*/  STL [R1+0xb4], R0 ;  /* 0x0000b40001007387 */ /* 0x0003e80000100800 */
[----:B------:R1:W-:Y:S02]  /*c460*/  STL [R1+0xb8], R5 ;  /* 0x0000b80501007387 */ /* 0x0003e40000100800 */
.L_x_225:
[----:B------:R-:W-:Y:S05]  /*c470*/  BSYNC B0 ;  /* 0x0000000000007941 */ /* 0x000fea0003800000 */
.L_x_224:
[----:B------:R-:W2:Y:S04]  /*c480*/  LDL.LU R26, [R1] ;  /* 0x00000000011a7983 */ /* 0x000ea80000300800 */
[----:B------:R-:W3:Y:S04]  /*c490*/  LDL.LU R15, [R1+0x4] ;  /* 0x00000400010f7983 */ /* 0x000ee80000300800 */
[----:B------:R-:W4:Y:S04]  /*c4a0*/  LDL.LU R19, [R1+0x8] ;  /* 0x0000080001137983 */ /* 0x000f280000300800 */
[----:B------:R-:W5:Y:S04]  /*c4b0*/  LDL.LU R21, [R1+0xc] ;  /* 0x00000c0001157983 */ /* 0x000f680000300800 */
[----:B------:R-:W5:Y:S04]  /*c4c0*/  LDL.LU R23, [R1+0x10] ;  /* 0x0000100001177983 */ /* 0x000f680000300800 */
[----:B------:R-:W5:Y:S01]  /*c4d0*/  LDL.LU R25, [R1+0x14] ;  /* 0x0000140001197983 */ /* 0x000f620000300800 */
[----:B-1----:R-:W-:-:S03]  /*c4e0*/  F2FP.F16.E4M3.UNPACK_B R5, R8 ;  /* 0x00000008ff05723e */ /* 0x002fc600020006ff */
[----:B------:R-:W5:Y:S01]  /*c4f0*/  LDL.LU R24, [R1+0x18] ;  /* 0x0000180001187983 */ /* 0x000f620000300800 */
[----:B------:R-:W-:Y:S01]  /*c500*/  F2FP.F16.E4M3.UNPACK_B R0, R9 ;  /* 0x00000009ff00723e */ /* 0x000fe200020006ff */
[--C-:B------:R-:W-:Y:S02]  /*c510*/  HADD2.F32 R20, -RZ, R5.reuse.H0_H0 ;  /* 0x20000005ff147230 */ /* 0x100fe40000004100 */
[C---:B------:R-:W-:Y:S01]  /*c520*/  FMUL R17, R2.reuse, R17 ;  /* 0x0000001102117220 */ /* 0x040fe20000400000 */
[----:B------:R-:W-:Y:S02]  /*c530*/  HADD2.F32 R22, -RZ, R5.H1_H1 ;  /* 0x30000005ff167230 */ /* 0x000fe40000004100 */
[C---:B------:R-:W-:Y:S01]  /*c540*/  FMUL R3, R2.reuse, R228 ;  /* 0x000000e402037220 */ /* 0x040fe20000400000 */
[--C-:B------:R-:W-:Y:S02]  /*c550*/  HADD2.F32 R4, -RZ, R0.reuse.H0_H0 ;  /* 0x20000000ff047230 */ /* 0x100fe40000004100 */
[----:B------:R-:W-:Y:S01]  /*c560*/  FMUL R229, R2, R229 ;  /* 0x000000e502e57220 */ /* 0x000fe20000400000 */
[----:B------:R-:W-:Y:S01]  /*c570*/  HADD2.F32 R18, -RZ, R0.H1_H1 ;  /* 0x30000000ff127230 */ /* 0x000fe20000004100 */
[----:B------:R-:W-:Y:S01]  /*c580*/  F2FP.F16.E4M3.UNPACK_B R0, R9.H1 ;  /* 0x00000009ff00723e */ /* 0x000fe200030006ff */
[----:B------:R-:W-:-:S03]  /*c590*/  FFMA R17, R16, R4, R17 ;  /* 0x0000000410117223 */ /* 0x000fc60000000011 */
[----:B------:R-:W-:Y:S01]  /*c5a0*/  FFMA R3, R16, R18, R3 ;  /* 0x0000001210037223 */ /* 0x000fe20000000003 */
[--C-:B------:R-:W-:Y:S02]  /*c5b0*/  HADD2.F32 R4, -RZ, R0.reuse.H0_H0 ;  /* 0x20000000ff047230 */ /* 0x100fe40000004100 */
[C---:B--2---:R-:W-:Y:S01]  /*c5c0*/  FMUL R5, R2.reuse, R26 ;  /* 0x0000001a02057220 */ /* 0x044fe20000400000 */
[----:B------:R-:W-:Y:S01]  /*c5d0*/  HADD2.F32 R0, -RZ, R0.H1_H1 ;  /* 0x30000000ff007230 */ /* 0x000fe20000004100 */
[----:B------:R-:W2:Y:S01]  /*c5e0*/  LDL.LU R26, [R1+0x1c] ;  /* 0x00001c00011a7983 */ /* 0x000ea20000300800 */
[----:B---3--:R-:W-:-:S03]  /*c5f0*/  FMUL R15, R2, R15 ;  /* 0x0000000f020f7220 */ /* 0x008fc60000400000 */
[----:B------:R-:W3:Y:S01]  /*c600*/  LDL.LU R33, [R1+0x20] ;  /* 0x0000200001217983 */ /* 0x000ee20000300800 */
[----:B------:R-:W-:Y:S01]  /*c610*/  MOV R46, 0x3bbb989d ;  /* 0x3bbb989d002e7802 */ /* 0x000fe20000000f00 */
[----:B----4-:R-:W-:Y:S02]  /*c620*/  FMUL R19, R2, R19 ;  /* 0x0000001302137220 */ /* 0x010fe40000400000 */
[----:B------:R-:W4:Y:S04]  /*c630*/  LDL.LU R32, [R1+0x24] ;  /* 0x0000240001207983 */ /* 0x000f280000300800 */
[----:B------:R-:W4:Y:S04]  /*c640*/  LDL.LU R39, [R1+0x28] ;  /* 0x0000280001277983 */ /* 0x000f280000300800 */
[----:B------:R-:W4:Y:S04]  /*c650*/  LDL.LU R38, [R1+0x2c] ;  /* 0x00002c0001267983 */ /* 0x000f280000300800 */
[----:B------:R-:W4:Y:S01]  /*c660*/  LDL.LU R45, [R1+0x30] ;  /* 0x00003000012d7983 */ /* 0x000f220000300800 */
[----:B------:R-:W-:Y:S01]  /*c670*/  F2FP.F16.E4M3.UNPACK_B R18, R8.H1 ;  /* 0x00000008ff12723e */ /* 0x000fe200030006ff */
[C---:B------:R-:W-:Y:S01]  /*c680*/  FFMA R15, R16.reuse, R20, R15 ;  /* 0x00000014100f7223 */ /* 0x040fe2000000000f */
[----:B------:R-:W-:Y:S01]  /*c690*/  F2FP.F16.E4M3.UNPACK_B R20, R7 ;  /* 0x00000007ff14723e */ /* 0x000fe200020006ff */
[C---:B------:R-:W-:Y:S01]  /*c6a0*/  FFMA R229, R16.reuse, R4, R229 ;  /* 0x0000000410e57223 */ /* 0x040fe200000000e5 */
[C---:B------:R-:W-:Y:S01]  /*c6b0*/  FFMA R5, R16.reuse, R0, R5 ;  /* 0x0000000010057223 */ /* 0x040fe20000000005 */
[--C-:B------:R-:W-:Y:S01]  /*c6c0*/  HADD2.F32 R4, -RZ, R18.reuse.H0_H0 ;  /* 0x20000012ff047230 */ /* 0x100fe20000004100 */
[----:B------:R-:W-:Y:S01]  /*c6d0*/  MOV R49, 0x437c0000 ;  /* 0x437c000000317802 */ /* 0x000fe20000000f00 */
[----:B------:R-:W-:Y:S01]  /*c6e0*/  FFMA R19, R16, R22, R19 ;  /* 0x0000001610137223 */ /* 0x000fe20000000013 */
[----:B------:R-:W-:-:S02]  /*c6f0*/  HADD2.F32 R18, -RZ, R18.H1_H1 ;  /* 0x30000012ff127230 */ /* 0x000fc40000004100 */
[----:B------:R-:W-:Y:S01]  /*c700*/  FFMA.SAT R0, -R17, R46, 0.5 ;  /* 0x3f00000011007423 */ /* 0x000fe2000000212e */
[C---:B-----5:R-:W-:Y:S01]  /*c710*/  FMUL R23, R2.reuse, R23 ;  /* 0x0000001702177220 */ /* 0x060fe20000400000 */
[--C-:B------:R-:W-:Y:S02]  /*c720*/  HADD2.F32 R22, -RZ, R20.reuse.H0_H0 ;  /* 0x20000014ff167230 */ /* 0x100fe40000004100 */
[C---:B------:R-:W-:Y:S01]  /*c730*/  FMUL R25, R2.reuse, R25 ;  /* 0x0000001902197220 */ /* 0x040fe20000400000 */
[----:B------:R-:W-:Y:S01]  /*c740*/  FMUL R21, R2, R21 ;  /* 0x0000001502157220 */ /* 0x000fe20000400000 */
[----:B------:R-:W-:Y:S01]  /*c750*/  FFMA.RM R0, R0, R49, 12582913 ;  /* 0x4b40000100007423 */ /* 0x000fe20000004031 */
[C---:B------:R-:W-:Y:S01]  /*c760*/  FFMA R23, R16.reuse, R18, R23 ;  /* 0x0000001210177223 */ /* 0x040fe20000000017 */
[C---:B------:R-:W-:Y:S01]  /*c770*/  FFMA R25, R16.reuse, R22, R25 ;  /* 0x0000001610197223 */ /* 0x040fe20000000019 */
[----:B------:R-:W-:Y:S01]  /*c780*/  FFMA.SAT R18, -R3, R46, 0.5 ;  /* 0x3f00000003127423 */ /* 0x000fe2000000212e */
[----:B------:R-:W-:Y:S01]  /*c790*/  FFMA R21, R16, R4, R21 ;  /* 0x0000000410157223 */ /* 0x000fe20000000015 */
[----:B------:R-:W-:-:S02]  /*c7a0*/  HADD2.F32 R22, -RZ, R20.H1_H1 ;  /* 0x30000014ff167230 */ /* 0x000fc40000004100 */
[----:B------:R-:W-:Y:S01]  /*c7b0*/  FMUL R27, R2, R24 ;  /* 0x00000018021b7220 */ /* 0x000fe20000400000 */
[----:B------:R-:W-:Y:S01]  /*c7c0*/  FADD R4, R0, -12583039 ;  /* 0xcb40007f00047421 */ /* 0x000fe20000000000 */
[----:B------:R-:W-:Y:S01]  /*c7d0*/  FFMA.SAT R20, -R229, R46, 0.5 ;  /* 0x3f000000e5147423 */ /* 0x000fe2000000212e */
[----:B------:R-:W-:Y:S01]  /*c7e0*/  FFMA.RM R18, R18, R49, 12582913 ;  /* 0x4b40000112127423 */ /* 0x000fe20000004031 */
[----:B------:R-:W-:Y:S01]  /*c7f0*/  F2FP.F16.E4M3.UNPACK_B R28, R7.H1 ;  /* 0x00000007ff1c723e */ /* 0x000fe200030006ff */
[C---:B------:R-:W-:Y:S01]  /*c800*/  FFMA R4, -R17.reuse, 1.4426950216293334961, -R4 ;  /* 0x3fb8aa3b11047823 */ /* 0x040fe20000000904 */
[----:B------:R-:W-:Y:S01]  /*c810*/  FFMA R27, R16, R22, R27 ;  /* 0x00000016101b7223 */ /* 0x000fe2000000001b */
[----:B------:R-:W-:Y:S01]  /*c820*/  FFMA.RM R22, R20, R49, 12582913 ;  /* 0x4b40000114167423 */ /* 0x000fe20000004031 */
[----:B------:R-:W-:Y:S01]  /*c830*/  FADD R20, R18, -12583039 ;  /* 0xcb40007f12147421 */ /* 0x000fe20000000000 */
[----:B------:R-:W-:Y:S01]  /*c840*/  FFMA R4, -R17, 1.925963033500011079e-08, R4 ;  /* 0x32a5706011047823 */ /* 0x000fe20000000104 */
[----:B------:R-:W-:-:S02]  /*c850*/  HADD2.F32 R30, -RZ, R28.H0_H0 ;  /* 0x2000001cff1e7230 */ /* 0x000fc40000004100 */
[----:B------:R-:W-:Y:S01]  /*c860*/  FFMA R20, -R3, 1.4426950216293334961, -R20 ;  /* 0x3fb8aa3b03147823 */ /* 0x000fe20000000914 */
[----:B------:R-:W-:-:S03]  /*c870*/  FADD R24, R22, -12583039 ;  /* 0xcb40007f16187421 */ /* 0x000fc60000000000 */
[----:B------:R-:W-:Y:S01]  /*c880*/  FFMA R20, -R3, 1.925963033500011079e-08, R20 ;  /* 0x32a5706003147823 */ /* 0x000fe20000000114 */
[----:B------:R-:W-:Y:S01]  /*c890*/  MUFU.EX2 R29, R4 ;  /* 0x00000004001d7308 */ /* 0x000fe20000000800 */
[----:B------:R-:W-:-:S04]  /*c8a0*/  FFMA R24, -R229, 1.4426950216293334961, -R24 ;  /* 0x3fb8aa3be5187823 */ /* 0x000fc80000000918 */
[----:B------:R-:W-:-:S03]  /*c8b0*/  FFMA R24, -R229, 1.925963033500011079e-08, R24 ;  /* 0x32a57060e5187823 */ /* 0x000fc60000000118 */
[----:B------:R-:W1:Y:S01]  /*c8c0*/  MUFU.EX2 R31, R20 ;  /* 0x00000014001f7308 */ /* 0x000e620000000800 */
[----:B------:R-:W-:-:S05]  /*c8d0*/  F2FP.F16.E4M3.UNPACK_B R34, R6 ;  /* 0x00000006ff22723e */ /* 0x000fca00020006ff */
[----:B------:R-:W-:Y:S01]  /*c8e0*/  HADD2.F32 R36, -RZ, R34.H0_H0 ;  /* 0x20000022ff247230 */ /* 0x000fe20000004100 */
[----:B------:R-:W-:-:S05]  /*c8f0*/  F2FP.F16.E4M3.UNPACK_B R43, R6.H1 ;  /* 0x00000006ff2b723e */ /* 0x000fca00030006ff */
[--C-:B------:R-:W-:Y:S02]  /*c900*/  HADD2.F32 R40, -RZ, R43.reuse.H0_H0 ;  /* 0x2000002bff287230 */ /* 0x100fe40000004100 */
[----:B------:R-:W-:Y:S01]  /*c910*/  HADD2.F32 R43, -RZ, R43.H1_H1 ;  /* 0x3000002bff2b7230 */ /* 0x000fe20000004100 */
[----:B------:R-:W-:Y:S02]  /*c920*/  SHF.L.U32 R0, R0, 0x17, RZ ;  /* 0x0000001700007819 */ /* 0x000fe400000006ff */
[----:B------:R-:W-:Y:S02]  /*c930*/  SHF.L.U32 R18, R18, 0x17, RZ ;  /* 0x0000001712127819 */ /* 0x000fe400000006ff */
[----:B------:R-:W-:Y:S01]  /*c940*/  SHF.L.U32 R22, R22, 0x17, RZ ;  /* 0x0000001716167819 */ /* 0x000fe200000006ff */
[----:B------:R-:W-:Y:S02]  /*c950*/  BSSY B1, `(.L_x_232) ;  /* 0x0000088000017945 */ /* 0x000fe40003800000 */
[----:B-1----:R-:W-:Y:S01]  /*c960*/  FFMA R31, R18, R31, 1 ;  /* 0x3f800000121f7423 */ /* 0x002fe2000000001f */
[----:B--2---:R-:W-:Y:S01]  /*c970*/  FMUL R17, R2, R26 ;  /* 0x0000001a02117220 */ /* 0x004fe20000400000 */
[----:B------:R-:W-:-:S03]  /*c980*/  FFMA.SAT R26, -R5, R46, 0.5 ;  /* 0x3f000000051a7423 */ /* 0x000fc6000000212e */
[----:B------:R-:W-:Y:S01]  /*c990*/  FFMA R17, R16, R30, R17 ;  /* 0x0000001e10117223 */ /* 0x000fe20000000011 */
[----:B------:R-:W-:Y:S01]  /*c9a0*/  FFMA.RM R26, R26, R49, 12582913 ;  /* 0x4b4000011a1a7423 */ /* 0x000fe20000004031 */
[----:B------:R-:W-:Y:S02]  /*c9b0*/  HADD2.F32 R30, -RZ, R28.H1_H1 ;  /* 0x3000001cff1e7230 */ /* 0x000fe40000004100 */
[----:B---3--:R-:W-:Y:S01]  /*c9c0*/  FMUL R3, R2, R33 ;  /* 0x0000002102037220 */ /* 0x008fe20000400000 */
[----:B------:R-:W-:Y:S01]  /*c9d0*/  FFMA.SAT R28, -R15, R46, 0.5 ;  /* 0x3f0000000f1c7423 */ /* 0x000fe2000000212e */
[----:B------:R-:W-:Y:S02]  /*c9e0*/  FADD R4, R26, -12583039 ;  /* 0xcb40007f1a047421 */ /* 0x000fe40000000000 */
[----:B------:R-:W-:Y:S01]  /*c9f0*/  FFMA R3, R16, R30, R3 ;  /* 0x0000001e10037223 */ /* 0x000fe20000000003 */
[----:B------:R-:W-:Y:S01]  /*ca00*/  FFMA.SAT R30, -R19, R46, 0.5 ;  /* 0x3f000000131e7423 */ /* 0x000fe2000000212e */
[-C--:B------:R-:W-:Y:S01]  /*ca10*/  FFMA.RM R28, R28, R49.reuse, 12582913 ;  /* 0x4b4000011c1c7423 */ /* 0x080fe20000004031 */
[C---:B------:R-:W-:Y:S01]  /*ca20*/  FFMA R4, -R5.reuse, 1.4426950216293334961, -R4 ;  /* 0x3fb8aa3b05047823 */ /* 0x040fe20000000904 */
[----:B------:R1:W-:Y:S01]  /*ca30*/  MUFU.EX2 R33, R24 ;  /* 0x0000001800217308 */ /* 0x0003e20000000800 */
[----:B------:R-:W-:Y:S01]  /*ca40*/  FFMA.RM R30, R30, R49, 12582913 ;  /* 0x4b4000011e1e7423 */ /* 0x000fe20000004031 */
[----:B------:R-:W-:Y:S01]  /*ca50*/  FADD R20, R28, -12583039 ;  /* 0xcb40007f1c147421 */ /* 0x000fe20000000000 */
[----:B------:R-:W-:Y:S01]  /*ca60*/  FFMA R4, -R5, 1.925963033500011079e-08, R4 ;  /* 0x32a5706005047823 */ /* 0x000fe20000000104 */
[----:B----4-:R-:W-:Y:S01]  /*ca70*/  FMUL R5, R2, R32 ;  /* 0x0000002002057220 */ /* 0x010fe20000400000 */
[----:B------:R-:W-:Y:S01]  /*ca80*/  FADD R32, R30, -12583039 ;  /* 0xcb40007f1e207421 */ /* 0x000fe20000000000 */
[----:B------:R-:W-:Y:S01]  /*ca90*/  FFMA R20, -R15, 1.4426950216293334961, -R20 ;  /* 0x3fb8aa3b0f147823 */ /* 0x000fe20000000914 */
[----:B-1----:R-:W-:-:S02]  /*caa0*/  FFMA.SAT R24, -R21, R46, 0.5 ;  /* 0x3f00000015187423 */ /* 0x002fc4000000212e */
[----:B------:R-:W-:Y:S02]  /*cab0*/  FFMA R32, -R19, 1.4426950216293334961, -R32 ;  /* 0x3fb8aa3b13207823 */ /* 0x000fe40000000920 */
[-C--:B------:R-:W-:Y:S01]  /*cac0*/  FFMA.RM R24, R24, R49.reuse, 12582913 ;  /* 0x4b40000118187423 */ /* 0x080fe20000004031 */
[----:B------:R1:W2:Y:S01]  /*cad0*/  MUFU.EX2 R35, R4 ;  /* 0x0000000400237308 */ /* 0x0002a20000000800 */
[----:B------:R-:W-:Y:S01]  /*cae0*/  FFMA R20, -R15, 1.925963033500011079e-08, R20 ;  /* 0x32a570600f147823 */ /* 0x000fe20000000114 */
[----:B------:R-:W-:Y:S01]  /*caf0*/  FFMA.SAT R15, -R23, R46, 0.5 ;  /* 0x3f000000170f7423 */ /* 0x000fe2000000212e */
[----:B------:R-:W-:Y:S01]  /*cb00*/  FFMA R32, -R19, 1.925963033500011079e-08, R32 ;  /* 0x32a5706013207823 */ /* 0x000fe20000000120 */
[----:B------:R-:W-:Y:S02]  /*cb10*/  HADD2.F32 R19, -RZ, R34.H1_H1 ;  /* 0x30000022ff137230 */ /* 0x000fe40000004100 */
[----:B-1----:R-:W-:Y:S01]  /*cb20*/  FADD R4, R24, -12583039 ;  /* 0xcb40007f18047421 */ /* 0x002fe20000000000 */
[----:B------:R-:W-:Y:S01]  /*cb30*/  FFMA.RM R34, R15, R49, 12582913 ;  /* 0x4b4000010f227423 */ /* 0x000fe20000004031 */
[----:B------:R-:W-:-:S02]  /*cb40*/  FMUL R15, R2, R39 ;  /* 0x00000027020f7220 */ /* 0x000fc40000400000 */
[C---:B------:R-:W-:Y:S01]  /*cb50*/  FFMA R4, -R21.reuse, 1.4426950216293334961, -R4 ;  /* 0x3fb8aa3b15047823 */ /* 0x040fe20000000904 */
[----:B------:R-:W-:Y:S01]  /*cb60*/  FFMA R5, R16, R36, R5 ;  /* 0x0000002410057223 */ /* 0x000fe20000000005 */
[----:B------:R-:W-:Y:S01]  /*cb70*/  FADD R36, R34, -12583039 ;  /* 0xcb40007f22247421 */ /* 0x000fe20000000000 */
[----:B------:R-:W-:Y:S01]  /*cb80*/  FFMA R15, R16, R19, R15 ;  /* 0x00000013100f7223 */ /* 0x000fe2000000000f */
[----:B------:R-:W-:Y:S01]  /*cb90*/  FFMA R4, -R21, 1.925963033500011079e-08, R4 ;  /* 0x32a5706015047823 */ /* 0x000fe20000000104 */
[-C--:B------:R-:W-:Y:S01]  /*cba0*/  FFMA.SAT R19, -R25, R46.reuse, 0.5 ;  /* 0x3f00000019137423 */ /* 0x080fe2000000212e */
[----:B------:R-:W-:Y:S01]  /*cbb0*/  FFMA R36, -R23, 1.4426950216293334961, -R36 ;  /* 0x3fb8aa3b17247823 */ /* 0x000fe20000000924 */
[----:B------:R-:W-:Y:S01]  /*cbc0*/  FFMA.SAT R21, -R27, R46, 0.5 ;  /* 0x3f0000001b157423 */ /* 0x000fe2000000212e */
[----:B------:R1:W-:Y:S02]  /*cbd0*/  MUFU.EX2 R41, R4 ;  /* 0x0000000400297308 */ /* 0x0003e40000000800 */
[----:B------:R-:W-:-:S06]  /*cbe0*/  FFMA R36, -R23, 1.925963033500011079e-08, R36 ;  /* 0x32a5706017247823 */ /* 0x000fcc0000000124 */
[----:B------:R3:W-:Y:S01]  /*cbf0*/  MUFU.EX2 R37, R20 ;  /* 0x0000001400257308 */ /* 0x0007e20000000800 */
[----:B-1----:R-:W-:-:S04]  /*cc00*/  FFMA.SAT R4, -R17, R46, 0.5 ;  /* 0x3f00000011047423 */ /* 0x002fc8000000212e */
[-C--:B------:R-:W-:Y:S01]  /*cc10*/  FFMA.RM R4, R4, R49.reuse, 12582913 ;  /* 0x4b40000104047423 */ /* 0x080fe20000004031 */
[-C--:B---3--:R-:W-:Y:S01]  /*cc20*/  FFMA.RM R20, R19, R49.reuse, 12582913 ;  /* 0x4b40000113147423 */ /* 0x088fe20000004031 */
[C---:B------:R-:W-:Y:S01]  /*cc30*/  FMUL R19, R2.reuse, R38 ;  /* 0x0000002602137220 */ /* 0x040fe20000400000 */
[-C--:B------:R-:W-:Y:S01]  /*cc40*/  FFMA.RM R38, R21, R49.reuse, 12582913 ;  /* 0x4b40000115267423 */ /* 0x080fe20000004031 */
[----:B------:R-:W-:Y:S01]  /*cc50*/  FFMA.SAT R21, -R3, R46, 0.5 ;  /* 0x3f00000003157423 */ /* 0x000fe2000000212e */
[----:B------:R1:W3:Y:S03]  /*cc60*/  MUFU.EX2 R39, R32 ;  /* 0x0000002000277308 */ /* 0x0002e60000000800 */
[----:B------:R-:W-:Y:S01]  /*cc70*/  FFMA.RM R42, R21, R49, 12582913 ;  /* 0x4b400001152a7423 */ /* 0x000fe20000004031 */
[----:B------:R-:W-:-:S04]  /*cc80*/  FMUL R21, R2, R45 ;  /* 0x0000002d02157220 */ /* 0x000fc80000400000 */
[----:B------:R4:W-:Y:S01]  /*cc90*/  MUFU.EX2 R23, R36 ;  /* 0x0000002400177308 */ /* 0x0009e20000000800 */
[----:B-1----:R-:W-:Y:S01]  /*cca0*/  FADD R32, R20, -12583039 ;  /* 0xcb40007f14207421 */ /* 0x002fe20000000000 */
[----:B------:R-:W-:-:S03]  /*ccb0*/  FFMA R19, R16, R40, R19 ;  /* 0x0000002810137223 */ /* 0x000fc60000000013 */
[----:B------:R-:W-:Y:S01]  /*ccc0*/  FFMA R32, -R25, 1.4426950216293334961, -R32 ;  /* 0x3fb8aa3b19207823 */ /* 0x000fe20000000920 */
[----:B----4-:R-:W-:Y:S01]  /*ccd0*/  FADD R36, R4, -12583039 ;  /* 0xcb40007f04247421 */ /* 0x010fe20000000000 */
[----:B------:R-:W-:Y:S01]  /*cce0*/  FFMA R21, R16, R43, R21 ;  /* 0x0000002b10157223 */ /* 0x000fe20000000015 */
[----:B------:R-:W-:Y:S02]  /*ccf0*/  FADD R40, R38, -12583039 ;  /* 0xcb40007f26287421 */ /* 0x000fe40000000000 */
[----:B------:R-:W-:Y:S01]  /*cd00*/  FFMA R36, -R17, 1.4426950216293334961, -R36 ;  /* 0x3fb8aa3b11247823 */ /* 0x000fe20000000924 */
[----:B------:R-:W-:Y:S01]  /*cd10*/  FFMA R32, -R25, 1.925963033500011079e-08, R32 ;  /* 0x32a5706019207823 */ /* 0x000fe20000000120 */
[----:B------:R-:W-:Y:S01]  /*cd20*/  FADD R44, R42, -12583039 ;  /* 0xcb40007f2a2c7421 */ /* 0x000fe20000000000 */
[-C--:B------:R-:W-:Y:S01]  /*cd30*/  FFMA.SAT R45, -R19, R46.reuse, 0.5 ;  /* 0x3f000000132d7423 */ /* 0x080fe2000000212e */
[----:B------:R-:W-:Y:S01]  /*cd40*/  FFMA R36, -R17, 1.925963033500011079e-08, R36 ;  /* 0x32a5706011247823 */ /* 0x000fe20000000124 */
[-C--:B------:R-:W-:Y:S01]  /*cd50*/  FFMA.SAT R17, -R15, R46.reuse, 0.5 ;  /* 0x3f0000000f117423 */ /* 0x080fe2000000212e */
[-C--:B------:R-:W-:Y:S01]  /*cd60*/  FFMA.SAT R47, -R21, R46.reuse, 0.5 ;  /* 0x3f000000152f7423 */ /* 0x080fe2000000212e */
[----:B------:R-:W-:Y:S01]  /*cd70*/  FFMA R40, -R27, 1.4426950216293334961, -R40 ;  /* 0x3fb8aa3b1b287823 */ /* 0x000fe20000000928 */
[----:B------:R1:W-:Y:S01]  /*cd80*/  MUFU.EX2 R25, R32 ;  /* 0x0000002000197308 */ /* 0x0003e20000000800 */
[----:B------:R-:W-:Y:S01]  /*cd90*/  FFMA R44, -R3, 1.4426950216293334961, -R44 ;  /* 0x3fb8aa3b032c7823 */ /* 0x000fe2000000092c */
[-C--:B------:R-:W-:Y:S01]  /*cda0*/  FFMA.RM R43, R17, R49.reuse, 12582913 ;  /* 0x4b400001112b7423 */ /* 0x080fe20000004031 */
[-C--:B------:R-:W-:Y:S01]  /*cdb0*/  FFMA.RM R45, R45, R49.reuse, 12582913 ;  /* 0x4b4000012d2d7423 */ /* 0x080fe20000004031 */
[-C--:B------:R-:W-:Y:S01]  /*cdc0*/  FFMA.RM R47, R47, R49.reuse, 12582913 ;  /* 0x4b4000012f2f7423 */ /* 0x080fe20000004031 */
[----:B------:R-:W-:Y:S01]  /*cdd0*/  FFMA R40, -R27, 1.925963033500011079e-08, R40 ;  /* 0x32a570601b287823 */ /* 0x000fe20000000128 */
[----:B-1----:R-:W-:Y:S01]  /*cde0*/  FFMA.SAT R32, -R5, R46, 0.5 ;  /* 0x3f00000005207423 */ /* 0x002fe2000000212e */
[----:B------:R-:W-:Y:S01]  /*cdf0*/  FFMA R44, -R3, 1.925963033500011079e-08, R44 ;  /* 0x32a57060032c7823 */ /* 0x000fe2000000012c */
[----:B------:R-:W-:Y:S01]  /*ce00*/  FADD R46, R43, -12583039 ;  /* 0xcb40007f2b2e7421 */ /* 0x000fe20000000000 */
[----:B------:R1:W-:Y:S01]  /*ce10*/  MUFU.EX2 R3, R36 ;  /* 0x0000002400037308 */ /* 0x0003e20000000800 */
[----:B------:R-:W-:Y:S01]  /*ce20*/  FFMA.RM R32, R32, R49, 12582913 ;  /* 0x4b40000120207423 */ /* 0x000fe20000004031 */
[----:B------:R-:W-:Y:S01]  /*ce30*/  FADD R48, R47, -12583039 ;  /* 0xcb40007f2f307421 */ /* 0x000fe20000000000 */
[----:B------:R-:W-:-:S05]  /*ce40*/  FFMA R46, -R15, 1.4426950216293334961, -R46 ;  /* 0x3fb8aa3b0f2e7823 */ /* 0x000fca000000092e */
[----:B------:R4:W-:Y:S01]  /*ce50*/  MUFU.EX2 R27, R40 ;  /* 0x00000028001b7308 */ /* 0x0009e20000000800 */
[----:B-1----:R-:W-:Y:S01]  /*ce60*/  FADD R36, R45, -12583039 ;  /* 0xcb40007f2d247421 */ /* 0x002fe20000000000 */
[----:B------:R-:W-:-:S03]  /*ce70*/  FFMA R48, -R21, 1.4426950216293334961, -R48 ;  /* 0x3fb8aa3b15307823 */ /* 0x000fc60000000930 */
[----:B------:R-:W-:-:S03]  /*ce80*/  FFMA R36, -R19, 1.4426950216293334961, -R36 ;  /* 0x3fb8aa3b13247823 */ /* 0x000fc60000000924 */
[----:B------:R1:W5:Y:S01]  /*ce90*/  MUFU.EX2 R17, R44 ;  /* 0x0000002c00117308 */ /* 0x0003620000000800 */
[----:B----4-:R-:W-:Y:S01]  /*cea0*/  FADD R40, R32, -12583039 ;  /* 0xcb40007f20287421 */ /* 0x010fe20000000000 */
[----:B------:R-:W-:Y:S01]  /*ceb0*/  FFMA R46, -R15, 1.925963033500011079e-08, R46 ;  /* 0x32a570600f2e7823 */ /* 0x000fe2000000012e */
[----:B------:R-:W-:Y:S02]  /*cec0*/  FFMA R36, -R19, 1.925963033500011079e-08, R36 ;  /* 0x32a5706013247823 */ /* 0x000fe40000000124 */
[----:B------:R-:W-:Y:S01]  /*ced0*/  FFMA R40, -R5, 1.4426950216293334961, -R40 ;  /* 0x3fb8aa3b05287823 */ /* 0x000fe20000000928 */
[----:B-1----:R-:W-:Y:S01]  /*cee0*/  FFMA R44, R0, R29, 1 ;  /* 0x3f800000002c7423 */ /* 0x002fe2000000001d */
[----:B------:R-:W-:Y:S02]  /*cef0*/  FFMA R48, -R21, 1.925963033500011079e-08, R48 ;  /* 0x32a5706015307823 */ /* 0x000fe40000000130 */
[----:B------:R-:W-:Y:S02]  /*cf00*/  FFMA R40, -R5, 1.925963033500011079e-08, R40 ;  /* 0x32a5706005287823 */ /* 0x000fe40000000128 */
[----:B------:R-:W-:-:S02]  /*cf10*/  IADD3 R0, R44, 0x1800000, RZ ;  /* 0x018000002c007810 */ /* 0x000fc40007ffe0ff */
[----:B------:R-:W1:Y:S02]  /*cf20*/  MUFU.EX2 R5, R40 ;  /* 0x0000002800057308 */ /* 0x000e640000000800 */
[----:B------:R-:W-:-:S06]  /*cf30*/  LOP3.LUT R0, R0, 0x7f800000, RZ, 0xc0, !PT ;  /* 0x7f80000000007812 */ /* 0x000fcc00078ec0ff */
[----:B------:R-:W4:Y:S01]  /*cf40*/  MUFU.EX2 R46, R46 ;  /* 0x0000002e002e7308 */ /* 0x000f220000000800 */
[----:B------:R-:W-:-:S07]  /*cf50*/  ISETP.GT.U32.AND P2, PT, R0, 0x1ffffff, PT ;  /* 0x01ffffff0000780c */ /* 0x000fce0003f44070 */
[----:B------:R-:W4:Y:S08]  /*cf60*/  MUFU.EX2 R36, R36 ;  /* 0x0000002400247308 */ /* 0x000f300000000800 */
[----:B------:R-:W4:Y:S01]  /*cf70*/  MUFU.EX2 R48, R48 ;  /* 0x0000003000307308 */ /* 0x000f220000000800 */
[----:B------:R-:W-:Y:S02]  /*cf80*/  SHF.L.U32 R26, R26, 0x17, RZ ;  /* 0x000000171a1a7819 */ /* 0x000fe400000006ff */
[----:B------:R-:W-:-:S02]  /*cf90*/  SHF.L.U32 R30, R30, 0x17, RZ ;  /* 0x000000171e1e7819 */ /* 0x000fc400000006ff */
[----:B------:R-:W-:Y:S02]  /*cfa0*/  SHF.L.U32 R42, R42, 0x17, RZ ;  /* 0x000000172a2a7819 */ /* 0x000fe400000006ff */
[----:B------:R-:W-:Y:S02]  /*cfb0*/  SHF.L.U32 R28, R28, 0x17, RZ ;  /* 0x000000171c1c7819 */ /* 0x000fe400000006ff */
[----:B------:R-:W-:Y:S02]  /*cfc0*/  SHF.L.U32 R24, R24, 0x17, RZ ;  /* 0x0000001718187819 */ /* 0x000fe400000006ff */
[----:B------:R-:W-:Y:S02]  /*cfd0*/  SHF.L.U32 R34, R34, 0x17, RZ ;  /* 0x0000001722227819 */ /* 0x000fe400000006ff */
[----:B------:R-:W-:Y:S02]  /*cfe0*/  SHF.L.U32 R20, R20, 0x17, RZ ;  /* 0x0000001714147819 */ /* 0x000fe400000006ff */
[----:B------:R-:W-:-:S02]  /*cff0*/  SHF.L.U32 R38, R38, 0x17, RZ ;  /* 0x0000001726267819 */ /* 0x000fc400000006ff */
[----:B------:R-:W-:Y:S02]  /*d000*/  SHF.L.U32 R4, R4, 0x17, RZ ;  /* 0x0000001704047819 */ /* 0x000fe400000006ff */
[----:B------:R-:W-:Y:S02]  /*d010*/  SHF.L.U32 R32, R32, 0x17, RZ ;  /* 0x0000001720207819 */ /* 0x000fe400000006ff */
[----:B------:R-:W-:Y:S02]  /*d020*/  SHF.L.U32 R43, R43, 0x17, RZ ;  /* 0x000000172b2b7819 */ /* 0x000fe400000006ff */
[----:B------:R-:W-:Y:S02]  /*d030*/  SHF.L.U32 R45, R45, 0x17, RZ ;  /* 0x000000172d2d7819 */ /* 0x000fe400000006ff */
[----:B------:R-:W-:Y:S01]  /*d040*/  SHF.L.U32 R47, R47, 0x17, RZ ;  /* 0x000000172f2f7819 */ /* 0x000fe200000006ff */
[----:B--2---:R-:W-:Y:S01]  /*d050*/  FFMA R19, R26, R35, 1 ;  /* 0x3f8000001a137423 */ /* 0x004fe20000000023 */
[----:B---3--:R-:W-:Y:S01]  /*d060*/  FFMA R39, R30, R39, 1 ;  /* 0x3f8000001e277423 */ /* 0x008fe20000000027 */
[----:B-----5:R-:W-:Y:S01]  /*d070*/  FFMA R29, R42, R17, 1 ;  /* 0x3f8000002a1d7423 */ /* 0x020fe20000000011 */
[----:B------:R-:W-:Y:S01]  /*d080*/  FFMA R22, R22, R33, 1 ;  /* 0x3f80000016167423 */ /* 0x000fe20000000021 */
[----:B------:R-:W-:Y:S01]  /*d090*/  FFMA R28, R28, R37, 1 ;  /* 0x3f8000001c1c7423 */ /* 0x000fe20000000025 */
[----:B------:R-:W-:Y:S01]  /*d0a0*/  FFMA R24, R24, R41, 1 ;  /* 0x3f80000018187423 */ /* 0x000fe20000000029 */
[----:B------:R-:W-:Y:S01]  /*d0b0*/  FFMA R23, R34, R23, 1 ;  /* 0x3f80000022177423 */ /* 0x000fe20000000017 */
[----:B------:R-:W-:Y:S01]  /*d0c0*/  FFMA R26, R20, R25, 1 ;  /* 0x3f800000141a7423 */ /* 0x000fe20000000019 */
[----:B------:R-:W-:Y:S01]  /*d0d0*/  FFMA R27, R38, R27, 1 ;  /* 0x3f800000261b7423 */ /* 0x000fe2000000001b */
[----:B------:R-:W-:Y:S01]  /*d0e0*/  FFMA R30, R4, R3, 1 ;  /* 0x3f800000041e7423 */ /* 0x000fe20000000003 */
[----:B-1----:R-:W-:Y:S01]  /*d0f0*/  FFMA R32, R32, R5, 1 ;  /* 0x3f80000020207423 */ /* 0x002fe20000000005 */
[----:B----4-:R-:W-:Y:S01]  /*d100*/  FFMA R43, R43, R46, 1 ;  /* 0x3f8000002b2b7423 */ /* 0x010fe2000000002e */
[----:B------:R-:W-:Y:S01]  /*d110*/  FFMA R42, R45, R36, 1 ;  /* 0x3f8000002d2a7423 */ /* 0x000fe20000000024 */
[----:B------:R-:W-:Y:S01]  /*d120*/  FFMA R47, R47, R48, 1 ;  /* 0x3f8000002f2f7423 */ /* 0x000fe20000000030 */
[----:B------:R-:W-:Y:S06]  /*d130*/  @P2 BRA `(.L_x_233) ;  /* 0x0000000000142947 */ /* 0x000fec0003800000 */
[----:B------:R-:W-:Y:S02]  /*d140*/  MOV R0, R44 ;  /* 0x0000002c00007202 */ /* 0x000fe40000000f00 */
[----:B------:R-:W-:-:S07]  /*d150*/  MOV R4, 0xd170 ;  /* 0x0000d17000047802 */ /* 0x000fce0000000f00 */
[----:B------:R-:W-:Y:S05]  /*d160*/  CALL.REL.NOINC `($__internal_0_$__cuda_sm20_rcp_rn_f32_slowpath) ;  /* 0x000000d8007c7944 */ /* 0x000fea0003c00000 */
[----:B------:R-:W-:Y:S01]  /*d170*/  MOV R15, R0 ;  /* 0x00000000000f7202 */ /* 0x000fe20000000f00 */
[----:B------:R-:W-:Y:S06]  /*d180*/  BRA `(.L_x_234) ;  /* 0x0000000000107947 */ /* 0x000fec0003800000 */
.L_x_233:
[----:B------:R-:W1:Y:S02]  /*d190*/  MUFU.RCP R15, R44 ;  /* 0x0000002c000f7308 */ /* 0x000e640000001000 */
[----:B-1----:R-:W-:-:S04]  /*d1a0*/  FFMA R0, R44, R15, -1 ;  /* 0xbf8000002c007423 */ /* 0x002fc8000000000f */
[----:B------:R-:W-:-:S04]  /*d1b0*/  FADD.FTZ R0, -R0, -RZ ;  /* 0x800000ff00007221 */ /* 0x000fc80000010100 */
[----:B------:R-:W-:-:S07]  /*d1c0*/  FFMA R15, R15, R0, R15 ;  /* 0x000000000f0f7223 */ /* 0x000fce000000000f */
.L_x_234:
[----:B------:R-:W-:Y:S05]  /*d1d0*/  BSYNC B1 ;  /* 0x0000000000017941 */ /* 0x000fea0003800000 */
.L_x_232:
        /* <DEDUP_REMOVED lines=10> */
.L_x_236:
[----:B------:R-:W1:Y:S02]  /*d280*/  MUFU.RCP R18, R31 ;  /* 0x0000001f00127308 */ /* 0x000e640000001000 */
[----:B-1----:R-:W-:-:S04]  /*d290*/  FFMA R0, R31, R18, -1 ;  /* 0xbf8000001f007423 */ /* 0x002fc80000000012 */
[----:B------:R-:W-:-:S04]  /*d2a0*/  FADD.FTZ R3, -R0, -RZ ;  /* 0x800000ff00037221 */ /* 0x000fc80000010100 */
[----:B------:R-:W-:-:S07]  /*d2b0*/  FFMA R18, R18, R3, R18 ;  /* 0x0000000312127223 */ /* 0x000fce0000000012 */
.L_x_237:
[----:B------:R-:W-:Y:S05]  /*d2c0*/  BSYNC B1 ;  /* 0x0000000000017941 */ /* 0x000fea0003800000 */
.L_x_235:
        /* <DEDUP_REMOVED lines=10> */
.L_x_239:
[----:B------:R-:W1:Y:S02]  /*d370*/  MUFU.RCP R17, R22 ;  /* 0x0000001600117308 */ /* 0x000e640000001000 */
[----:B-1----:R-:W-:-:S04]  /*d380*/  FFMA R0, R22, R17, -1 ;  /* 0xbf80000016007423 */ /* 0x002fc80000000011 */
[----:B------:R-:W-:-:S04]  /*d390*/  FADD.FTZ R0, -R0, -RZ ;  /* 0x800000ff00007221 */ /* 0x000fc80000010100 */
[----:B------:R-:W-:-:S07]  /*d3a0*/  FFMA R17, R17, R0, R17 ;  /* 0x0000000011117223 */ /* 0x000fce0000000011 */
.L_x_240:
[----:B------:R-:W-:Y:S05]  /*d3b0*/  BSYNC B1 ;  /* 0x0000000000017941 */ /* 0x000fea0003800000 */
.L_x_238:
        /* <DEDUP_REMOVED lines=10> */
.L_x_242:
[----:B------:R-:W1:Y:S02]  /*d460*/  MUFU.RCP R20, R19 ;  /* 0x0000001300147308 */ /* 0x000e640000001000 */
[----:B-1----:R-:W-:-:S04]  /*d470*/  FFMA R0, R19, R20, -1 ;  /* 0xbf80000013007423 */ /* 0x002fc80000000014 */
[----:B------:R-:W-:-:S04]  /*d480*/  FADD.FTZ R3, -R0, -RZ ;  /* 0x800000ff00037221 */ /* 0x000fc80000010100 */
[----:B------:R-:W-:-:S07]  /*d490*/  FFMA R20, R20, R3, R20 ;  /* 0x0000000314147223 */ /* 0x000fce0000000014 */
.L_x_243:
[----:B------:R-:W-:Y:S05]  /*d4a0*/  BSYNC B1 ;  /* 0x0000000000017941 */ /* 0x000fea0003800000 */
.L_x_241:
        /* <DEDUP_REMOVED lines=10> */
.L_x_245:
[----:B------:R-:W1:Y:S02]  /*d550*/  MUFU.RCP R19, R28 ;  /* 0x0000001c00137308 */ /* 0x000e640000001000 */
[----:B-1----:R-:W-:-:S04]  /*d560*/  FFMA R0, R28, R19, -1 ;  /* 0xbf8000001c007423 */ /* 0x002fc80000000013 */
[----:B------:R-:W-:-:S04]  /*d570*/  FADD.FTZ R0, -R0, -RZ ;  /* 0x800000ff00007221 */ /* 0x000fc80000010100 */
[----:B------:R-:W-:-:S07]  /*d580*/  FFMA R19, R19, R0, R19 ;  /* 0x0000000013137223 */ /* 0x000fce0000000013 */
.L_x_246:
[----:B------:R-:W-:Y:S05]  /*d590*/  BSYNC B1 ;  /* 0x0000000000017941 */ /* 0x000fea0003800000 */
.L_x_244:
        /* <DEDUP_REMOVED lines=10> */
.L_x_248:
[----:B------:R-:W1:Y:S02]  /*d640*/  MUFU.RCP R22, R39 ;  /* 0x0000002700167308 */ /* 0x000e640000001000 */
[----:B-1----:R-:W-:-:S04]  /*d650*/  FFMA R0, R39, R22, -1 ;  /* 0xbf80000027007423 */ /* 0x002fc80000000016 */
[----:B------:R-:W-:-:S04]  /*d660*/  FADD.FTZ R3, -R0, -RZ ;  /* 0x800000ff00037221 */ /* 0x000fc80000010100 */
[----:B------:R-:W-:-:S07]  /*d670*/  FFMA R22, R22, R3, R22 ;  /* 0x0000000316167223 */ /* 0x000fce0000000016 */
.L_x_249:
[----:B------:R-:W-:Y:S05]  /*d680*/  BSYNC B1 ;  /* 0x0000000000017941 */ /* 0x000fea0003800000 */
.L_x_247:
        /* <DEDUP_REMOVED lines=10> */
.L_x_251:
[----:B------:R-:W1:Y:S02]  /*d730*/  MUFU.RCP R21, R24 ;  /* 0x0000001800157308 */ /* 0x000e640000001000 */
[----:B-1----:R-:W-:-:S04]  /*d740*/  FFMA R0, R24, R21, -1 ;  /* 0xbf80000018007423 */ /* 0x002fc80000000015 */
[----:B------:R-:W-:-:S04]  /*d750*/  FADD.FTZ R0, -R0, -RZ ;  /* 0x800000ff00007221 */ /* 0x000fc80000010100 */
[----:B------:R-:W-:-:S07]  /*d760*/  FFMA R21, R21, R0, R21 ;  /* 0x0000000015157223 */ /* 0x000fce0000000015 */
.L_x_252:
[----:B------:R-:W-:Y:S05]  /*d770*/  BSYNC B1 ;  /* 0x0000000000017941 */ /* 0x000fea0003800000 */
.L_x_250:
        /* <DEDUP_REMOVED lines=10> */
.L_x_254:
[----:B------:R-:W1:Y:S02]  /*d820*/  MUFU.RCP R24, R23 ;  /* 0x0000001700187308 */ /* 0x000e640000001000 */
[----:B-1----:R-:W-:-:S04]  /*d830*/  FFMA R0, R23, R24, -1 ;  /* 0xbf80000017007423 */ /* 0x002fc80000000018 */
[----:B------:R-:W-:-:S04]  /*d840*/  FADD.FTZ R3, -R0, -RZ ;  /* 0x800000ff00037221 */ /* 0x000fc80000010100 */
[----:B------:R-:W-:-:S07]  /*d850*/  FFMA R24, R24, R3, R24 ;  /* 0x0000000318187223 */ /* 0x000fce0000000018 */
.L_x_255:
[----:B------:R-:W-:Y:S05]  /*d860*/  BSYNC B1 ;  /* 0x0000000000017941 */ /* 0x000fea0003800000 */
.L_x_253:
        /* <DEDUP_REMOVED lines=10> */
.L_x_257:
[----:B------:R-:W1:Y:S02]  /*d910*/  MUFU.RCP R23, R26 ;  /* 0x0000001a00177308 */ /* 0x000e640000001000 */
[----:B-1----:R-:W-:-:S04]  /*d920*/  FFMA R0, R26, R23, -1 ;  /* 0xbf8000001a007423 */ /* 0x002fc80000000017 */
[----:B------:R-:W-:-:S04]  /*d930*/  FADD.FTZ R0, -R0, -RZ ;  /* 0x800000ff00007221 */ /* 0x000fc80000010100 */
[----:B------:R-:W-:-:S07]  /*d940*/  FFMA R23, R23, R0, R23 ;  /* 0x0000000017177223 */ /* 0x000fce0000000017 */
.L_x_258:
[----:B------:R-:W-:Y:S05]  /*d950*/  BSYNC B1 ;  /* 0x0000000000017941 */ /* 0x000fea0003800000 */
.L_x_256:
        /* <DEDUP_REMOVED lines=10> */
.L_x_260:
[----:B------:R-:W1:Y:S02]  /*da00*/  MUFU.RCP R26, R27 ;  /* 0x0000001b001a7308 */ /* 0x000e640000001000 */
[----:B-1----:R-:W-:-:S04]  /*da10*/  FFMA R0, R27, R26, -1 ;  /* 0xbf8000001b007423 */ /* 0x002fc8000000001a */
[----:B------:R-:W-:-:S04]  /*da20*/  FADD.FTZ R3, -R0, -RZ ;  /* 0x800000ff00037221 */ /* 0x000fc80000010100 */
[----:B------:R-:W-:-:S07]  /*da30*/  FFMA R26, R26, R3, R26 ;  /* 0x000000031a1a7223 */ /* 0x000fce000000001a */
.L_x_261:
[----:B------:R-:W-:Y:S05]  /*da40*/  BSYNC B1 ;  /* 0x0000000000017941 */ /* 0x000fea0003800000 */
.L_x_259:
        /* <DEDUP_REMOVED lines=10> */
.L_x_263:
[----:B------:R-:W1:Y:S02]  /*daf0*/  MUFU.RCP R25, R30 ;  /* 0x0000001e00197308 */ /* 0x000e640000001000 */
[----:B-1----:R-:W-:-:S04]  /*db00*/  FFMA R0, R30, R25, -1 ;  /* 0xbf8000001e007423 */ /* 0x002fc80000000019 */
[----:B------:R-:W-:-:S04]  /*db10*/  FADD.FTZ R0, -R0, -RZ ;  /* 0x800000ff00007221 */ /* 0x000fc80000010100 */
[----:B------:R-:W-:-:S07]  /*db20*/  FFMA R25, R25, R0, R25 ;  /* 0x0000000019197223 */ /* 0x000fce0000000019 */
.L_x_264:
[----:B------:R-:W-:Y:S05]  /*db30*/  BSYNC B1 ;  /* 0x0000000000017941 */ /* 0x000fea0003800000 */
.L_x_262:
        /* <DEDUP_REMOVED lines=10> */
.L_x_266:
[----:B------:R-:W1:Y:S02]  /*dbe0*/  MUFU.RCP R28, R29 ;  /* 0x0000001d001c7308 */ /* 0x000e640000001000 */
[----:B-1----:R-:W-:-:S04]  /*dbf0*/  FFMA R0, R29, R28, -1 ;  /* 0xbf8000001d007423 */ /* 0x002fc8000000001c */
[----:B------:R-:W-:-:S04]  /*dc00*/  FADD.FTZ R3, -R0, -RZ ;  /* 0x800000ff00037221 */ /* 0x000fc80000010100 */
[----:B------:R-:W-:-:S07]  /*dc10*/  FFMA R28, R28, R3, R28 ;  /* 0x000000031c1c7223 */ /* 0x000fce000000001c */
.L_x_267:
[----:B------:R-:W-:Y:S05]  /*dc20*/  BSYNC B1 ;  /* 0x0000000000017941 */ /* 0x000fea0003800000 */
.L_x_265:
        /* <DEDUP_REMOVED lines=10> */
.L_x_269:
[----:B------:R-:W1:Y:S02]  /*dcd0*/  MUFU.RCP R27, R32 ;  /* 0x00000020001b7308 */ /* 0x000e640000001000 */
[----:B-1----:R-:W-:-:S04]  /*dce0*/  FFMA R0, R32, R27, -1 ;  /* 0xbf80000020007423 */ /* 0x002fc8000000001b */
[----:B------:R-:W-:-:S04]  /*dcf0*/  FADD.FTZ R0, -R0, -RZ ;  /* 0x800000ff00007221 */ /* 0x000fc80000010100 */
[----:B------:R-:W-:-:S07]  /*dd00*/  FFMA R27, R27, R0, R27 ;  /* 0x000000001b1b7223 */ /* 0x000fce000000001b */
.L_x_270:
[----:B------:R-:W-:Y:S05]  /*dd10*/  BSYNC B1 ;  /* 0x0000000000017941 */ /* 0x000fea0003800000 */
.L_x_268:
        /* <DEDUP_REMOVED lines=10> */
.L_x_272:
[----:B------:R-:W1:Y:S02]  /*ddc0*/  MUFU.RCP R30, R43 ;  /* 0x0000002b001e7308 */ /* 0x000e640000001000 */
[----:B-1----:R-:W-:-:S04]  /*ddd0*/  FFMA R0, R43, R30, -1 ;  /* 0xbf8000002b007423 */ /* 0x002fc8000000001e */
[----:B------:R-:W-:-:S04]  /*dde0*/  FADD.FTZ R3, -R0, -RZ ;  /* 0x800000ff00037221 */ /* 0x000fc80000010100 */
[----:B------:R-:W-:-:S07]  /*ddf0*/  FFMA R30, R30, R3, R30 ;  /* 0x000000031e1e7223 */ /* 0x000fce000000001e */
.L_x_273:
[----:B------:R-:W-:Y:S05]  /*de00*/  BSYNC B1 ;  /* 0x0000000000017941 */ /* 0x000fea0003800000 */
.L_x_271:
        /* <DEDUP_REMOVED lines=10> */
.L_x_275:
[----:B------:R-:W1:Y:S02]  /*deb0*/  MUFU.RCP R29, R42 ;  /* 0x0000002a001d7308 */ /* 0x000e640000001000 */
[----:B-1----:R-:W-:-:S04]  /*dec0*/  FFMA R0, R42, R29, -1 ;  /* 0xbf8000002a007423 */ /* 0x002fc8000000001d */
[----:B------:R-:W-:-:S04]  /*ded0*/  FADD.FTZ R0, -R0, -RZ ;  /* 0x800000ff00007221 */ /* 0x000fc80000010100 */
[----:B------:R-:W-:-:S07]  /*dee0*/  FFMA R29, R29, R0, R29 ;  /* 0x000000001d1d7223 */ /* 0x000fce000000001d */
.L_x_276:
[----:B------:R-:W-:Y:S05]  /*def0*/  BSYNC B1 ;  /* 0x0000000000017941 */ /* 0x000fea0003800000 */
.L_x_274:
        /* <DEDUP_REMOVED lines=9> */
.L_x_278:
[----:B------:R-:W1:Y:S02]  /*df90*/  MUFU.RCP R0, R47 ;  /* 0x0000002f00007308 */ /* 0x000e640000001000 */
[----:B-1----:R-:W-:-:S04]  /*dfa0*/  FFMA R3, R47, R0, -1 ;  /* 0xbf8000002f037423 */ /* 0x002fc80000000000 */
[----:B------:R-:W-:-:S04]  /*dfb0*/  FADD.FTZ R3, -R3, -RZ ;  /* 0x800000ff03037221 */ /* 0x000fc80000010100 */
[----:B------:R-:W-:-:S07]  /*dfc0*/  FFMA R0, R0, R3, R0 ;  /* 0x0000000300007223 */ /* 0x000fce0000000000 */
.L_x_279:
[----:B------:R-:W-:Y:S05]  /*dfd0*/  BSYNC B1 ;  /* 0x0000000000017941 */ /* 0x000fea0003800000 */
.L_x_277:
        /* <DEDUP_REMOVED lines=10> */
.L_x_280:
        /* <DEDUP_REMOVED lines=22> */
[----:B------:R-:W-:Y:S02]  /*e1e0*/  UIADD3 UR4, UR47, 0x5100, URZ ;  /* 0x000051002f047890 */ /* 0x000fe4000fffe03f */
[----:B------:R-:W-:Y:S01]  /*e1f0*/  UIADD3.X UR9, URZ, UR45, URZ, UP0, !UPT ;  /* 0x0000002d3f097290 */ /* 0x000fe200087fe43f */
[----:B------:R-:W-:-:S08]  /*e200*/  UMOV UR7, UR51 ;  /* 0x0000003300077c82 */ /* 0x000fd00008000000 */
[----:B------:R1:W-:Y:S02]  /*e210*/  UTMASTG.3D [UR4], [UR8] ;  /* 0x00000004080073b5 */ /* 0x0003e40008010000 */
[----:B-1----:R0:W-:Y:S02]  /*e220*/  UTMACMDFLUSH ;  /* 0x00000000000079b7 */ /* 0x0021e40000000000 */
.L_x_282:
[----:B------:R-:W-:Y:S05]  /*e230*/  BSYNC B0 ;  /* 0x0000000000007941 */ /* 0x000fea0003800000 */
.L_x_281:
[----:B------:R-:W-:Y:S04]  /*e240*/  BSSY B0, `(.L_x_283) ;  /* 0x000003c000007945 */ /* 0x000fe80003800000 */
[----:B------:R-:W-:Y:S05]  /*e250*/  @P0 BRA `(.L_x_284) ;  /* 0x0000000000e80947 */ /* 0x000fea0003800000 */
[----:B------:R-:W2:Y:S02]  /*e260*/  LDL R0, [R1+0xcc] ;  /* 0x0000cc0001007983 */ /* 0x000ea40000100800 */
[----:B--2---:R-:W-:-:S13]  /*e270*/  ISETP.NE.AND P3, PT, R0, 0x3, PT ;  /* 0x000000030000780c */ /* 0x004fda0003f65270 */
[----:B------:R-:W-:Y:S05]  /*e280*/  @!P3 BRA `(.L_x_285) ;  /* 0x000000000004b947 */ /* 0x000fea0003800000 */
[----:B------:R-:W-:Y:S01]  /*e290*/  BPT.TRAP 0x1 ;  /* 0x000000040000795c */ /* 0x000fe20000300000 */
.L_x_285:
[----:B------:R-:W2:Y:S04]  /*e2a0*/  LDL R0, [R1+0xb4] ;  /* 0x0000b40001007983 */ /* 0x000ea80000100800 */
[----:B------:R-:W3:Y:S01]  /*e2b0*/  LDL R3, [R1+0xb8] ;  /* 0x0000b80001037983 */ /* 0x000ee20000100800 */
[----:B------:R-:W-:Y:S01]  /*e2c0*/  BSSY B1, `(.L_x_286) ;  /* 0x0000005000017945 */ /* 0x000fe20003800000 */
[----:B--2---:R-:W-:Y:S02]  /*e2d0*/  LEA R0, R0, UR47, 0x3 ;  /* 0x0000002f00007c11 */ /* 0x004fe4000f8e18ff */
[----:B---3--:R-:W-:-:S04]  /*e2e0*/  SHF.L.U32 R3, R3, 0x1f, RZ ;  /* 0x0000001f03037819 */ /* 0x008fc800000006ff */
[----:B------:R-:W1:Y:S02]  /*e2f0*/  SYNCS.PHASECHK.TRANS64.TRYWAIT P2, [R0+URZ+0x80], R3 ;  /* 0x00008003000075a7 */ /* 0x000e64000804017f */
[----:B-1----:R-:W-:Y:S05]  /*e300*/  @!P2 BRA `(.L_x_287) ;  /* 0x000000bc00d0a947 */ /* 0x002fea0003800000 */
.L_x_627:
[----:B------:R-:W-:Y:S05]  /*e310*/  BSYNC B1 ;  /* 0x0000000000017941 */ /* 0x000fea0003800000 */
.L_x_286:
        /* <DEDUP_REMOVED lines=18> */
.L_x_289:
[----:B------:R-:W-:Y:S05]  /*e440*/  BSYNC B1 ;  /* 0x0000000000017941 */ /* 0x000fea0003800000 */
.L_x_288:
        /* <DEDUP_REMOVED lines=8> */
.L_x_290:
        /* <DEDUP_REMOVED lines=19> */
.L_x_284:
[----:B------:R-:W-:Y:S05]  /*e600*/  BSYNC B0 ;  /* 0x0000000000007941 */ /* 0x000fea0003800000 */
.L_x_283:
[----:B-1----:R-:W-:Y:S01]  /*e610*/  F2FP.F16.E4M3.UNPACK_B R0, R9 ;  /* 0x00000009ff00723e */ /* 0x002fe200020006ff */
[C---:B------:R-:W-:Y:S01]  /*e620*/  FMUL R195, R2.reuse, R195 ;  /* 0x000000c302c37220 */ /* 0x040fe20000400000 */
[C---:B------:R-:W-:Y:S01]  /*e630*/  FMUL R3, R2.reuse, R194 ;  /* 0x000000c202037220 */ /* 0x040fe20000400000 */
[----:B------:R-:W-:Y:S01]  /*e640*/  F2FP.F16.E4M3.UNPACK_B R5, R8 ;  /* 0x00000008ff05723e */ /* 0x000fe200020006ff */
[C---:B------:R-:W-:Y:S01]  /*e650*/  FMUL R193, R2.reuse, R193 ;  /* 0x000000c102c17220 */ /* 0x040fe20000400000 */
[--C-:B------:R-:W-:Y:S02]  /*e660*/  HADD2.F32 R4, -RZ, R0.reuse.H0_H0 ;  /* 0x20000000ff047230 */ /* 0x100fe40000004100 */
[----:B------:R-:W-:Y:S01]  /*e670*/  FMUL R191, R2, R191 ;  /* 0x000000bf02bf7220 */ /* 0x000fe20000400000 */
[----:B------:R-:W-:Y:S01]  /*e680*/  HADD2.F32 R18, -RZ, R0.H1_H1 ;  /* 0x30000000ff127230 */ /* 0x000fe20000004100 */
[----:B------:R-:W-:Y:S01]  /*e690*/  F2FP.F16.E4M3.UNPACK_B R0, R9.H1 ;  /* 0x00000009ff00723e */ /* 0x000fe200030006ff */
[----:B------:R-:W-:-:S02]  /*e6a0*/  HADD2.F32 R20, -RZ, R5.H1_H1 ;  /* 0x30000005ff147230 */ /* 0x000fc40000004100 */
[C---:B------:R-:W-:Y:S01]  /*e6b0*/  FFMA R195, R16.reuse, R4, R195 ;  /* 0x0000000410c37223 */ /* 0x040fe200000000c3 */
[----:B------:R-:W-:Y:S01]  /*e6c0*/  F2FP.F16.E4M3.UNPACK_B R17, R8.H1 ;  /* 0x00000008ff11723e */ /* 0x000fe200030006ff */
[----:B------:R-:W-:Y:S01]  /*e6d0*/  FFMA R3, R16, R18, R3 ;  /* 0x0000001210037223 */ /* 0x000fe20000000003 */
[--C-:B------:R-:W-:Y:S02]  /*e6e0*/  HADD2.F32 R4, -RZ, R0.reuse.H0_H0 ;  /* 0x20000000ff047230 */ /* 0x100fe40000004100 */
[----:B------:R-:W-:Y:S01]  /*e6f0*/  FMUL R15, R2, R190 ;  /* 0x000000be020f7220 */ /* 0x000fe20000400000 */
[----:B------:R-:W-:Y:S01]  /*e700*/  HADD2.F32 R18, -RZ, R5.H0_H0 ;  /* 0x20000005ff127230 */ /* 0x000fe20000004100 */
[----:B------:R-:W-:Y:S01]  /*e710*/  F2FP.F16.E4M3.UNPACK_B R19, R7 ;  /* 0x00000007ff13723e */ /* 0x000fe200020006ff */
[----:B------:R-:W-:Y:S02]  /*e720*/  HADD2.F32 R0, -RZ, R0.H1_H1 ;  /* 0x30000000ff007230 */ /* 0x000fe40000004100 */
[----:B------:R-:W-:Y:S01]  /*e730*/  FFMA R193, R16, R4, R193 ;  /* 0x0000000410c17223 */ /* 0x000fe200000000c1 */
[----:B------:R-:W-:-:S02]  /*e740*/  HADD2.F32 R4, -RZ, R17.H0_H0 ;  /* 0x20000011ff047230 */ /* 0x000fc40000004100 */
[----:B------:R-:W-:Y:S01]  /*e750*/  FFMA R191, R16, R18, R191 ;  /* 0x0000001210bf7223 */ /* 0x000fe200000000bf */
[----:B------:R-:W-:Y:S02]  /*e760*/  HADD2.F32 R18, -RZ, R17.H1_H1 ;  /* 0x30000011ff127230 */ /* 0x000fe40000004100 */
[C---:B------:R-:W-:Y:S01]  /*e770*/  FMUL R5, R2.reuse, R192 ;  /* 0x000000c002057220 */ /* 0x040fe20000400000 */
[----:B------:R-:W-:Y:S01]  /*e780*/  MOV R44, 0x3bbb989d ;  /* 0x3bbb989d002c7802 */ /* 0x000fe20000000f00 */
[----:B------:R-:W-:Y:S01]  /*e790*/  FMUL R17, R2, R188 ;  /* 0x000000bc02117220 */ /* 0x000fe20000400000 */
[----:B------:R-:W-:Y:S01]  /*e7a0*/  FFMA R15, R16, R20, R15 ;  /* 0x00000014100f7223 */ /* 0x000fe2000000000f */
[----:B------:R-:W-:Y:S02]  /*e7b0*/  HADD2.F32 R20, -RZ, R19.H0_H0 ;  /* 0x20000013ff147230 */ /* 0x000fe40000004100 */
[----:B------:R-:W-:Y:S01]  /*e7c0*/  FMUL R187, R2, R187 ;  /* 0x000000bb02bb7220 */ /* 0x000fe20000400000 */
[C---:B------:R-:W-:Y:S01]  /*e7d0*/  FFMA R5, R16.reuse, R0, R5 ;  /* 0x0000000010057223 */ /* 0x040fe20000000005 */
[----:B------:R-:W-:Y:S01]  /*e7e0*/  MOV R46, 0x437c0000 ;  /* 0x437c0000002e7802 */ /* 0x000fe20000000f00 */
[C---:B------:R-:W-:Y:S01]  /*e7f0*/  FFMA R17, R16.reuse, R18, R17 ;  /* 0x0000001210117223 */ /* 0x040fe20000000011 */
[-C--:B------:R-:W-:Y:S01]  /*e800*/  FFMA.SAT R0, -R195, R44.reuse, 0.5 ;  /* 0x3f000000c3007423 */ /* 0x080fe2000000212c */
[----:B------:R-:W-:Y:S01]  /*e810*/  FFMA.SAT R18, -R3, R44, 0.5 ;  /* 0x3f00000003127423 */ /* 0x000fe2000000212c */
[----:B------:R-:W-:Y:S01]  /*e820*/  FFMA R187, R16, R20, R187 ;  /* 0x0000001410bb7223 */ /* 0x000fe200000000bb */
[----:B------:R-:W-:Y:S01]  /*e830*/  FMUL R189, R2, R189 ;  /* 0x000000bd02bd7220 */ /* 0x000fe20000400000 */
[----:B------:R-:W-:Y:S01]  /*e840*/  FFMA.SAT R20, -R193, R44, 0.5 ;  /* 0x3f000000c1147423 */ /* 0x000fe2000000212c */
[-C--:B------:R-:W-:Y:S01]  /*e850*/  FFMA.RM R0, R0, R46.reuse, 12582913 ;  /* 0x4b40000100007423 */ /* 0x080fe2000000402e */
[----:B------:R-:W-:Y:S01]  /*e860*/  FFMA.RM R18, R18, R46, 12582913 ;  /* 0x4b40000112127423 */ /* 0x000fe2000000402e */
[----:B------:R-:W-:Y:S01]  /*e870*/  F2FP.F16.E4M3.UNPACK_B R25, R7.H1 ;  /* 0x00000007ff19723e */ /* 0x000fe200030006ff */
[----:B------:R-:W-:Y:S01]  /*e880*/  FFMA R189, R16, R4, R189 ;  /* 0x0000000410bd7223 */ /* 0x000fe200000000bd */
[----:B------:R-:W-:Y:S01]  /*e890*/  FFMA.RM R22, R20, R46, 12582913 ;  /* 0x4b40000114167423 */ /* 0x000fe2000000402e */
[----:B------:R-:W-:Y:S01]  /*e8a0*/  FADD R4, R0, -12583039 ;  /* 0xcb40007f00047421 */ /* 0x000fe20000000000 */
[----:B------:R-:W-:Y:S01]  /*e8b0*/  FADD R20, R18, -12583039 ;  /* 0xcb40007f12147421 */ /* 0x000fe20000000000 */
[----:B------:R-:W-:-:S02]  /*e8c0*/  HADD2.F32 R26, -RZ, R25.H0_H0 ;  /* 0x20000019ff1a7230 */ /* 0x000fc40000004100 */
[C---:B------:R-:W-:Y:S01]  /*e8d0*/  FMUL R185, R2.reuse, R185 ;  /* 0x000000b902b97220 */ /* 0x040fe20000400000 */
[----:B------:R-:W-:Y:S01]  /*e8e0*/  FFMA R4, -R195, 1.4426950216293334961, -R4 ;  /* 0x3fb8aa3bc3047823 */ /* 0x000fe20000000904 */
[----:B------:R-:W-:Y:S01]  /*e8f0*/  FFMA R20, -R3, 1.4426950216293334961, -R20 ;  /* 0x3fb8aa3b03147823 */ /* 0x000fe20000000914 */
[----:B------:R-:W-:Y:S01]  /*e900*/  FFMA.SAT R23, -R5, R44, 0.5 ;  /* 0x3f00000005177423 */ /* 0x000fe2000000212c */
[----:B------:R-:W-:Y:S02]  /*e910*/  HADD2.F32 R21, -RZ, R19.H1_H1 ;  /* 0x30000013ff157230 */ /* 0x000fe40000004100 */
[----:B------:R-:W-:Y:S01]  /*e920*/  FMUL R19, R2, R186 ;  /* 0x000000ba02137220 */ /* 0x000fe20000400000 */
[----:B------:R-:W-:Y:S01]  /*e930*/  FFMA R4, -R195, 1.925963033500011079e-08, R4 ;  /* 0x32a57060c3047823 */ /* 0x000fe20000000104 */
[----:B------:R-:W-:Y:S01]  /*e940*/  FFMA R20, -R3, 1.925963033500011079e-08, R20 ;  /* 0x32a5706003147823 */ /* 0x000fe20000000114 */
[----:B------:R-:W-:Y:S01]  /*e950*/  FFMA R185, R16, R26, R185 ;  /* 0x0000001a10b97223 */ /* 0x000fe200000000b9 */
[----:B------:R-:W-:-:S02]  /*e960*/  HADD2.F32 R27, -RZ, R25.H1_H1 ;  /* 0x30000019ff1b7230 */ /* 0x000fc40000004100 */
[----:B------:R-:W-:Y:S01]  /*e970*/  FFMA.RM R26, R23, R46, 12582913 ;  /* 0x4b400001171a7423 */ /* 0x000fe2000000402e */
[----:B------:R-:W-:Y:S01]  /*e980*/  FMUL R3, R2, R184 ;  /* 0x000000b802037220 */ /* 0x000fe20000400000 */
[----:B------:R-:W-:Y:S01]  /*e990*/  FFMA R19, R16, R21, R19 ;  /* 0x0000001510137223 */ /* 0x000fe20000000013 */
[----:B------:R-:W-:Y:S01]  /*e9a0*/  FADD R24, R22, -12583039 ;  /* 0xcb40007f16187421 */ /* 0x000fe20000000000 */
[----:B------:R1:W2:Y:S01]  /*e9b0*/  MUFU.EX2 R21, R4 ;  /* 0x0000000400157308 */ /* 0x0002a20000000800 */
[----:B------:R-:W-:Y:S01]  /*e9c0*/  FFMA R3, R16, R27, R3 ;  /* 0x0000001b10037223 */ /* 0x000fe20000000003 */
[-C--:B------:R-:W-:Y:S01]  /*e9d0*/  FFMA.SAT R27, -R15, R44.reuse, 0.5 ;  /* 0x3f0000000f1b7423 */ /* 0x080fe2000000212c */
[----:B------:R-:W-:Y:S01]  /*e9e0*/  FFMA R24, -R193, 1.4426950216293334961, -R24 ;  /* 0x3fb8aa3bc1187823 */ /* 0x000fe20000000918 */
[----:B------:R-:W-:Y:S01]  /*e9f0*/  FFMA.SAT R25, -R191, R44, 0.5 ;  /* 0x3f000000bf197423 */ /* 0x000fe2000000212c */
[----:B------:R-:W-:Y:S01]  /*ea00*/  F2FP.F16.E4M3.UNPACK_B R31, R6 ;  /* 0x00000006ff1f723e */ /* 0x000fe200020006ff */
[-C--:B------:R-:W-:Y:S01]  /*ea10*/  FFMA.RM R30, R27, R46.reuse, 12582913 ;  /* 0x4b4000011b1e7423 */ /* 0x080fe2000000402e */
[----:B------:R-:W-:Y:S01]  /*ea20*/  FFMA R24, -R193, 1.925963033500011079e-08, R24 ;  /* 0x32a57060c1187823 */ /* 0x000fe20000000118 */
[----:B------:R-:W-:Y:S01]  /*ea30*/  FFMA.RM R28, R25, R46, 12582913 ;  /* 0x4b400001191c7423 */ /* 0x000fe2000000402e */
[----:B-1----:R-:W-:Y:S01]  /*ea40*/  FADD R4, R26, -12583039 ;  /* 0xcb40007f1a047421 */ /* 0x002fe20000000000 */
[----:B------:R-:W-:Y:S01]  /*ea50*/  FADD R32, R30, -12583039 ;  /* 0xcb40007f1e207421 */ /* 0x000fe20000000000 */
[----:B------:R1:W3:Y:S01]  /*ea60*/  MUFU.EX2 R25, R24 ;  /* 0x0000001800197308 */ /* 0x0002e20000000800 */
[----:B------:R-:W-:-:S02]  /*ea70*/  HADD2.F32 R29, -RZ, R31.H0_H0 ;  /* 0x2000001fff1d7230 */ /* 0x000fc40000004100 */
[----:B------:R-:W-:Y:S01]  /*ea80*/  FFMA R4, -R5, 1.4426950216293334961, -R4 ;  /* 0x3fb8aa3b05047823 */ /* 0x000fe20000000904 */
[----:B------:R-:W-:Y:S01]  /*ea90*/  FFMA R32, -R15, 1.4426950216293334961, -R32 ;  /* 0x3fb8aa3b0f207823 */ /* 0x000fe20000000920 */
[----:B------:R-:W-:Y:S01]  /*eaa0*/  FMUL R183, R2, R183 ;  /* 0x000000b702b77220 */ /* 0x000fe20000400000 */
[----:B------:R-:W-:Y:S01]  /*eab0*/  F2FP.F16.E4M3.UNPACK_B R40, R6.H1 ;  /* 0x00000006ff28723e */ /* 0x000fe200030006ff */
[----:B------:R-:W-:Y:S01]  /*eac0*/  FFMA R4, -R5, 1.925963033500011079e-08, R4 ;  /* 0x32a5706005047823 */ /* 0x000fe20000000104 */
[----:B------:R-:W-:Y:S01]  /*ead0*/  FFMA.SAT R5, -R189, R44, 0.5 ;  /* 0x3f000000bd057423 */ /* 0x000fe2000000212c */
[----:B------:R4:W-:Y:S01]  /*eae0*/  MUFU.EX2 R23, R20 ;  /* 0x0000001400177308 */ /* 0x0009e20000000800 */
[----:B------:R-:W-:Y:S01]  /*eaf0*/  FFMA R32, -R15, 1.925963033500011079e-08, R32 ;  /* 0x32a570600f207823 */ /* 0x000fe20000000120 */
[----:B------:R-:W-:Y:S02]  /*eb00*/  HADD2.F32 R15, -RZ, R31.H1_H1 ;  /* 0x3000001fff0f7230 */ /* 0x000fe40000004100 */
[----:B-1----:R-:W-:Y:S01]  /*eb10*/  FFMA.RM R24, R5, R46, 12582913 ;  /* 0x4b40000105187423 */ /* 0x002fe2000000402e */
[----:B------:R-:W-:Y:S01]  /*eb20*/  FFMA.SAT R5, -R17, R44, 0.5 ;  /* 0x3f00000011057423 */ /* 0x000fe2000000212c */
[----:B------:R-:W-:Y:S01]  /*eb30*/  FFMA R183, R16, R29, R183 ;  /* 0x0000001d10b77223 */ /* 0x000fe200000000b7 */
[----:B------:R-:W-:-:S02]  /*eb40*/  HADD2.F32 R35, -RZ, R40.H0_H0 ;  /* 0x20000028ff237230 */ /* 0x000fc40000004100 */
[----:B------:R-:W-:Y:S01]  /*eb50*/  FMUL R181, R2, R181 ;  /* 0x000000b502b57220 */ /* 0x000fe20000400000 */
[----:B------:R-:W-:Y:S01]  /*eb60*/  FFMA.RM R34, R5, R46, 12582913 ;  /* 0x4b40000105227423 */ /* 0x000fe2000000402e */
[----:B----4-:R-:W-:Y:S01]  /*eb70*/  FADD R20, R28, -12583039 ;  /* 0xcb40007f1c147421 */ /* 0x010fe20000000000 */
[----:B------:R-:W-:Y:S01]  /*eb80*/  FMUL R5, R2, R182 ;  /* 0x000000b602057220 */ /* 0x000fe20000400000 */
[----:B------:R1:W4:Y:S01]  /*eb90*/  MUFU.EX2 R27, R4 ;  /* 0x00000004001b7308 */ /* 0x0003220000000800 */
[----:B------:R-:W-:Y:S01]  /*eba0*/  FADD R36, R34, -12583039 ;  /* 0xcb40007f22247421 */ /* 0x000fe20000000000 */
[----:B------:R-:W-:Y:S01]  /*ebb0*/  FFMA R20, -R191, 1.4426950216293334961, -R20 ;  /* 0x3fb8aa3bbf147823 */ /* 0x000fe20000000914 */
[C---:B------:R-:W-:Y:S01]  /*ebc0*/  FFMA R5, R16.reuse, R15, R5 ;  /* 0x0000000f10057223 */ /* 0x040fe20000000005 */
[-C--:B------:R-:W-:Y:S01]  /*ebd0*/  FFMA.SAT R15, -R187, R44.reuse, 0.5 ;  /* 0x3f000000bb0f7423 */ /* 0x080fe2000000212c */
[----:B------:R-:W-:Y:S01]  /*ebe0*/  FFMA R36, -R17, 1.4426950216293334961, -R36 ;  /* 0x3fb8aa3b11247823 */ /* 0x000fe20000000924 */
[----:B------:R-:W-:Y:S01]  /*ebf0*/  FFMA R20, -R191, 1.925963033500011079e-08, R20 ;  /* 0x32a57060bf147823 */ /* 0x000fe20000000114 */
[----:B------:R-:W-:Y:S01]  /*ec00*/  FFMA R181, R16, R35, R181 ;  /* 0x0000002310b57223 */ /* 0x000fe200000000b5 */
[----:B------:R-:W-:Y:S01]  /*ec10*/  MUFU.EX2 R31, R32 ;  /* 0x00000020001f7308 */ /* 0x000fe20000000800 */
[----:B-1----:R-:W-:Y:S01]  /*ec20*/  FADD R4, R24, -12583039 ;  /* 0xcb40007f18047421 */ /* 0x002fe20000000000 */
[----:B------:R-:W-:Y:S01]  /*ec30*/  FFMA R36, -R17, 1.925963033500011079e-08, R36 ;  /* 0x32a5706011247823 */ /* 0x000fe20000000124 */
[----:B------:R-:W-:Y:S01]  /*ec40*/  FFMA.SAT R42, -R181, R44, 0.5 ;  /* 0x3f000000b52a7423 */ /* 0x000fe2000000212c */
[----:B------:R-:W-:Y:S01]  /*ec50*/  SHF.L.U32 R0, R0, 0x17, RZ ;  /* 0x0000001700007819 */ /* 0x000fe200000006ff */
[C---:B------:R-:W-:Y:S01]  /*ec60*/  FFMA R4, -R189.reuse, 1.4426950216293334961, -R4 ;  /* 0x3fb8aa3bbd047823 */ /* 0x040fe20000000904 */
[----:B------:R-:W-:Y:S01]  /*ec70*/  SHF.L.U32 R22, R22, 0x17, RZ ;  /* 0x0000001716167819 */ /* 0x000fe200000006ff */
[-C--:B------:R-:W-:Y:S01]  /*ec80*/  FFMA.RM R43, R42, R46.reuse, 12582913 ;  /* 0x4b4000012a2b7423 */ /* 0x080fe2000000402e */
[----:B------:R1:W5:Y:S01]  /*ec90*/  MUFU.EX2 R29, R20 ;  /* 0x00000014001d7308 */ /* 0x0003620000000800 */
[----:B------:R-:W-:Y:S01]  /*eca0*/  FFMA R4, -R189, 1.925963033500011079e-08, R4 ;  /* 0x32a57060bd047823 */ /* 0x000fe20000000104 */
[----:B--2---:R-:W-:Y:S01]  /*ecb0*/  FFMA R48, R0, R21, 1 ;  /* 0x3f80000000307423 */ /* 0x004fe20000000015 */
[----:B------:R-:W-:Y:S01]  /*ecc0*/  SHF.L.U32 R26, R26, 0x17, RZ ;  /* 0x000000171a1a7819 */ /* 0x000fe200000006ff */
[----:B------:R-:W-:Y:S01]  /*ecd0*/  BSSY B1, `(.L_x_291) ;  /* 0x000005c000017945 */ /* 0x000fe20003800000 */
[----:B------:R-:W-:Y:S01]  /*ece0*/  SHF.L.U32 R28, R28, 0x17, RZ ;  /* 0x000000171c1c7819 */ /* 0x000fe200000006ff */
[----:B---3--:R-:W-:Y:S01]  /*ecf0*/  FFMA R22, R22, R25, 1 ;  /* 0x3f80000016167423 */ /* 0x008fe20000000019 */
[----:B------:R-:W-:Y:S01]  /*ed00*/  IADD3 R0, R48, 0x1800000, RZ ;  /* 0x0180000030007810 */ /* 0x000fe20007ffe0ff */
[----:B------:R2:W3:Y:S01]  /*ed10*/  MUFU.EX2 R33, R4 ;  /* 0x0000000400217308 */ /* 0x0004e20000000800 */
[----:B-1----:R-:W-:Y:S01]  /*ed20*/  FFMA.RM R20, R15, R46, 12582913 ;  /* 0x4b4000010f147423 */ /* 0x002fe2000000402e */
[----:B------:R-:W-:Y:S01]  /*ed30*/  FFMA.SAT R15, -R19, R44, 0.5 ;  /* 0x3f000000130f7423 */ /* 0x000fe2000000212c */
[----:B------:R-:W-:Y:S01]  /*ed40*/  LOP3.LUT R0, R0, 0x7f800000, RZ, 0xc0, !PT ;  /* 0x7f80000000007812 */ /* 0x000fe200078ec0ff */
[----:B----4-:R-:W-:Y:S01]  /*ed50*/  FFMA R27, R26, R27, 1 ;  /* 0x3f8000001a1b7423 */ /* 0x010fe2000000001b */
[----:B------:R-:W-:Y:S01]  /*ed60*/  FADD R32, R20, -12583039 ;  /* 0xcb40007f14207421 */ /* 0x000fe20000000000 */
[----:B------:R-:W-:Y:S01]  /*ed70*/  FFMA.RM R37, R15, R46, 12582913 ;  /* 0x4b4000010f257423 */ /* 0x000fe2000000402e */
[-C--:B------:R-:W-:Y:S01]  /*ed80*/  FFMA.SAT R15, -R3, R44.reuse, 0.5 ;  /* 0x3f000000030f7423 */ /* 0x080fe2000000212c */
[----:B------:R1:W4:Y:S01]  /*ed90*/  MUFU.EX2 R17, R36 ;  /* 0x0000002400117308 */ /* 0x0003220000000800 */
[----:B--2---:R-:W-:Y:S01]  /*eda0*/  FFMA.SAT R4, -R185, R44, 0.5 ;  /* 0x3f000000b9047423 */ /* 0x004fe2000000212c */
[----:B------:R-:W-:Y:S01]  /*edb0*/  FADD R38, R37, -12583039 ;  /* 0xcb40007f25267421 */ /* 0x000fe20000000000 */
[----:B------:R-:W-:Y:S01]  /*edc0*/  FFMA R32, -R187, 1.4426950216293334961, -R32 ;  /* 0x3fb8aa3bbb207823 */ /* 0x000fe20000000920 */
[-C--:B------:R-:W-:Y:S01]  /*edd0*/  FFMA.RM R39, R15, R46.reuse, 12582913 ;  /* 0x4b4000010f277423 */ /* 0x080fe2000000402e */
[----:B------:R-:W-:Y:S01]  /*ede0*/  FFMA.RM R4, R4, R46, 12582913 ;  /* 0x4b40000104047423 */ /* 0x000fe2000000402e */
[----:B------:R-:W-:Y:S01]  /*edf0*/  FFMA R38, -R19, 1.4426950216293334961, -R38 ;  /* 0x3fb8aa3b13267823 */ /* 0x000fe20000000926 */
[----:B------:R-:W-:Y:S01]  /*ee00*/  FFMA R32, -R187, 1.925963033500011079e-08, R32 ;  /* 0x32a57060bb207823 */ /* 0x000fe20000000120 */
[----:B------:R-:W-:Y:S01]  /*ee10*/  FMUL R15, R2, R180 ;  /* 0x000000b4020f7220 */ /* 0x000fe20000400000 */
[----:B-1----:R-:W-:Y:S01]  /*ee20*/  FADD R36, R4, -12583039 ;  /* 0xcb40007f04247421 */ /* 0x002fe20000000000 */
[----:B------:R-:W-:Y:S01]  /*ee30*/  FFMA R38, -R19, 1.925963033500011079e-08, R38 ;  /* 0x32a5706013267823 */ /* 0x000fe20000000126 */
[----:B------:R-:W-:Y:S01]  /*ee40*/  HADD2.F32 R19, -RZ, R40.H1_H1 ;  /* 0x30000028ff137230 */ /* 0x000fe20000004100 */
[----:B------:R1:W2:Y:S01]  /*ee50*/  MUFU.EX2 R35, R32 ;  /* 0x0000002000237308 */ /* 0x0002a20000000800 */
[----:B------:R-:W-:Y:S01]  /*ee60*/  FADD R40, R39, -12583039 ;  /* 0xcb40007f27287421 */ /* 0x000fe20000000000 */
[----:B------:R-:W-:Y:S01]  /*ee70*/  FFMA R36, -R185, 1.4426950216293334961, -R36 ;  /* 0x3fb8aa3bb9247823 */ /* 0x000fe20000000924 */
[----:B------:R-:W-:Y:S01]  /*ee80*/  ISETP.GT.U32.AND P2, PT, R0, 0x1ffffff, PT ;  /* 0x01ffffff0000780c */ /* 0x000fe20003f44070 */
[----:B------:R-:W-:Y:S01]  /*ee90*/  FFMA R15, R16, R19, R15 ;  /* 0x00000013100f7223 */ /* 0x000fe2000000000f */
[-C--:B------:R-:W-:Y:S01]  /*eea0*/  FFMA.SAT R19, -R183, R44.reuse, 0.5 ;  /* 0x3f000000b7137423 */ /* 0x080fe2000000212c */
[----:B------:R-:W-:Y:S01]  /*eeb0*/  FFMA R40, -R3, 1.4426950216293334961, -R40 ;  /* 0x3fb8aa3b03287823 */ /* 0x000fe20000000928 */
[----:B------:R-:W-:Y:S01]  /*eec0*/  FFMA R36, -R185, 1.925963033500011079e-08, R36 ;  /* 0x32a57060b9247823 */ /* 0x000fe20000000124 */
[----:B------:R-:W2:Y:S01]  /*eed0*/  MUFU.EX2 R38, R38 ;  /* 0x0000002600267308 */ /* 0x000ea20000000800 */
[-C--:B-1----:R-:W-:Y:S01]  /*eee0*/  FFMA.SAT R32, -R5, R44.reuse, 0.5 ;  /* 0x3f00000005207423 */ /* 0x082fe2000000212c */
[----:B------:R-:W-:Y:S01]  /*eef0*/  FFMA.SAT R44, -R15, R44, 0.5 ;  /* 0x3f0000000f2c7423 */ /* 0x000fe2000000212c */
[-C--:B------:R-:W-:Y:S01]  /*ef00*/  FFMA.RM R19, R19, R46.reuse, 12582913 ;  /* 0x4b40000113137423 */ /* 0x080fe2000000402e */
[----:B------:R-:W-:Y:S01]  /*ef10*/  FFMA R40, -R3, 1.925963033500011079e-08, R40 ;  /* 0x32a5706003287823 */ /* 0x000fe20000000128 */
[-C--:B------:R-:W-:Y:S01]  /*ef20*/  FFMA.RM R41, R32, R46.reuse, 12582913 ;  /* 0x4b40000120297423 */ /* 0x080fe2000000402e */
[----:B------:R-:W-:Y:S01]  /*ef30*/  FFMA.RM R44, R44, R46, 12582913 ;  /* 0x4b4000012c2c7423 */ /* 0x000fe2000000402e */
[----:B------:R-:W-:Y:S01]  /*ef40*/  FADD R32, R19, -12583039 ;  /* 0xcb40007f13207421 */ /* 0x000fe20000000000 */
[----:B------:R1:W-:Y:S01]  /*ef50*/  MUFU.EX2 R3, R36 ;  /* 0x0000002400037308 */ /* 0x0003e20000000800 */
[----:B------:R-:W-:Y:S01]  /*ef60*/  FADD R42, R41, -12583039 ;  /* 0xcb40007f292a7421 */ /* 0x000fe20000000000 */
[----:B------:R-:W-:Y:S01]  /*ef70*/  FADD R46, R44, -12583039 ;  /* 0xcb40007f2c2e7421 */ /* 0x000fe20000000000 */
[----:B------:R-:W-:Y:S01]  /*ef80*/  FFMA R32, -R183, 1.4426950216293334961, -R32 ;  /* 0x3fb8aa3bb7207823 */ /* 0x000fe20000000920 */
[----:B------:R-:W-:Y:S01]  /*ef90*/  SHF.L.U32 R30, R30, 0x17, RZ ;  /* 0x000000171e1e7819 */ /* 0x000fe200000006ff */
[----:B------:R-:W-:Y:S01]  /*efa0*/  FFMA R42, -R5, 1.4426950216293334961, -R42 ;  /* 0x3fb8aa3b052a7823 */ /* 0x000fe2000000092a */
[----:B------:R-:W-:Y:S01]  /*efb0*/  FFMA R46, -R15, 1.4426950216293334961, -R46 ;  /* 0x3fb8aa3b0f2e7823 */ /* 0x000fe2000000092e */
[----:B------:R-:W-:Y:S01]  /*efc0*/  FFMA R32, -R183, 1.925963033500011079e-08, R32 ;  /* 0x32a57060b7207823 */ /* 0x000fe20000000120 */
[----:B------:R-:W-:Y:S01]  /*efd0*/  MUFU.EX2 R40, R40 ;  /* 0x0000002800287308 */ /* 0x000fe20000000800 */
[----:B-1----:R-:W-:Y:S01]  /*efe0*/  FADD R36, R43, -12583039 ;  /* 0xcb40007f2b247421 */ /* 0x002fe20000000000 */
[----:B------:R-:W-:Y:S01]  /*eff0*/  FFMA R42, -R5, 1.925963033500011079e-08, R42 ;  /* 0x32a57060052a7823 */ /* 0x000fe2000000012a */
[----:B------:R-:W-:Y:S01]  /*f000*/  FFMA R46, -R15, 1.925963033500011079e-08, R46 ;  /* 0x32a570600f2e7823 */ /* 0x000fe2000000012e */
[----:B------:R-:W-:Y:S01]  /*f010*/  SHF.L.U32 R24, R24, 0x17, RZ ;  /* 0x0000001718187819 */ /* 0x000fe200000006ff */
[----:B------:R-:W-:Y:S01]  /*f020*/  FFMA R36, -R181, 1.4426950216293334961, -R36 ;  /* 0x3fb8aa3bb5247823 */ /* 0x000fe20000000924 */
[----:B------:R-:W-:Y:S01]  /*f030*/  SHF.L.U32 R41, R41, 0x17, RZ ;  /* 0x0000001729297819 */ /* 0x000fe200000006ff */
[----:B-----5:R-:W-:Y:S01]  /*f040*/  FFMA R28, R28, R29, 1 ;  /* 0x3f8000001c1c7423 */ /* 0x020fe2000000001d */
[----:B------:R-:W1:Y:S01]  /*f050*/  MUFU.EX2 R42, R42 ;  /* 0x0000002a002a7308 */ /* 0x000e620000000800 */
[----:B------:R-:W-:Y:S01]  /*f060*/  FFMA R36, -R181, 1.925963033500011079e-08, R36 ;  /* 0x32a57060b5247823 */ /* 0x000fe20000000124 */
[----:B------:R-:W-:Y:S01]  /*f070*/  SHF.L.U32 R18, R18, 0x17, RZ ;  /* 0x0000001712127819 */ /* 0x000fe200000006ff */
[----:B------:R-:W-:Y:S01]  /*f080*/  FFMA R31, R30, R31, 1 ;  /* 0x3f8000001e1f7423 */ /* 0x000fe2000000001f */
[----:B------:R-:W-:Y:S01]  /*f090*/  SHF.L.U32 R34, R34, 0x17, RZ ;  /* 0x0000001722227819 */ /* 0x000fe200000006ff */
[----:B---3--:R-:W-:Y:S01]  /*f0a0*/  FFMA R24, R24, R33, 1 ;  /* 0x3f80000018187423 */ /* 0x008fe20000000021 */
[----:B------:R-:W-:Y:S01]  /*f0b0*/  SHF.L.U32 R20, R20, 0x17, RZ ;  /* 0x0000001714147819 */ /* 0x000fe200000006ff */
[----:B------:R-:W-:Y:S01]  /*f0c0*/  FFMA R23, R18, R23, 1 ;  /* 0x3f80000012177423 */ /* 0x000fe20000000017 */
[----:B------:R-:W3:Y:S01]  /*f0d0*/  MUFU.EX2 R32, R32 ;  /* 0x0000002000207308 */ /* 0x000ee20000000800 */
[----:B------:R-:W-:Y:S01]  /*f0e0*/  SHF.L.U32 R37, R37, 0x17, RZ ;  /* 0x0000001725257819 */ /* 0x000fe200000006ff */
[----:B----4-:R-:W-:Y:S01]  /*f0f0*/  FFMA R25, R34, R17, 1 ;  /* 0x3f80000022197423 */ /* 0x010fe20000000011 */
[----:B------:R-:W-:Y:S01]  /*f100*/  SHF.L.U32 R4, R4, 0x17, RZ ;  /* 0x0000001704047819 */ /* 0x000fe200000006ff */
[----:B--2---:R-:W-:Y:S01]  /*f110*/  FFMA R26, R20, R35, 1 ;  /* 0x3f800000141a7423 */ /* 0x004fe20000000023 */
[----:B------:R-:W-:Y:S01]  /*f120*/  SHF.L.U32 R39, R39, 0x17, RZ ;  /* 0x0000001727277819 */ /* 0x000fe200000006ff */
[----:B------:R-:W-:Y:S01]  /*f130*/  FFMA R29, R37, R38, 1 ;  /* 0x3f800000251d7423 */ /* 0x000fe20000000026 */
[----:B------:R-:W-:Y:S01]  /*f140*/  SHF.L.U32 R19, R19, 0x17, RZ ;  /* 0x0000001713137819 */ /* 0x000fe200000006ff */
[----:B------:R-:W2:Y:S01]  /*f150*/  MUFU.EX2 R36, R36 ;  /* 0x0000002400247308 */ /* 0x000ea20000000800 */
[----:B------:R-:W-:Y:S01]  /*f160*/  SHF.L.U32 R43, R43, 0x17, RZ ;  /* 0x000000172b2b7819 */ /* 0x000fe200000006ff */
[----:B-1----:R-:W-:Y:S01]  /*f170*/  FFMA R41, R41, R42, 1 ;  /* 0x3f80000029297423 */ /* 0x002fe2000000002a */
[----:B------:R-:W-:Y:S01]  /*f180*/  SHF.L.U32 R44, R44, 0x17, RZ ;  /* 0x000000172c2c7819 */ /* 0x000fe200000006ff */
[----:B------:R-:W-:Y:S01]  /*f190*/  FFMA R30, R4, R3, 1 ;  /* 0x3f800000041e7423 */ /* 0x000fe20000000003 */
[----:B------:R-:W-:-:S03]  /*f1a0*/  FFMA R39, R39, R40, 1 ;  /* 0x3f80000027277423 */ /* 0x000fc60000000028 */
[----:B------:R-:W1:Y:S01]  /*f1b0*/  MUFU.EX2 R5, R46 ;  /* 0x0000002e00057308 */ /* 0x000e620000000800 */
[----:B---3--:R-:W-:Y:S01]  /*f1c0*/  FFMA R32, R19, R32, 1 ;  /* 0x3f80000013207423 */ /* 0x008fe20000000020 */
        /* <DEDUP_REMOVED lines=8> */
.L_x_292:
[----:B------:R-:W1:Y:S02]  /*f250*/  MUFU.RCP R15, R48 ;  /* 0x00000030000f7308 */ /* 0x000e640000001000 */
[----:B-1----:R-:W-:-:S04]  /*f260*/  FFMA R0, R48, R15, -1 ;  /* 0xbf80000030007423 */ /* 0x002fc8000000000f */
[----:B------:R-:W-:-:S04]  /*f270*/  FADD.FTZ R0, -R0, -RZ ;  /* 0x800000ff00007221 */ /* 0x000fc80000010100 */
[----:B------:R-:W-:-:S07]  /*f280*/  FFMA R15, R15, R0, R15 ;  /* 0x000000000f0f7223 */ /* 0x000fce000000000f */
.L_x_293:
[----:B------:R-:W-:Y:S05]  /*f290*/  BSYNC B1 ;  /* 0x0000000000017941 */ /* 0x000fea0003800000 */
.L_x_291:
        /* <DEDUP_REMOVED lines=10> */
.L_x_295:
[----:B------:R-:W1:Y:S02]  /*f340*/  MUFU.RCP R18, R23 ;  /* 0x0000001700127308 */ /* 0x000e640000001000 */
[----:B-1----:R-:W-:-:S04]  /*f350*/  FFMA R0, R23, R18, -1 ;  /* 0xbf80000017007423 */ /* 0x002fc80000000012 */
[----:B------:R-:W-:-:S04]  /*f360*/  FADD.FTZ R3, -R0, -RZ ;  /* 0x800000ff00037221 */ /* 0x000fc80000010100 */
[----:B------:R-:W-:-:S07]  /*f370*/  FFMA R18, R18, R3, R18 ;  /* 0x0000000312127223 */ /* 0x000fce0000000012 */
.L_x_296:
[----:B------:R-:W-:Y:S05]  /*f380*/  BSYNC B1 ;  /* 0x0000000000017941 */ /* 0x000fea0003800000 */
.L_x_294:
        /* <DEDUP_REMOVED lines=10> */
.L_x_298:
[----:B------:R-:W1:Y:S02]  /*f430*/  MUFU.RCP R17, R22 ;  /* 0x0000001600117308 */ /* 0x000e640000001000 */
[----:B-1----:R-:W-:-:S04]  /*f440*/  FFMA R0, R22, R17, -1 ;  /* 0xbf80000016007423 */ /* 0x002fc80000000011 */
[----:B------:R-:W-:-:S04]  /*f450*/  FADD.FTZ R0, -R0, -RZ ;  /* 0x800000ff00007221 */ /* 0x000fc80000010100 */
[----:B------:R-:W-:-:S07]  /*f460*/  FFMA R17, R17, R0, R17 ;  /* 0x0000000011117223 */ /* 0x000fce0000000011 */
.L_x_299:
[----:B------:R-:W-:Y:S05]  /*f470*/  BSYNC B1 ;  /* 0x0000000000017941 */ /* 0x000fea0003800000 */
.L_x_297:
        /* <DEDUP_REMOVED lines=10> */
.L_x_301:
[----:B------:R-:W1:Y:S02]  /*f520*/  MUFU.RCP R20, R27 ;  /* 0x0000001b00147308 */ /* 0x000e640000001000 */
[----:B-1----:R-:W-:-:S04]  /*f530*/  FFMA R0, R27, R20, -1 ;  /* 0xbf8000001b007423 */ /* 0x002fc80000000014 */
[----:B------:R-:W-:-:S04]  /*f540*/  FADD.FTZ R3, -R0, -RZ ;  /* 0x800000ff00037221 */ /* 0x000fc80000010100 */
[----:B------:R-:W-:-:S07]  /*f550*/  FFMA R20, R20, R3, R20 ;  /* 0x0000000314147223 */ /* 0x000fce0000000014 */
.L_x_302:
[----:B------:R-:W-:Y:S05]  /*f560*/  BSYNC B1 ;  /* 0x0000000000017941 */ /* 0x000fea0003800000 */
.L_x_300:
        /* <DEDUP_REMOVED lines=10> */
.L_x_304:
[----:B------:R-:W1:Y:S02]  /*f610*/  MUFU.RCP R19, R28 ;  /* 0x0000001c00137308 */ /* 0x000e640000001000 */
[----:B-1----:R-:W-:-:S04]  /*f620*/  FFMA R0, R28, R19, -1 ;  /* 0xbf8000001c007423 */ /* 0x002fc80000000013 */
[----:B------:R-:W-:-:S04]  /*f630*/  FADD.FTZ R0, -R0, -RZ ;  /* 0x800000ff00007221 */ /* 0x000fc80000010100 */
[----:B------:R-:W-:-:S07]  /*f640*/  FFMA R19, R19, R0, R19 ;  /* 0x0000000013137223 */ /* 0x000fce0000000013 */
.L_x_305:
[----:B------:R-:W-:Y:S05]  /*f650*/  BSYNC B1 ;  /* 0x0000000000017941 */ /* 0x000fea0003800000 */
.L_x_303:
        /* <DEDUP_REMOVED lines=10> */
.L_x_307:
[----:B------:R-:W1:Y:S02]  /*f700*/  MUFU.RCP R22, R31 ;  /* 0x0000001f00167308 */ /* 0x000e640000001000 */
[----:B-1----:R-:W-:-:S04]  /*f710*/  FFMA R0, R31, R22, -1 ;  /* 0xbf8000001f007423 */ /* 0x002fc80000000016 */
[----:B------:R-:W-:-:S04]  /*f720*/  FADD.FTZ R3, -R0, -RZ ;  /* 0x800000ff00037221 */ /* 0x000fc80000010100 */
[----:B------:R-:W-:-:S07]  /*f730*/  FFMA R22, R22, R3, R22 ;  /* 0x0000000316167223 */ /* 0x000fce0000000016 */
.L_x_308:
[----:B------:R-:W-:Y:S05]  /*f740*/  BSYNC B1 ;  /* 0x0000000000017941 */ /* 0x000fea0003800000 */
.L_x_306:
        /* <DEDUP_REMOVED lines=10> */
.L_x_310:
[----:B------:R-:W1:Y:S02]  /*f7f0*/  MUFU.RCP R21, R24 ;  /* 0x0000001800157308 */ /* 0x000e640000001000 */
[----:B-1----:R-:W-:-:S04]  /*f800*/  FFMA R0, R24, R21, -1 ;  /* 0xbf80000018007423 */ /* 0x002fc80000000015 */
[----:B------:R-:W-:-:S04]  /*f810*/  FADD.FTZ R0, -R0, -RZ ;  /* 0x800000ff00007221 */ /* 0x000fc80000010100 */
[----:B------:R-:W-:-:S07]  /*f820*/  FFMA R21, R21, R0, R21 ;  /* 0x0000000015157223 */ /* 0x000fce0000000015 */
.L_x_311:
[----:B------:R-:W-:Y:S05]  /*f830*/  BSYNC B1 ;  /* 0x0000000000017941 */ /* 0x000fea0003800000 */
.L_x_309:
        /* <DEDUP_REMOVED lines=10> */
.L_x_313:
[----:B------:R-:W1:Y:S02]  /*f8e0*/  MUFU.RCP R24, R25 ;  /* 0x0000001900187308 */ /* 0x000e640000001000 */
[----:B-1----:R-:W-:-:S04]  /*f8f0*/  FFMA R0, R25, R24, -1 ;  /* 0xbf80000019007423 */ /* 0x002fc80000000018 */
[----:B------:R-:W-:-:S04]  /*f900*/  FADD.FTZ R3, -R0, -RZ ;  /* 0x800000ff00037221 */ /* 0x000fc80000010100 */
[----:B------:R-:W-:-:S07]  /*f910*/  FFMA R24, R24, R3, R24 ;  /* 0x0000000318187223 */ /* 0x000fce0000000018 */
.L_x_314:
[----:B------:R-:W-:Y:S05]  /*f920*/  BSYNC B1 ;  /* 0x0000000000017941 */ /* 0x000fea0003800000 */
.L_x_312:
        /* <DEDUP_REMOVED lines=10> */
.L_x_316:
[----:B------:R-:W1:Y:S02]  /*f9d0*/  MUFU.RCP R23, R26 ;  /* 0x0000001a00177308 */ /* 0x000e640000001000 */
[----:B-1----:R-:W-:-:S04]  /*f9e0*/  FFMA R0, R26, R23, -1 ;  /* 0xbf8000001a007423 */ /* 0x002fc80000000017 */
[----:B------:R-:W-:-:S04]  /*f9f0*/  FADD.FTZ R0, -R0, -RZ ;  /* 0x800000ff00007221 */ /* 0x000fc80000010100 */
[----:B------:R-:W-:-:S07]  /*fa00*/  FFMA R23, R23, R0, R23 ;  /* 0x0000000017177223 */ /* 0x000fce0000000017 */
.L_x_317:
[----:B------:R-:W-:Y:S05]  /*fa10*/  BSYNC B1 ;  /* 0x0000000000017941 */ /* 0x000fea0003800000 */
.L_x_315:
        /* <DEDUP_REMOVED lines=10> */
.L_x_319:
[----:B------:R-:W1:Y:S02]  /*fac0*/  MUFU.RCP R26, R29 ;  /* 0x0000001d001a7308 */ /* 0x000e640000001000 */
[----:B-1----:R-:W-:-:S04]  /*fad0*/  FFMA R0, R29, R26, -1 ;  /* 0xbf8000001d007423 */ /* 0x002fc8000000001a */
[----:B------:R-:W-:-:S04]  /*fae0*/  FADD.FTZ R3, -R0, -RZ ;  /* 0x800000ff00037221 */ /* 0x000fc80000010100 */
[----:B------:R-:W-:-:S07]  /*faf0*/  FFMA R26, R26, R3, R26 ;  /* 0x000000031a1a7223 */ /* 0x000fce000000001a */
.L_x_320:
[----:B------:R-:W-:Y:S05]  /*fb00*/  BSYNC B1 ;  /* 0x0000000000017941 */ /* 0x000fea0003800000 */
.L_x_318:
        /* <DEDUP_REMOVED lines=10> */
.L_x_322:
[----:B------:R-:W1:Y:S02]  /*fbb0*/  MUFU.RCP R25, R30 ;  /* 0x0000001e00197308 */ /* 0x000e640000001000 */
[----:B-1----:R-:W-:-:S04]  /*fbc0*/  FFMA R0, R30, R25, -1 ;  /* 0xbf8000001e007423 */ /* 0x002fc80000000019 */
[----:B------:R-:W-:-:S04]  /*fbd0*/  FADD.FTZ R0, -R0, -RZ ;  /* 0x800000ff00007221 */ /* 0x000fc80000010100 */
[----:B------:R-:W-:-:S07]  /*fbe0*/  FFMA R25, R25, R0, R25 ;  /* 0x0000000019197223 */ /* 0x000fce0000000019 */
.L_x_323:
[----:B------:R-:W-:Y:S05]  /*fbf0*/  BSYNC B1 ;  /* 0x0000000000017941 */ /* 0x000fea0003800000 */
.L_x_321:
        /* <DEDUP_REMOVED lines=10> */
.L_x_325:
[----:B------:R-:W1:Y:S02]  /*fca0*/  MUFU.RCP R28, R39 ;  /* 0x00000027001c7308 */ /* 0x000e640000001000 */
[----:B-1----:R-:W-:-:S04]  /*fcb0*/  FFMA R0, R39, R28, -1 ;  /* 0xbf80000027007423 */ /* 0x002fc8000000001c */
[----:B------:R-:W-:-:S04]  /*fcc0*/  FADD.FTZ R3, -R0, -RZ ;  /* 0x800000ff00037221 */ /* 0x000fc80000010100 */
[----:B------:R-:W-:-:S07]  /*fcd0*/  FFMA R28, R28, R3, R28 ;  /* 0x000000031c1c7223 */ /* 0x000fce000000001c */
.L_x_326:
[----:B------:R-:W-:Y:S05]  /*fce0*/  BSYNC B1 ;  /* 0x0000000000017941 */ /* 0x000fea0003800000 */
.L_x_324:
        /* <DEDUP_REMOVED lines=10> */
.L_x_328:
[----:B------:R-:W1:Y:S02]  /*fd90*/  MUFU.RCP R27, R32 ;  /* 0x00000020001b7308 */ /* 0x000e640000001000 */
[----:B-1----:R-:W-:-:S04]  /*fda0*/  FFMA R0, R32, R27, -1 ;  /* 0xbf80000020007423 */ /* 0x002fc8000000001b */
[----:B------:R-:W-:-:S04]  /*fdb0*/  FADD.FTZ R0, -R0, -RZ ;  /* 0x800000ff00007221 */ /* 0x000fc80000010100 */
[----:B------:R-:W-:-:S07]  /*fdc0*/  FFMA R27, R27, R0, R27 ;  /* 0x000000001b1b7223 */ /* 0x000fce000000001b */
.L_x_329:
[----:B------:R-:W-:Y:S05]  /*fdd0*/  BSYNC B1 ;  /* 0x0000000000017941 */ /* 0x000fea0003800000 */
.L_x_327:
        /* <DEDUP_REMOVED lines=10> */
.L_x_331:
[----:B------:R-:W1:Y:S02]  /*fe80*/  MUFU.RCP R30, R41 ;  /* 0x00000029001e7308 */ /* 0x000e640000001000 */
[----:B-1----:R-:W-:-:S04]  /*fe90*/  FFMA R0, R41, R30, -1 ;  /* 0xbf80000029007423 */ /* 0x002fc8000000001e */
[----:B------:R-:W-:-:S04]  /*fea0*/  FADD.FTZ R3, -R0, -RZ ;  /* 0x800000ff00037221 */ /* 0x000fc80000010100 */
[----:B------:R-:W-:-:S07]  /*feb0*/  FFMA R30, R30, R3, R30 ;  /* 0x000000031e1e7223 */ /* 0x000fce000000001e */
.L_x_332:
[----:B------:R-:W-:Y:S05]  /*fec0*/  BSYNC B1 ;  /* 0x0000000000017941 */ /* 0x000fea0003800000 */
.L_x_330:
        /* <DEDUP_REMOVED lines=10> */
.L_x_334:
[----:B------:R-:W1:Y:S02]  /*ff70*/  MUFU.RCP R29, R42 ;  /* 0x0000002a001d7308 */ /* 0x000e640000001000 */
[----:B-1----:R-:W-:-:S04]  /*ff80*/  FFMA R0, R42, R29, -1 ;  /* 0xbf8000002a007423 */ /* 0x002fc8000000001d */
[----:B------:R-:W-:-:S04]  /*ff90*/  FADD.FTZ R0, -R0, -RZ ;  /* 0x800000ff00007221 */ /* 0x000fc80000010100 */
[----:B------:R-:W-:-:S07]  /*ffa0*/  FFMA R29, R29, R0, R29 ;  /* 0x000000001d1d7223 */ /* 0x000fce000000001d */
.L_x_335:
[----:B------:R-:W-:Y:S05]  /*ffb0*/  BSYNC B1 ;  /* 0x0000000000017941 */ /* 0x000fea0003800000 */
.L_x_333:
        /* <DEDUP_REMOVED lines=9> */
.L_x_337:
[----:B------:R-:W1:Y:S02]  /*10050*/  MUFU.RCP R0, R33 ;  /* 0x0000002100007308 */ /* 0x000e640000001000 */
[----:B-1----:R-:W-:-:S04]  /*10060*/  FFMA R3, R33, R0, -1 ;  /* 0xbf80000021037423 */ /* 0x002fc80000000000 */
[----:B------:R-:W-:-:S04]  /*10070*/  FADD.FTZ R3, -R3, -RZ ;  /* 0x800000ff03037221 */ /* 0x000fc80000010100 */
[----:B------:R-:W-:-:S07]  /*10080*/  FFMA R0, R0, R3, R0 ;  /* 0x0000000300007223 */ /* 0x000fce0000000000 */
.L_x_338:
[----:B------:R-:W-:Y:S05]  /*10090*/  BSYNC B1 ;  /* 0x0000000000017941 */ /* 0x000fea0003800000 */
.L_x_336:
        /* <DEDUP_REMOVED lines=10> */
.L_x_339:
        /* <DEDUP_REMOVED lines=27> */
.L_x_341:
[----:B------:R-:W-:Y:S05]  /*102f0*/  BSYNC B0 ;  /* 0x0000000000007941 */ /* 0x000fea0003800000 */
.L_x_340:
[----:B------:R-:W-:Y:S04]  /*10300*/  BSSY B0, `(.L_x_342) ;  /* 0x000003c000007945 */ /* 0x000fe80003800000 */
[----:B------:R-:W-:Y:S05]  /*10310*/  @P0 BRA `(.L_x_343) ;  /* 0x0000000000e80947 */ /* 0x000fea0003800000 */
[----:B------:R-:W2:Y:S02]  /*10320*/  LDL R0, [R1+0xcc] ;  /* 0x0000cc0001007983 */ /* 0x000ea40000100800 */
[----:B--2---:R-:W-:-:S13]  /*10330*/  ISETP.NE.AND P3, PT, R0, 0x3, PT ;  /* 0x000000030000780c */ /* 0x004fda0003f65270 */
[----:B------:R-:W-:Y:S05]  /*10340*/  @!P3 BRA `(.L_x_344) ;  /* 0x000000000004b947 */ /* 0x000fea0003800000 */
[----:B------:R-:W-:Y:S01]  /*10350*/  BPT.TRAP 0x1 ;  /* 0x000000040000795c */ /* 0x000fe20000300000 */
.L_x_344:
[----:B------:R-:W2:Y:S04]  /*10360*/  LDL R0, [R1+0xb4] ;  /* 0x0000b40001007983 */ /* 0x000ea80000100800 */
[----:B------:R-:W3:Y:S01]  /*10370*/  LDL R3, [R1+0xb8] ;  /* 0x0000b80001037983 */ /* 0x000ee20000100800 */
[----:B------:R-:W-:Y:S01]  /*10380*/  BSSY B1, `(.L_x_345) ;  /* 0x0000005000017945 */ /* 0x000fe20003800000 */
[----:B--2---:R-:W-:Y:S02]  /*10390*/  LEA R0, R0, UR47, 0x3 ;  /* 0x0000002f00007c11 */ /* 0x004fe4000f8e18ff */
[----:B---3--:R-:W-:-:S04]  /*103a0*/  SHF.L.U32 R3, R3, 0x1f, RZ ;  /* 0x0000001f03037819 */ /* 0x008fc800000006ff */
[----:B------:R-:W1:Y:S02]  /*103b0*/  SYNCS.PHASECHK.TRANS64.TRYWAIT P2, [R0+URZ+0x80], R3 ;  /* 0x00008003000075a7 */ /* 0x000e64000804017f */
[----:B-1----:R-:W-:Y:S05]  /*103c0*/  @!P2 BRA `(.L_x_346) ;  /* 0x0000009c00b4a947 */ /* 0x002fea0003800000 */
.L_x_628:
[----:B------:R-:W-:Y:S05]  /*103d0*/  BSYNC B1 ;  /* 0x0000000000017941 */ /* 0x000fea0003800000 */
.L_x_345:
        /* <DEDUP_REMOVED lines=18> */
.L_x_348:
[----:B------:R-:W-:Y:S05]  /*10500*/  BSYNC B1 ;  /* 0x0000000000017941 */ /* 0x000fea0003800000 */
.L_x_347:
        /* <DEDUP_REMOVED lines=8> */
.L_x_349:
        /* <DEDUP_REMOVED lines=19> */
.L_x_343:
[----:B------:R-:W-:Y:S05]  /*106c0*/  BSYNC B0 ;  /* 0x0000000000007941 */ /* 0x000fea0003800000 */
.L_x_342:
[----:B------:R-:W2:Y:S04]  /*106d0*/  LDL.LU R3, [R1+0x34] ;  /* 0x0000340001037983 */ /* 0x000ea80000300800 */
[----:B-1----:R-:W3:Y:S04]  /*106e0*/  LDL.LU R5, [R1+0x38] ;  /* 0x0000380001057983 */ /* 0x002ee80000300800 */
[----:B------:R-:W4:Y:S04]  /*106f0*/  LDL.LU R26, [R1+0x3c] ;  /* 0x00003c00011a7983 */ /* 0x000f280000300800 */
[----:B------:R-:W5:Y:S04]  /*10700*/  LDL.LU R17, [R1+0x40] ;  /* 0x0000400001117983 */ /* 0x000f680000300800 */
[----:B------:R-:W5:Y:S04]  /*10710*/  LDL.LU R19, [R1+0x44] ;  /* 0x0000440001137983 */ /* 0x000f680000300800 */
[----:B------:R-:W5:Y:S04]  /*10720*/  LDL.LU R21, [R1+0x48] ;  /* 0x0000480001157983 */ /* 0x000f680000300800 */
[----:B------:R-:W5:Y:S04]  /*10730*/  LDL.LU R23, [R1+0x4c] ;  /* 0x00004c0001177983 */ /* 0x000f680000300800 */
[----:B------:R-:W5:Y:S04]  /*10740*/  LDL.LU R25, [R1+0x50] ;  /* 0x0000500001197983 */ /* 0x000f680000300800 */
[----:B------:R-:W5:Y:S01]  /*10750*/  LDL.LU R27, [R1+0x54] ;  /* 0x00005400011b7983 */ /* 0x000f620000300800 */
[----:B------:R-:W-:-:S02]  /*10760*/  F2FP.F16.E4M3.UNPACK_B R15, R8 ;  /* 0x00000008ff0f723e */ /* 0x000fc400020006ff */
[----:B------:R-:W-:Y:S01]  /*10770*/  F2FP.F16.E4M3.UNPACK_B R0, R9 ;  /* 0x00000009ff00723e */ /* 0x000fe200020006ff */
[----:B------:R-:W5:Y:S02]  /*10780*/  LDL.LU R24, [R1+0x58] ;  /* 0x0000580001187983 */ /* 0x000f640000300800 */
[--C-:B------:R-:W-:Y:S02]  /*10790*/  HADD2.F32 R20, -RZ, R15.reuse.H0_H0 ;  /* 0x2000000fff147230 */ /* 0x100fe40000004100 */
[----:B------:R-:W-:Y:S02]  /*107a0*/  HADD2.F32 R22, -RZ, R15.H1_H1 ;  /* 0x3000000fff167230 */ /* 0x000fe40000004100 */
[--C-:B------:R-:W-:Y:S02]  /*107b0*/  HADD2.F32 R4, -RZ, R0.reuse.H0_H0 ;  /* 0x20000000ff047230 */ /* 0x100fe40000004100 */
[----:B------:R-:W-:Y:S01]  /*107c0*/  HADD2.F32 R18, -RZ, R0.H1_H1 ;  /* 0x30000000ff127230 */ /* 0x000fe20000004100 */
[----:B------:R-:W-:-:S02]  /*107d0*/  MOV R46, 0x3bbb989d ;  /* 0x3bbb989d002e7802 */ /* 0x000fc40000000f00 */
[----:B------:R-:W-:Y:S02]  /*107e0*/  MOV R48, 0x437c0000 ;  /* 0x437c000000307802 */ /* 0x000fe40000000f00 */
[----:B------:R-:W-:Y:S02]  /*107f0*/  F2FP.F16.E4M3.UNPACK_B R28, R7.H1 ;  /* 0x00000007ff1c723e */ /* 0x000fe400030006ff */
[-C--:B------:R-:W-:Y:S02]  /*10800*/  F2FP.F16.E4M3.UNPACK_B R34, R6.reuse ;  /* 0x00000006ff22723e */ /* 0x080fe400020006ff */
[----:B------:R-:W-:Y:S01]  /*10810*/  F2FP.F16.E4M3.UNPACK_B R43, R6.H1 ;  /* 0x00000006ff2b723e */ /* 0x000fe200030006ff */
[----:B------:R-:W-:Y:S01]  /*10820*/  BSSY B1, `(.L_x_350) ;  /* 0x00000c3000017945 */ /* 0x000fe20003800000 */
[C---:B--2---:R-:W-:Y:S01]  /*10830*/  FMUL R3, R2.reuse, R3 ;  /* 0x0000000302037220 */ /* 0x044fe20000400000 */
[C---:B---3--:R-:W-:Y:S01]  /*10840*/  FMUL R5, R2.reuse, R5 ;  /* 0x0000000502057220 */ /* 0x048fe20000400000 */
[----:B----4-:R-:W-:-:S02]  /*10850*/  FMUL R15, R2, R26 ;  /* 0x0000001a020f7220 */ /* 0x010fc40000400000 */
[----:B------:R-:W2:Y:S04]  /*10860*/  LDL.LU R26, [R1+0x5c] ;  /* 0x00005c00011a7983 */ /* 0x000ea80000300800 */
[----:B------:R-:W3:Y:S04]  /*10870*/  LDL.LU R35, [R1+0x60] ;  /* 0x0000600001237983 */ /* 0x000ee80000300800 */
[----:B------:R-:W4:Y:S04]  /*10880*/  LDL.LU R32, [R1+0x64] ;  /* 0x0000640001207983 */ /* 0x000f280000300800 */
[----:B------:R-:W4:Y:S04]  /*10890*/  LDL.LU R40, [R1+0x68] ;  /* 0x0000680001287983 */ /* 0x000f280000300800 */
[----:B------:R-:W4:Y:S04]  /*108a0*/  LDL.LU R38, [R1+0x6c] ;  /* 0x00006c0001267983 */ /* 0x000f280000300800 */
[----:B------:R-:W4:Y:S01]  /*108b0*/  LDL.LU R45, [R1+0x70] ;  /* 0x00007000012d7983 */ /* 0x000f220000300800 */
[----:B------:R-:W-:Y:S01]  /*108c0*/  F2FP.F16.E4M3.UNPACK_B R0, R9.H1 ;  /* 0x00000009ff00723e */ /* 0x000fe200030006ff */
[----:B-----5:R-:W-:Y:S01]  /*108d0*/  FMUL R19, R2, R19 ;  /* 0x0000001302137220 */ /* 0x020fe20000400000 */
[----:B------:R-:W-:Y:S01]  /*108e0*/  FFMA R3, R16, R4, R3 ;  /* 0x0000000410037223 */ /* 0x000fe20000000003 */
[----:B------:R-:W-:-:S02]  /*108f0*/  FMUL R17, R2, R17 ;  /* 0x0000001102117220 */ /* 0x000fc40000400000 */
[--C-:B------:R-:W-:Y:S02]  /*10900*/  HADD2.F32 R4, -RZ, R0.reuse.H0_H0 ;  /* 0x20000000ff047230 */ /* 0x100fe40000004100 */
[C---:B------:R-:W-:Y:S01]  /*10910*/  FFMA R19, R16.reuse, R20, R19 ;  /* 0x0000001410137223 */ /* 0x040fe20000000013 */
[----:B------:R-:W-:Y:S02]  /*10920*/  HADD2.F32 R0, -RZ, R0.H1_H1 ;  /* 0x30000000ff007230 */ /* 0x000fe40000004100 */
[----:B------:R-:W-:Y:S01]  /*10930*/  FFMA R5, R16, R18, R5 ;  /* 0x0000001210057223 */ /* 0x000fe20000000005 */
[----:B------:R-:W-:Y:S01]  /*10940*/  FMUL R21, R2, R21 ;  /* 0x0000001502157220 */ /* 0x000fe20000400000 */
[----:B------:R-:W-:Y:S02]  /*10950*/  F2FP.F16.E4M3.UNPACK_B R20, R7 ;  /* 0x00000007ff14723e */ /* 0x000fe400020006ff */
[----:B------:R-:W-:Y:S01]  /*10960*/  F2FP.F16.E4M3.UNPACK_B R18, R8.H1 ;  /* 0x00000008ff12723e */ /* 0x000fe200030006ff */
[C---:B------:R-:W-:Y:S01]  /*10970*/  FFMA R17, R16.reuse, R0, R17 ;  /* 0x0000000010117223 */ /* 0x040fe20000000011 */
[C---:B------:R-:W-:Y:S01]  /*10980*/  FFMA R21, R16.reuse, R22, R21 ;  /* 0x0000001610157223 */ /* 0x040fe20000000015 */
[----:B------:R-:W-:Y:S01]  /*10990*/  FFMA.SAT R0, -R3, R46, 0.5 ;  /* 0x3f00000003007423 */ /* 0x000fe2000000212e */
[----:B------:R-:W-:Y:S01]  /*109a0*/  FFMA R15, R16, R4, R15 ;  /* 0x00000004100f7223 */ /* 0x000fe2000000000f */
[----:B------:R-:W-:-:S02]  /*109b0*/  HADD2.F32 R22, -RZ, R20.H0_H0 ;  /* 0x20000014ff167230 */ /* 0x000fc40000004100 */
[C---:B------:R-:W-:Y:S01]  /*109c0*/  FMUL R27, R2.reuse, R27 ;  /* 0x0000001b021b7220 */ /* 0x040fe20000400000 */
[--C-:B------:R-:W-:Y:S02]  /*109d0*/  HADD2.F32 R4, -RZ, R18.reuse.H0_H0 ;  /* 0x20000012ff047230 */ /* 0x100fe40000004100 */
[----:B------:R-:W-:Y:S01]  /*109e0*/  FMUL R23, R2, R23 ;  /* 0x0000001702177220 */ /* 0x000fe20000400000 */
[----:B------:R-:W-:Y:S01]  /*109f0*/  FFMA.RM R0, R0, R48, 12582913 ;  /* 0x4b40000100007423 */ /* 0x000fe20000004030 */
[C---:B------:R-:W-:Y:S01]  /*10a00*/  FFMA R27, R16.reuse, R22, R27 ;  /* 0x00000016101b7223 */ /* 0x040fe2000000001b */
[----:B------:R-:W-:Y:S02]  /*10a10*/  HADD2.F32 R18, -RZ, R18.H1_H1 ;  /* 0x30000012ff127230 */ /* 0x000fe40000004100 */
[----:B------:R-:W-:Y:S01]  /*10a20*/  FFMA R23, R16, R4, R23 ;  /* 0x0000000410177223 */ /* 0x000fe20000000017 */
[----:B------:R-:W-:Y:S02]  /*10a30*/  HADD2.F32 R22, -RZ, R20.H1_H1 ;  /* 0x30000014ff167230 */ /* 0x000fe40000004100 */
[C---:B------:R-:W-:Y:S01]  /*10a40*/  FMUL R25, R2.reuse, R25 ;  /* 0x0000001902197220 */ /* 0x040fe20000400000 */
[----:B------:R-:W-:Y:S01]  /*10a50*/  FMUL R29, R2, R24 ;  /* 0x00000018021d7220 */ /* 0x000fe20000400000 */
[----:B------:R-:W-:Y:S01]  /*10a60*/  FADD R4, R0, -12583039 ;  /* 0xcb40007f00047421 */ /* 0x000fe20000000000 */
[----:B------:R-:W-:Y:S01]  /*10a70*/  FFMA.SAT R20, -R15, R46, 0.5 ;  /* 0x3f0000000f147423 */ /* 0x000fe2000000212e */
[C---:B------:R-:W-:Y:S01]  /*10a80*/  FFMA R25, R16.reuse, R18, R25 ;  /* 0x0000001210197223 */ /* 0x040fe20000000019 */
[----:B------:R-:W-:Y:S01]  /*10a90*/  FFMA R29, R16, R22, R29 ;  /* 0x00000016101d7223 */ /* 0x000fe2000000001d */
[----:B------:R-:W-:Y:S01]  /*10aa0*/  FFMA R4, -R3, 1.4426950216293334961, -R4 ;  /* 0x3fb8aa3b03047823 */ /* 0x000fe20000000904 */
[----:B------:R-:W-:Y:S01]  /*10ab0*/  FFMA.SAT R18, -R5, R46, 0.5 ;  /* 0x3f00000005127423 */ /* 0x000fe2000000212e */
[----:B------:R-:W-:-:S02]  /*10ac0*/  FFMA.RM R22, R20, R48, 12582913 ;  /* 0x4b40000114167423 */ /* 0x000fc40000004030 */
[----:B------:R-:W-:Y:S01]  /*10ad0*/  FFMA R4, -R3, 1.925963033500011079e-08, R4 ;  /* 0x32a5706003047823 */ /* 0x000fe20000000104 */
[----:B------:R-:W-:Y:S01]  /*10ae0*/  FFMA.RM R18, R18, R48, 12582913 ;  /* 0x4b40000112127423 */ /* 0x000fe20000004030 */
[----:B------:R-:W-:Y:S01]  /*10af0*/  FADD R24, R22, -12583039 ;  /* 0xcb40007f16187421 */ /* 0x000fe20000000000 */
[----:B------:R-:W-:Y:S02]  /*10b00*/  HADD2.F32 R30, -RZ, R28.H0_H0 ;  /* 0x2000001cff1e7230 */ /* 0x000fe40000004100 */
[----:B------:R-:W-:Y:S01]  /*10b10*/  FADD R20, R18, -12583039 ;  /* 0xcb40007f12147421 */ /* 0x000fe20000000000 */
[----:B------:R-:W-:Y:S01]  /*10b20*/  FFMA R24, -R15, 1.4426950216293334961, -R24 ;  /* 0x3fb8aa3b0f187823 */ /* 0x000fe20000000918 */
[----:B------:R-:W-:Y:S02]  /*10b30*/  MUFU.EX2 R31, R4 ;  /* 0x00000004001f7308 */ /* 0x000fe40000000800 */
[----:B------:R-:W-:Y:S01]  /*10b40*/  FFMA R20, -R5, 1.4426950216293334961, -R20 ;  /* 0x3fb8aa3b05147823 */ /* 0x000fe20000000914 */
[----:B------:R-:W-:Y:S01]  /*10b50*/  FFMA R24, -R15, 1.925963033500011079e-08, R24 ;  /* 0x32a570600f187823 */ /* 0x000fe20000000118 */
[----:B------:R-:W-:-:S02]  /*10b60*/  FFMA.SAT R15, -R19, R46, 0.5 ;  /* 0x3f000000130f7423 */ /* 0x000fc4000000212e */
[----:B------:R-:W-:-:S04]  /*10b70*/  FFMA R20, -R5, 1.925963033500011079e-08, R20 ;  /* 0x32a5706005147823 */ /* 0x000fc80000000114 */
[----:B------:R-:W1:Y:S01]  /*10b80*/  MUFU.EX2 R33, R20 ;  /* 0x0000001400217308 */ /* 0x000e620000000800 */
[----:B------:R-:W-:Y:S01]  /*10b90*/  HADD2.F32 R36, -RZ, R34.H0_H0 ;  /* 0x20000022ff247230 */ /* 0x000fe20000004100 */
[----:B------:R-:W-:Y:S02]  /*10ba0*/  SHF.L.U32 R0, R0, 0x17, RZ ;  /* 0x0000001700007819 */ /* 0x000fe400000006ff */
[----:B------:R-:W-:Y:S02]  /*10bb0*/  SHF.L.U32 R18, R18, 0x17, RZ ;  /* 0x0000001712127819 */ /* 0x000fe400000006ff */
[----:B------:R-:W-:-:S03]  /*10bc0*/  SHF.L.U32 R22, R22, 0x17, RZ ;  /* 0x0000001716167819 */ /* 0x000fc600000006ff */
[----:B-1----:R-:W-:Y:S01]  /*10bd0*/  FFMA R33, R18, R33, 1 ;  /* 0x3f80000012217423 */ /* 0x002fe20000000021 */
[----:B--2---:R-:W-:Y:S01]  /*10be0*/  FMUL R3, R2, R26 ;  /* 0x0000001a02037220 */ /* 0x004fe20000400000 */
[----:B------:R-:W-:-:S04]  /*10bf0*/  FFMA.SAT R26, -R17, R46, 0.5 ;  /* 0x3f000000111a7423 */ /* 0x000fc8000000212e */
[----:B------:R-:W-:Y:S01]  /*10c00*/  FFMA.RM R26, R26, R48, 12582913 ;  /* 0x4b4000011a1a7423 */ /* 0x000fe20000004030 */
[----:B------:R-:W-:-:S03]  /*10c10*/  FFMA R3, R16, R30, R3 ;  /* 0x0000001e10037223 */ /* 0x000fc60000000003 */
[----:B------:R-:W-:Y:S01]  /*10c20*/  FADD R4, R26, -12583039 ;  /* 0xcb40007f1a047421 */ /* 0x000fe20000000000 */
[----:B------:R-:W-:Y:S02]  /*10c30*/  HADD2.F32 R30, -RZ, R28.H1_H1 ;  /* 0x3000001cff1e7230 */ /* 0x000fe40000004100 */
[----:B------:R-:W-:Y:S01]  /*10c40*/  FFMA.RM R28, R15, R48, 12582913 ;  /* 0x4b4000010f1c7423 */ /* 0x000fe20000004030 */
[----:B------:R-:W-:Y:S01]  /*10c50*/  FFMA R4, -R17, 1.4426950216293334961, -R4 ;  /* 0x3fb8aa3b11047823 */ /* 0x000fe20000000904 */
[----:B---3--:R-:W-:Y:S02]  /*10c60*/  FMUL R5, R2, R35 ;  /* 0x0000002302057220 */ /* 0x008fe40000400000 */
[----:B------:R-:W-:Y:S01]  /*10c70*/  FADD R20, R28, -12583039 ;  /* 0xcb40007f1c147421 */ /* 0x000fe20000000000 */
[-C--:B------:R-:W-:Y:S01]  /*10c80*/  FFMA.SAT R15, -R21, R46.reuse, 0.5 ;  /* 0x3f000000150f7423 */ /* 0x080fe2000000212e */
[----:B------:R-:W-:Y:S01]  /*10c90*/  FFMA R4, -R17, 1.925963033500011079e-08, R4 ;  /* 0x32a5706011047823 */ /* 0x000fe20000000104 */
[----:B------:R-:W-:Y:S01]  /*10ca0*/  FFMA.SAT R17, -R23, R46, 0.5 ;  /* 0x3f00000017117423 */ /* 0x000fe2000000212e */
[----:B------:R1:W-:Y:S01]  /*10cb0*/  MUFU.EX2 R35, R24 ;  /* 0x0000001800237308 */ /* 0x0003e20000000800 */
[----:B------:R-:W-:Y:S01]  /*10cc0*/  FFMA R5, R16, R30, R5 ;  /* 0x0000001e10057223 */ /* 0x000fe20000000005 */
[----:B------:R-:W-:Y:S01]  /*10cd0*/  FFMA R20, -R19, 1.4426950216293334961, -R20 ;  /* 0x3fb8aa3b13147823 */ /* 0x000fe20000000914 */
[----:B------:R-:W-:Y:S01]  /*10ce0*/  FFMA.RM R30, R15, R48, 12582913 ;  /* 0x4b4000010f1e7423 */ /* 0x000fe20000004030 */
[----:B----4-:R-:W-:-:S02]  /*10cf0*/  FMUL R15, R2, R32 ;  /* 0x00000020020f7220 */ /* 0x010fc40000400000 */
[----:B------:R-:W-:Y:S01]  /*10d00*/  FFMA R20, -R19, 1.925963033500011079e-08, R20 ;  /* 0x32a5706013147823 */ /* 0x000fe20000000114 */
[----:B-1----:R-:W-:Y:S01]  /*10d10*/  FFMA.RM R24, R17, R48, 12582913 ;  /* 0x4b40000111187423 */ /* 0x002fe20000004030 */
[----:B------:R-:W-:Y:S01]  /*10d20*/  FFMA.SAT R17, -R25, R46, 0.5 ;  /* 0x3f00000019117423 */ /* 0x000fe2000000212e */
[----:B------:R-:W-:Y:S01]  /*10d30*/  FADD R32, R30, -12583039 ;  /* 0xcb40007f1e207421 */ /* 0x000fe20000000000 */
[----:B------:R-:W-:Y:S02]  /*10d40*/  HADD2.F32 R19, -RZ, R34.H1_H1 ;  /* 0x30000022ff137230 */ /* 0x000fe40000004100 */
[----:B------:R-:W-:Y:S01]  /*10d50*/  FFMA.RM R34, R17, R48, 12582913 ;  /* 0x4b40000111227423 */ /* 0x000fe20000004030 */
[----:B------:R-:W-:Y:S01]  /*10d60*/  FMUL R17, R2, R40 ;  /* 0x0000002802117220 */ /* 0x000fe20000400000 */
[----:B------:R1:W2:Y:S01]  /*10d70*/  MUFU.EX2 R37, R4 ;  /* 0x0000000400257308 */ /* 0x0002a20000000800 */
[----:B------:R-:W-:Y:S02]  /*10d80*/  FFMA R32, -R21, 1.4426950216293334961, -R32 ;  /* 0x3fb8aa3b15207823 */ /* 0x000fe40000000920 */
[----:B------:R-:W-:Y:S01]  /*10d90*/  FFMA R17, R16, R19, R17 ;  /* 0x0000001310117223 */ /* 0x000fe20000000011 */
[-C--:B------:R-:W-:Y:S01]  /*10da0*/  FFMA.SAT R19, -R27, R46.reuse, 0.5 ;  /* 0x3f0000001b137423 */ /* 0x080fe2000000212e */
[----:B------:R-:W-:Y:S01]  /*10db0*/  FFMA R32, -R21, 1.925963033500011079e-08, R32 ;  /* 0x32a5706015207823 */ /* 0x000fe20000000120 */
[----:B-1----:R-:W-:Y:S01]  /*10dc0*/  FADD R4, R24, -12583039 ;  /* 0xcb40007f18047421 */ /* 0x002fe20000000000 */
[----:B------:R-:W-:Y:S01]  /*10dd0*/  FFMA.SAT R21, -R29, R46, 0.5 ;  /* 0x3f0000001d157423 */ /* 0x000fe2000000212e */
[----:B------:R1:W-:Y:S02]  /*10de0*/  MUFU.EX2 R39, R20 ;  /* 0x0000001400277308 */ /* 0x0003e40000000800 */
[----:B------:R-:W-:Y:S01]  /*10df0*/  FFMA R4, -R23, 1.4426950216293334961, -R4 ;  /* 0x3fb8aa3b17047823 */ /* 0x000fe20000000904 */
[----:B------:R-:W-:Y:S01]  /*10e00*/  FFMA R15, R16, R36, R15 ;  /* 0x00000024100f7223 */ /* 0x000fe2000000000f */
[----:B------:R-:W-:-:S02]  /*10e10*/  FADD R36, R34, -12583039 ;  /* 0xcb40007f22247421 */ /* 0x000fc40000000000 */
[----:B------:R-:W-:Y:S01]  /*10e20*/  FFMA R4, -R23, 1.925963033500011079e-08, R4 ;  /* 0x32a5706017047823 */ /* 0x000fe20000000104 */
[----:B-1----:R-:W-:Y:S01]  /*10e30*/  FFMA.RM R20, R19, R48, 12582913 ;  /* 0x4b40000113147423 */ /* 0x002fe20000004030 */
[----:B------:R-:W-:Y:S01]  /*10e40*/  FMUL R19, R2, R38 ;  /* 0x0000002602137220 */ /* 0x000fe20000400000 */
[----:B------:R-:W-:Y:S01]  /*10e50*/  FFMA.RM R38, R21, R48, 12582913 ;  /* 0x4b40000115267423 */ /* 0x000fe20000004030 */
[----:B------:R-:W-:Y:S01]  /*10e60*/  FFMA.SAT R21, -R5, R46, 0.5 ;  /* 0x3f00000005157423 */ /* 0x000fe2000000212e */
[----:B------:R-:W-:Y:S01]  /*10e70*/  FFMA R36, -R25, 1.4426950216293334961, -R36 ;  /* 0x3fb8aa3b19247823 */ /* 0x000fe20000000924 */
[----:B------:R1:W-:Y:S02]  /*10e80*/  MUFU.EX2 R23, R4 ;  /* 0x0000000400177308 */ /* 0x0003e40000000800 */
[----:B------:R-:W-:Y:S01]  /*10e90*/  FFMA.RM R42, R21, R48, 12582913 ;  /* 0x4b400001152a7423 */ /* 0x000fe20000004030 */
[----:B------:R-:W-:Y:S01]  /*10ea0*/  FFMA R36, -R25, 1.925963033500011079e-08, R36 ;  /* 0x32a5706019247823 */ /* 0x000fe20000000124 */
[----:B------:R-:W-:-:S04]  /*10eb0*/  HADD2.F32 R40, -RZ, R43.H0_H0 ;  /* 0x2000002bff287230 */ /* 0x000fc80000004100 */
[----:B------:R3:W-:Y:S01]  /*10ec0*/  MUFU.EX2 R41, R32 ;  /* 0x0000002000297308 */ /* 0x0007e20000000800 */
[----:B-1----:R-:W-:Y:S01]  /*10ed0*/  FFMA.SAT R4, -R3, R46, 0.5 ;  /* 0x3f00000003047423 */ /* 0x002fe2000000212e */
[----:B------:R-:W-:Y:S02]  /*10ee0*/  HADD2.F32 R43, -RZ, R43.H1_H1 ;  /* 0x3000002bff2b7230 */ /* 0x000fe40000004100 */
[----:B------:R-:W-:Y:S01]  /*10ef0*/  FADD R44, R42, -12583039 ;  /* 0xcb40007f2a2c7421 */ /* 0x000fe20000000000 */
[----:B------:R-:W-:Y:S01]  /*10f00*/  FMUL R21, R2, R45 ;  /* 0x0000002d02157220 */ /* 0x000fe20000400000 */
[----:B------:R-:W-:Y:S01]  /*10f10*/  FFMA.RM R4, R4, R48, 12582913 ;  /* 0x4b40000104047423 */ /* 0x000fe20000004030 */
[----:B---3--:R-:W-:Y:S01]  /*10f20*/  FADD R32, R20, -12583039 ;  /* 0xcb40007f14207421 */ /* 0x008fe20000000000 */
[----:B------:R1:W-:Y:S01]  /*10f30*/  MUFU.EX2 R25, R36 ;  /* 0x0000002400197308 */ /* 0x0003e20000000800 */
[----:B------:R-:W-:Y:S02]  /*10f40*/  FFMA R44, -R5, 1.4426950216293334961, -R44 ;  /* 0x3fb8aa3b052c7823 */ /* 0x000fe4000000092c */
[C---:B------:R-:W-:Y:S01]  /*10f50*/  FFMA R32, -R27.reuse, 1.4426950216293334961, -R32 ;  /* 0x3fb8aa3b1b207823 */ /* 0x040fe20000000920 */
[C---:B------:R-:W-:Y:S01]  /*10f60*/  FFMA R19, R16.reuse, R40, R19 ;  /* 0x0000002810137223 */ /* 0x040fe20000000013 */
[----:B------:R-:W-:Y:S01]  /*10f70*/  FFMA R21, R16, R43, R21 ;  /* 0x0000002b10157223 */ /* 0x000fe20000000015 */
[----:B------:R-:W-:Y:S01]  /*10f80*/  FADD R40, R38, -12583039 ;  /* 0xcb40007f26287421 */ /* 0x000fe20000000000 */
[----:B------:R-:W-:Y:S01]  /*10f90*/  FFMA R32, -R27, 1.925963033500011079e-08, R32 ;  /* 0x32a570601b207823 */ /* 0x000fe20000000120 */
[----:B-1----:R-:W-:Y:S01]  /*10fa0*/  FADD R36, R4, -12583039 ;  /* 0xcb40007f04247421 */ /* 0x002fe20000000000 */
[----:B------:R-:W-:Y:S01]  /*10fb0*/  FFMA R44, -R5, 1.925963033500011079e-08, R44 ;  /* 0x32a57060052c7823 */ /* 0x000fe2000000012c */
[-C--:B------:R-:W-:Y:S01]  /*10fc0*/  FFMA.SAT R5, -R17, R46.reuse, 0.5 ;  /* 0x3f00000011057423 */ /* 0x080fe2000000212e */
[-C--:B------:R-:W-:Y:S01]  /*10fd0*/  FFMA.SAT R45, -R19, R46.reuse, 0.5 ;  /* 0x3f000000132d7423 */ /* 0x080fe2000000212e */
[----:B------:R-:W-:Y:S01]  /*10fe0*/  FFMA R36, -R3, 1.4426950216293334961, -R36 ;  /* 0x3fb8aa3b03247823 */ /* 0x000fe20000000924 */
[----:B------:R-:W-:Y:S01]  /*10ff0*/  FFMA.SAT R47, -R21, R46, 0.5 ;  /* 0x3f000000152f7423 */ /* 0x000fe2000000212e */
[----:B------:R-:W-:Y:S01]  /*11000*/  FFMA R40, -R29, 1.4426950216293334961, -R40 ;  /* 0x3fb8aa3b1d287823 */ /* 0x000fe20000000928 */
[----:B------:R1:W3:Y:S01]  /*11010*/  MUFU.EX2 R27, R32 ;  /* 0x00000020001b7308 */ /* 0x0002e20000000800 */
[----:B------:R-:W-:Y:S01]  /*11020*/  FFMA R36, -R3, 1.925963033500011079e-08, R36 ;  /* 0x32a5706003247823 */ /* 0x000fe20000000124 */
[-C--:B------:R-:W-:Y:S01]  /*11030*/  FFMA.RM R43, R5, R48.reuse, 12582913 ;  /* 0x4b400001052b7423 */ /* 0x080fe20000004030 */
[-C--:B------:R-:W-:Y:S01]  /*11040*/  FFMA.RM R45, R45, R48.reuse, 12582913 ;  /* 0x4b4000012d2d7423 */ /* 0x080fe20000004030 */
[----:B------:R-:W-:Y:S01]  /*11050*/  FFMA.RM R47, R47, R48, 12582913 ;  /* 0x4b4000012f2f7423 */ /* 0x000fe20000004030 */
[----:B------:R-:W-:Y:S01]  /*11060*/  FFMA R40, -R29, 1.925963033500011079e-08, R40 ;  /* 0x32a570601d287823 */ /* 0x000fe20000000128 */
[----:B-1----:R-:W-:-:S02]  /*11070*/  FFMA.SAT R32, -R15, R46, 0.5 ;  /* 0x3f0000000f207423 */ /* 0x002fc4000000212e */
[----:B------:R1:W-:Y:S01]  /*11080*/  MUFU.EX2 R3, R36 ;  /* 0x0000002400037308 */ /* 0x0003e20000000800 */
[----:B------:R-:W-:Y:S01]  /*11090*/  FADD R46, R43, -12583039 ;  /* 0xcb40007f2b2e7421 */ /* 0x000fe20000000000 */
[----:B------:R-:W-:Y:S01]  /*110a0*/  FFMA.RM R32, R32, R48, 12582913 ;  /* 0x4b40000120207423 */ /* 0x000fe20000004030 */
[----:B------:R-:W-:Y:S02]  /*110b0*/  FADD R48, R47, -12583039 ;  /* 0xcb40007f2f307421 */ /* 0x000fe40000000000 */
[----:B------:R-:W-:-:S03]  /*110c0*/  FFMA R46, -R17, 1.4426950216293334961, -R46 ;  /* 0x3fb8aa3b112e7823 */ /* 0x000fc6000000092e */
        /* <DEDUP_REMOVED lines=34> */
[----:B------:R-:W-:Y:S01]  /*112f0*/  FFMA R41, R30, R41, 1 ;  /* 0x3f8000001e297423 */ /* 0x000fe20000000029 */
[----:B-----5:R-:W-:Y:S01]  /*11300*/  FFMA R27, R42, R5, 1 ;  /* 0x3f8000002a1b7423 */ /* 0x020fe20000000005 */
        /* <DEDUP_REMOVED lines=16> */
.L_x_351:
[----:B------:R-:W1:Y:S02]  /*11410*/  MUFU.RCP R15, R44 ;  /* 0x0000002c000f7308 */ /* 0x000e640000001000 */
[----:B-1----:R-:W-:-:S04]  /*11420*/  FFMA R0, R44, R15, -1 ;  /* 0xbf8000002c007423 */ /* 0x002fc8000000000f */
[----:B------:R-:W-:-:S04]  /*11430*/  FADD.FTZ R0, -R0, -RZ ;  /* 0x800000ff00007221 */ /* 0x000fc80000010100 */
[----:B------:R-:W-:-:S07]  /*11440*/  FFMA R15, R15, R0, R15 ;  /* 0x000000000f0f7223 */ /* 0x000fce000000000f */
.L_x_352:
[----:B------:R-:W-:Y:S05]  /*11450*/  BSYNC B1 ;  /* 0x0000000000017941 */ /* 0x000fea0003800000 */
.L_x_350:
        /* <DEDUP_REMOVED lines=10> */
.L_x_354:
[----:B------:R-:W1:Y:S02]  /*11500*/  MUFU.RCP R18, R33 ;  /* 0x0000002100127308 */ /* 0x000e640000001000 */
[----:B-1----:R-:W-:-:S04]  /*11510*/  FFMA R0, R33, R18, -1 ;  /* 0xbf80000021007423 */ /* 0x002fc80000000012 */
[----:B------:R-:W-:-:S04]  /*11520*/  FADD.FTZ R3, -R0, -RZ ;  /* 0x800000ff00037221 */ /* 0x000fc80000010100 */
[----:B------:R-:W-:-:S07]  /*11530*/  FFMA R18, R18, R3, R18 ;  /* 0x0000000312127223 */ /* 0x000fce0000000012 */
.L_x_355:
[----:B------:R-:W-:Y:S05]  /*11540*/  BSYNC B1 ;  /* 0x0000000000017941 */ /* 0x000fea0003800000 */
.L_x_353:
        /* <DEDUP_REMOVED lines=10> */
.L_x_357:
[----:B------:R-:W1:Y:S02]  /*115f0*/  MUFU.RCP R17, R22 ;  /* 0x0000001600117308 */ /* 0x000e640000001000 */
[----:B-1----:R-:W-:-:S04]  /*11600*/  FFMA R0, R22, R17, -1 ;  /* 0xbf80000016007423 */ /* 0x002fc80000000011 */
[----:B------:R-:W-:-:S04]  /*11610*/  FADD.FTZ R0, -R0, -RZ ;  /* 0x800000ff00007221 */ /* 0x000fc80000010100 */
[----:B------:R-:W-:-:S07]  /*11620*/  FFMA R17, R17, R0, R17 ;  /* 0x0000000011117223 */ /* 0x000fce0000000011 */
.L_x_358:
[----:B------:R-:W-:Y:S05]  /*11630*/  BSYNC B1 ;  /* 0x0000000000017941 */ /* 0x000fea0003800000 */
.L_x_356:
        /* <DEDUP_REMOVED lines=10> */
.L_x_360:
[----:B------:R-:W1:Y:S02]  /*116e0*/  MUFU.RCP R20, R19 ;  /* 0x0000001300147308 */ /* 0x000e640000001000 */
[----:B-1----:R-:W-:-:S04]  /*116f0*/  FFMA R0, R19, R20, -1 ;  /* 0xbf80000013007423 */ /* 0x002fc80000000014 */
[----:B------:R-:W-:-:S04]  /*11700*/  FADD.FTZ R3, -R0, -RZ ;  /* 0x800000ff00037221 */ /* 0x000fc80000010100 */
[----:B------:R-:W-:-:S07]  /*11710*/  FFMA R20, R20, R3, R20 ;  /* 0x0000000314147223 */ /* 0x000fce0000000014 */
.L_x_361:
[----:B------:R-:W-:Y:S05]  /*11720*/  BSYNC B1 ;  /* 0x0000000000017941 */ /* 0x000fea0003800000 */
.L_x_359:
        /* <DEDUP_REMOVED lines=10> */
.L_x_363:
[----:B------:R-:W1:Y:S02]  /*117d0*/  MUFU.RCP R19, R28 ;  /* 0x0000001c00137308 */ /* 0x000e640000001000 */
[----:B-1----:R-:W-:-:S04]  /*117e0*/  FFMA R0, R28, R19, -1 ;  /* 0xbf8000001c007423 */ /* 0x002fc80000000013 */
[----:B------:R-:W-:-:S04]  /*117f0*/  FADD.FTZ R0, -R0, -RZ ;  /* 0x800000ff00007221 */ /* 0x000fc80000010100 */
[----:B------:R-:W-:-:S07]  /*11800*/  FFMA R19, R19, R0, R19 ;  /* 0x0000000013137223 */ /* 0x000fce0000000013 */
.L_x_364:
[----:B------:R-:W-:Y:S05]  /*11810*/  BSYNC B1 ;  /* 0x0000000000017941 */ /* 0x000fea0003800000 */
.L_x_362:
        /* <DEDUP_REMOVED lines=10> */
.L_x_366:
[----:B------:R-:W1:Y:S02]  /*118c0*/  MUFU.RCP R22, R41 ;  /* 0x0000002900167308 */ /* 0x000e640000001000 */
[----:B-1----:R-:W-:-:S04]  /*118d0*/  FFMA R0, R41, R22, -1 ;  /* 0xbf80000029007423 */ /* 0x002fc80000000016 */
[----:B------:R-:W-:-:S04]  /*118e0*/  FADD.FTZ R3, -R0, -RZ ;  /* 0x800000ff00037221 */ /* 0x000fc80000010100 */
[----:B------:R-:W-:-:S07]  /*118f0*/  FFMA R22, R22, R3, R22 ;  /* 0x0000000316167223 */ /* 0x000fce0000000016 */
.L_x_367:
[----:B------:R-:W-:Y:S05]  /*11900*/  BSYNC B1 ;  /* 0x0000000000017941 */ /* 0x000fea0003800000 */
.L_x_365:
        /* <DEDUP_REMOVED lines=10> */
.L_x_369:
[----:B------:R-:W1:Y:S02]  /*119b0*/  MUFU.RCP R21, R24 ;  /* 0x0000001800157308 */ /* 0x000e640000001000 */
[----:B-1----:R-:W-:-:S04]  /*119c0*/  FFMA R0, R24, R21, -1 ;  /* 0xbf80000018007423 */ /* 0x002fc80000000015 */
[----:B------:R-:W-:-:S04]  /*119d0*/  FADD.FTZ R0, -R0, -RZ ;  /* 0x800000ff00007221 */ /* 0x000fc80000010100 */
[----:B------:R-:W-:-:S07]  /*119e0*/  FFMA R21, R21, R0, R21 ;  /* 0x0000000015157223 */ /* 0x000fce0000000015 */
.L_x_370:
[----:B------:R-:W-:Y:S05]  /*119f0*/  BSYNC B1 ;  /* 0x0000000000017941 */ /* 0x000fea0003800000 */
.L_x_368:
        /* <DEDUP_REMOVED lines=10> */
.L_x_372:
[----:B------:R-:W1:Y:S02]  /*11aa0*/  MUFU.RCP R24, R25 ;  /* 0x0000001900187308 */ /* 0x000e640000001000 */
[----:B-1----:R-:W-:-:S04]  /*11ab0*/  FFMA R0, R25, R24, -1 ;  /* 0xbf80000019007423 */ /* 0x002fc80000000018 */
[----:B------:R-:W-:-:S04]  /*11ac0*/  FADD.FTZ R3, -R0, -RZ ;  /* 0x800000ff00037221 */ /* 0x000fc80000010100 */
[----:B------:R-:W-:-:S07]  /*11ad0*/  FFMA R24, R24, R3, R24 ;  /* 0x0000000318187223 */ /* 0x000fce0000000018 */
.L_x_373:
[----:B------:R-:W-:Y:S05]  /*11ae0*/  BSYNC B1 ;  /* 0x0000000000017941 */ /* 0x000fea0003800000 */
.L_x_371:
        /* <DEDUP_REMOVED lines=10> */
.L_x_375:
[----:B------:R-:W1:Y:S02]  /*11b90*/  MUFU.RCP R23, R26 ;  /* 0x0000001a00177308 */ /* 0x000e640000001000 */
[----:B-1----:R-:W-:-:S04]  /*11ba0*/  FFMA R0, R26, R23, -1 ;  /* 0xbf8000001a007423 */ /* 0x002fc80000000017 */
[----:B------:R-:W-:-:S04]  /*11bb0*/  FADD.FTZ R0, -R0, -RZ ;  /* 0x800000ff00007221 */ /* 0x000fc80000010100 */
[----:B------:R-:W-:-:S07]  /*11bc0*/  FFMA R23, R23, R0, R23 ;  /* 0x0000000017177223 */ /* 0x000fce0000000017 */
.L_x_376:
[----:B------:R-:W-:Y:S05]  /*11bd0*/  BSYNC B1 ;  /* 0x0000000000017941 */ /* 0x000fea0003800000 */
.L_x_374:
        /* <DEDUP_REMOVED lines=10> */
.L_x_378:
[----:B------:R-:W1:Y:S02]  /*11c80*/  MUFU.RCP R26, R29 ;  /* 0x0000001d001a7308 */ /* 0x000e640000001000 */
[----:B-1----:R-:W-:-:S04]  /*11c90*/  FFMA R0, R29, R26, -1 ;  /* 0xbf8000001d007423 */ /* 0x002fc8000000001a */
[----:B------:R-:W-:-:S04]  /*11ca0*/  FADD.FTZ R3, -R0, -RZ ;  /* 0x800000ff00037221 */ /* 0x000fc80000010100 */
[----:B------:R-:W-:-:S07]  /*11cb0*/  FFMA R26, R26, R3, R26 ;  /* 0x000000031a1a7223 */ /* 0x000fce000000001a */
.L_x_379:
[----:B------:R-:W-:Y:S05]  /*11cc0*/  BSYNC B1 ;  /* 0x0000000000017941 */ /* 0x000fea0003800000 */
.L_x_377:
        /* <DEDUP_REMOVED lines=10> */
.L_x_381:
[----:B------:R-:W1:Y:S02]  /*11d70*/  MUFU.RCP R25, R30 ;  /* 0x0000001e00197308 */ /* 0x000e640000001000 */
[----:B-1----:R-:W-:-:S04]  /*11d80*/  FFMA R0, R30, R25, -1 ;  /* 0xbf8000001e007423 */ /* 0x002fc80000000019 */
[----:B------:R-:W-:-:S04]  /*11d90*/  FADD.FTZ R0, -R0, -RZ ;  /* 0x800000ff00007221 */ /* 0x000fc80000010100 */
[----:B------:R-:W-:-:S07]  /*11da0*/  FFMA R25, R25, R0, R25 ;  /* 0x0000000019197223 */ /* 0x000fce0000000019 */
.L_x_382:
[----:B------:R-:W-:Y:S05]  /*11db0*/  BSYNC B1 ;  /* 0x0000000000017941 */ /* 0x000fea0003800000 */
.L_x_380:
        /* <DEDUP_REMOVED lines=10> */
.L_x_384:
[----:B------:R-:W1:Y:S02]  /*11e60*/  MUFU.RCP R28, R27 ;  /* 0x0000001b001c7308 */ /* 0x000e640000001000 */
[----:B-1----:R-:W-:-:S04]  /*11e70*/  FFMA R0, R27, R28, -1 ;  /* 0xbf8000001b007423 */ /* 0x002fc8000000001c */
[----:B------:R-:W-:-:S04]  /*11e80*/  FADD.FTZ R3, -R0, -RZ ;  /* 0x800000ff00037221 */ /* 0x000fc80000010100 */
[----:B------:R-:W-:-:S07]  /*11e90*/  FFMA R28, R28, R3, R28 ;  /* 0x000000031c1c7223 */ /* 0x000fce000000001c */
.L_x_385:
[----:B------:R-:W-:Y:S05]  /*11ea0*/  BSYNC B1 ;  /* 0x0000000000017941 */ /* 0x000fea0003800000 */
.L_x_383:
        /* <DEDUP_REMOVED lines=10> */
.L_x_387:
[----:B------:R-:W1:Y:S02]  /*11f50*/  MUFU.RCP R27, R32 ;  /* 0x00000020001b7308 */ /* 0x000e640000001000 */
[----:B-1----:R-:W-:-:S04]  /*11f60*/  FFMA R0, R32, R27, -1 ;  /* 0xbf80000020007423 */ /* 0x002fc8000000001b */
[----:B------:R-:W-:-:S04]  /*11f70*/  FADD.FTZ R0, -R0, -RZ ;  /* 0x800000ff00007221 */ /* 0x000fc80000010100 */
[----:B------:R-:W-:-:S07]  /*11f80*/  FFMA R27, R27, R0, R27 ;  /* 0x000000001b1b7223 */ /* 0x000fce000000001b */
.L_x_388:
[----:B------:R-:W-:Y:S05]  /*11f90*/  BSYNC B1 ;  /* 0x0000000000017941 */ /* 0x000fea0003800000 */
.L_x_386:
        /* <DEDUP_REMOVED lines=10> */
.L_x_390:
[----:B------:R-:W1:Y:S02]  /*12040*/  MUFU.RCP R30, R43 ;  /* 0x0000002b001e7308 */ /* 0x000e640000001000 */
[----:B-1----:R-:W-:-:S04]  /*12050*/  FFMA R0, R43, R30, -1 ;  /* 0xbf8000002b007423 */ /* 0x002fc8000000001e */
[----:B------:R-:W-:-:S04]  /*12060*/  FADD.FTZ R3, -R0, -RZ ;  /* 0x800000ff00037221 */ /* 0x000fc80000010100 */
[----:B------:R-:W-:-:S07]  /*12070*/  FFMA R30, R30, R3, R30 ;  /* 0x000000031e1e7223 */ /* 0x000fce000000001e */
.L_x_391:
[----:B------:R-:W-:Y:S05]  /*12080*/  BSYNC B1 ;  /* 0x0000000000017941 */ /* 0x000fea0003800000 */
.L_x_389:
        /* <DEDUP_REMOVED lines=10> */
.L_x_393:
[----:B------:R-:W1:Y:S02]  /*12130*/  MUFU.RCP R29, R42 ;  /* 0x0000002a001d7308 */ /* 0x000e640000001000 */
[----:B-1----:R-:W-:-:S04]  /*12140*/  FFMA R0, R42, R29, -1 ;  /* 0xbf8000002a007423 */ /* 0x002fc8000000001d */
[----:B------:R-:W-:-:S04]  /*12150*/  FADD.FTZ R0, -R0, -RZ ;  /* 0x800000ff00007221 */ /* 0x000fc80000010100 */
[----:B------:R-:W-:-:S07]  /*12160*/  FFMA R29, R29, R0, R29 ;  /* 0x000000001d1d7223 */ /* 0x000fce000000001d */
.L_x_394:
[----:B------:R-:W-:Y:S05]  /*12170*/  BSYNC B1 ;  /* 0x0000000000017941 */ /* 0x000fea0003800000 */
.L_x_392:
        /* <DEDUP_REMOVED lines=9> */
.L_x_396:
[----:B------:R-:W1:Y:S02]  /*12210*/  MUFU.RCP R0, R47 ;  /* 0x0000002f00007308 */ /* 0x000e640000001000 */
[----:B-1----:R-:W-:-:S04]  /*12220*/  FFMA R3, R47, R0, -1 ;  /* 0xbf8000002f037423 */ /* 0x002fc80000000000 */
[----:B------:R-:W-:-:S04]  /*12230*/  FADD.FTZ R3, -R3, -RZ ;  /* 0x800000ff03037221 */ /* 0x000fc80000010100 */
[----:B------:R-:W-:-:S07]  /*12240*/  FFMA R0, R0, R3, R0 ;  /* 0x0000000300007223 */ /* 0x000fce0000000000 */
.L_x_397:
[----:B------:R-:W-:Y:S05]  /*12250*/  BSYNC B1 ;  /* 0x0000000000017941 */ /* 0x000fea0003800000 */
.L_x_395:
        /* <DEDUP_REMOVED lines=10> */
.L_x_398:
        /* <DEDUP_REMOVED lines=27> */
.L_x_400:
[----:B------:R-:W-:Y:S05]  /*124b0*/  BSYNC B0 ;  /* 0x0000000000007941 */ /* 0x000fea0003800000 */
.L_x_399:
[----:B------:R-:W-:Y:S04]  /*124c0*/  BSSY B0, `(.L_x_401) ;  /* 0x000003c000007945 */ /* 0x000fe80003800000 */
[----:B------:R-:W-:Y:S05]  /*124d0*/  @P0 BRA `(.L_x_402) ;  /* 0x0000000000e80947 */ /* 0x000fea0003800000 */
[----:B------:R-:W2:Y:S02]  /*124e0*/  LDL R0, [R1+0xcc] ;  /* 0x0000cc0001007983 */ /* 0x000ea40000100800 */
[----:B--2---:R-:W-:-:S13]  /*124f0*/  ISETP.NE.AND P3, PT, R0, 0x3, PT ;  /* 0x000000030000780c */ /* 0x004fda0003f65270 */
[----:B------:R-:W-:Y:S05]  /*12500*/  @!P3 BRA `(.L_x_403) ;  /* 0x000000000004b947 */ /* 0x000fea0003800000 */
[----:B------:R-:W-:Y:S01]  /*12510*/  BPT.TRAP 0x1 ;  /* 0x000000040000795c */ /* 0x000fe20000300000 */
.L_x_403:
[----:B------:R-:W2:Y:S04]  /*12520*/  LDL R0, [R1+0xb4] ;  /* 0x0000b40001007983 */ /* 0x000ea80000100800 */
[----:B------:R-:W3:Y:S01]  /*12530*/  LDL R3, [R1+0xb8] ;  /* 0x0000b80001037983 */ /* 0x000ee20000100800 */
[----:B------:R-:W-:Y:S01]  /*12540*/  BSSY B1, `(.L_x_404) ;  /* 0x0000005000017945 */ /* 0x000fe20003800000 */
[----:B--2---:R-:W-:Y:S02]  /*12550*/  LEA R0, R0, UR47, 0x3 ;  /* 0x0000002f00007c11 */ /* 0x004fe4000f8e18ff */
[----:B---3--:R-:W-:-:S04]  /*12560*/  SHF.L.U32 R3, R3, 0x1f, RZ ;  /* 0x0000001f03037819 */ /* 0x008fc800000006ff */
[----:B------:R-:W1:Y:S02]  /*12570*/  SYNCS.PHASECHK.TRANS64.TRYWAIT P2, [R0+URZ+0x80], R3 ;  /* 0x00008003000075a7 */ /* 0x000e64000804017f */
[----:B-1----:R-:W-:Y:S05]  /*12580*/  @!P2 BRA `(.L_x_405) ;  /* 0x0000007c0058a947 */ /* 0x002fea0003800000 */
.L_x_629:
[----:B------:R-:W-:Y:S05]  /*12590*/  BSYNC B1 ;  /* 0x0000000000017941 */ /* 0x000fea0003800000 */
.L_x_404:
        /* <DEDUP_REMOVED lines=18> */
.L_x_407:
[----:B------:R-:W-:Y:S05]  /*126c0*/  BSYNC B1 ;  /* 0x0000000000017941 */ /* 0x000fea0003800000 */
.L_x_406:
        /* <DEDUP_REMOVED lines=8> */
.L_x_408:
        /* <DEDUP_REMOVED lines=19> */
.L_x_402:
[----:B------:R-:W-:Y:S05]  /*12880*/  BSYNC B0 ;  /* 0x0000000000007941 */ /* 0x000fea0003800000 */
.L_x_401:
        /* <DEDUP_REMOVED lines=196> */
.L_x_410:
[----:B------:R-:W1:Y:S02]  /*134d0*/  MUFU.RCP R15, R48 ;  /* 0x00000030000f7308 */ /* 0x000e640000001000 */
[----:B-1----:R-:W-:-:S04]  /*134e0*/  FFMA R0, R48, R15, -1 ;  /* 0xbf80000030007423 */ /* 0x002fc8000000000f */
[----:B------:R-:W-:-:S04]  /*134f0*/  FADD.FTZ R0, -R0, -RZ ;  /* 0x800000ff00007221 */ /* 0x000fc80000010100 */
[----:B------:R-:W-:-:S07]  /*13500*/  FFMA R15, R15, R0, R15 ;  /* 0x000000000f0f7223 */ /* 0x000fce000000000f */
.L_x_411:
[----:B------:R-:W-:Y:S05]  /*13510*/  BSYNC B1 ;  /* 0x0000000000017941 */ /* 0x000fea0003800000 */
.L_x_409:
        /* <DEDUP_REMOVED lines=10> */
.L_x_413:
[----:B------:R-:W1:Y:S02]  /*135c0*/  MUFU.RCP R18, R23 ;  /* 0x0000001700127308 */ /* 0x000e640000001000 */
[----:B-1----:R-:W-:-:S04]  /*135d0*/  FFMA R0, R23, R18, -1 ;  /* 0xbf80000017007423 */ /* 0x002fc80000000012 */
[----:B------:R-:W-:-:S04]  /*135e0*/  FADD.FTZ R3, -R0, -RZ ;  /* 0x800000ff00037221 */ /* 0x000fc80000010100 */
[----:B------:R-:W-:-:S07]  /*135f0*/  FFMA R18, R18, R3, R18 ;  /* 0x0000000312127223 */ /* 0x000fce0000000012 */
.L_x_414:
[----:B------:R-:W-:Y:S05]  /*13600*/  BSYNC B1 ;  /* 0x0000000000017941 */ /* 0x000fea0003800000 */
.L_x_412:
        /* <DEDUP_REMOVED lines=10> */
.L_x_416:
[----:B------:R-:W1:Y:S02]  /*136b0*/  MUFU.RCP R17, R22 ;  /* 0x0000001600117308 */ /* 0x000e640000001000 */
[----:B-1----:R-:W-:-:S04]  /*136c0*/  FFMA R0, R22, R17, -1 ;  /* 0xbf80000016007423 */ /* 0x002fc80000000011 */
[----:B------:R-:W-:-:S04]  /*136d0*/  FADD.FTZ R0, -R0, -RZ ;  /* 0x800000ff00007221 */ /* 0x000fc80000010100 */
[----:B------:R-:W-:-:S07]  /*136e0*/  FFMA R17, R17, R0, R17 ;  /* 0x0000000011117223 */ /* 0x000fce0000000011 */
.L_x_417:
[----:B------:R-:W-:Y:S05]  /*136f0*/  BSYNC B1 ;  /* 0x0000000000017941 */ /* 0x000fea0003800000 */
.L_x_415:
        /* <DEDUP_REMOVED lines=10> */
.L_x_419:
[----:B------:R-:W1:Y:S02]  /*137a0*/  MUFU.RCP R20, R27 ;  /* 0x0000001b00147308 */ /* 0x000e640000001000 */
[----:B-1----:R-:W-:-:S04]  /*137b0*/  FFMA R0, R27, R20, -1 ;  /* 0xbf8000001b007423 */ /* 0x002fc80000000014 */
[----:B------:R-:W-:-:S04]  /*137c0*/  FADD.FTZ R3, -R0, -RZ ;  /* 0x800000ff00037221 */ /* 0x000fc80000010100 */
[----:B------:R-:W-:-:S07]  /*137d0*/  FFMA R20, R20, R3, R20 ;  /* 0x0000000314147223 */ /* 0x000fce0000000014 */
.L_x_420:
[----:B------:R-:W-:Y:S05]  /*137e0*/  BSYNC B1 ;  /* 0x0000000000017941 */ /* 0x000fea0003800000 */
.L_x_418:
        /* <DEDUP_REMOVED lines=10> */
.L_x_422:
[----:B------:R-:W1:Y:S02]  /*13890*/  MUFU.RCP R19, R28 ;  /* 0x0000001c00137308 */ /* 0x000e640000001000 */
[----:B-1----:R-:W-:-:S04]  /*138a0*/  FFMA R0, R28, R19, -1 ;  /* 0xbf8000001c007423 */ /* 0x002fc80000000013 */
[----:B------:R-:W-:-:S04]  /*138b0*/  FADD.FTZ R0, -R0, -RZ ;  /* 0x800000ff00007221 */ /* 0x000fc80000010100 */
[----:B------:R-:W-:-:S07]  /*138c0*/  FFMA R19, R19, R0, R19 ;  /* 0x0000000013137223 */ /* 0x000fce0000000013 */
.L_x_423:
[----:B------:R-:W-:Y:S05]  /*138d0*/  BSYNC B1 ;  /* 0x0000000000017941 */ /* 0x000fea0003800000 */
.L_x_421:
        /* <DEDUP_REMOVED lines=10> */
.L_x_425:
[----:B------:R-:W1:Y:S02]  /*13980*/  MUFU.RCP R22, R31 ;  /* 0x0000001f00167308 */ /* 0x000e640000001000 */
[----:B-1----:R-:W-:-:S04]  /*13990*/  FFMA R0, R31, R22, -1 ;  /* 0xbf8000001f007423 */ /* 0x002fc80000000016 */
[----:B------:R-:W-:-:S04]  /*139a0*/  FADD.FTZ R3, -R0, -RZ ;  /* 0x800000ff00037221 */ /* 0x000fc80000010100 */
[----:B------:R-:W-:-:S07]  /*139b0*/  FFMA R22, R22, R3, R22 ;  /* 0x0000000316167223 */ /* 0x000fce0000000016 */
.L_x_426:
[----:B------:R-:W-:Y:S05]  /*139c0*/  BSYNC B1 ;  /* 0x0000000000017941 */ /* 0x000fea0003800000 */
.L_x_424:
        /* <DEDUP_REMOVED lines=10> */
.L_x_428:
[----:B------:R-:W1:Y:S02]  /*13a70*/  MUFU.RCP R21, R24 ;  /* 0x0000001800157308 */ /* 0x000e640000001000 */
[----:B-1----:R-:W-:-:S04]  /*13a80*/  FFMA R0, R24, R21, -1 ;  /* 0xbf80000018007423 */ /* 0x002fc80000000015 */
[----:B------:R-:W-:-:S04]  /*13a90*/  FADD.FTZ R0, -R0, -RZ ;  /* 0x800000ff00007221 */ /* 0x000fc80000010100 */
[----:B------:R-:W-:-:S07]  /*13aa0*/  FFMA R21, R21, R0, R21 ;  /* 0x0000000015157223 */ /* 0x000fce0000000015 */
.L_x_429:
[----:B------:R-:W-:Y:S05]  /*13ab0*/  BSYNC B1 ;  /* 0x0000000000017941 */ /* 0x000fea0003800000 */
.L_x_427:
        /* <DEDUP_REMOVED lines=10> */
.L_x_431:
[----:B------:R-:W1:Y:S02]  /*13b60*/  MUFU.RCP R24, R25 ;  /* 0x0000001900187308 */ /* 0x000e640000001000 */
[----:B-1----:R-:W-:-:S04]  /*13b70*/  FFMA R0, R25, R24, -1 ;  /* 0xbf80000019007423 */ /* 0x002fc80000000018 */
[----:B------:R-:W-:-:S04]  /*13b80*/  FADD.FTZ R3, -R0, -RZ ;  /* 0x800000ff00037221 */ /* 0x000fc80000010100 */
[----:B------:R-:W-:-:S07]  /*13b90*/  FFMA R24, R24, R3, R24 ;  /* 0x0000000318187223 */ /* 0x000fce0000000018 */
.L_x_432:
[----:B------:R-:W-:Y:S05]  /*13ba0*/  BSYNC B1 ;  /* 0x0000000000017941 */ /* 0x000fea0003800000 */
.L_x_430:
        /* <DEDUP_REMOVED lines=10> */
.L_x_434:
[----:B------:R-:W1:Y:S02]  /*13c50*/  MUFU.RCP R23, R26 ;  /* 0x0000001a00177308 */ /* 0x000e640000001000 */
[----:B-1----:R-:W-:-:S04]  /*13c60*/  FFMA R0, R26, R23, -1 ;  /* 0xbf8000001a007423 */ /* 0x002fc80000000017 */
[----:B------:R-:W-:-:S04]  /*13c70*/  FADD.FTZ R0, -R0, -RZ ;  /* 0x800000ff00007221 */ /* 0x000fc80000010100 */
[----:B------:R-:W-:-:S07]  /*13c80*/  FFMA R23, R23, R0, R23 ;  /* 0x0000000017177223 */ /* 0x000fce0000000017 */
.L_x_435:
[----:B------:R-:W-:Y:S05]  /*13c90*/  BSYNC B1 ;  /* 0x0000000000017941 */ /* 0x000fea0003800000 */
.L_x_433:
        /* <DEDUP_REMOVED lines=10> */
.L_x_437:
[----:B------:R-:W1:Y:S02]  /*13d40*/  MUFU.RCP R26, R29 ;  /* 0x0000001d001a7308 */ /* 0x000e640000001000 */
[----:B-1----:R-:W-:-:S04]  /*13d50*/  FFMA R0, R29, R26, -1 ;  /* 0xbf8000001d007423 */ /* 0x002fc8000000001a */
[----:B------:R-:W-:-:S04]  /*13d60*/  FADD.FTZ R3, -R0, -RZ ;  /* 0x800000ff00037221 */ /* 0x000fc80000010100 */
[----:B------:R-:W-:-:S07]  /*13d70*/  FFMA R26, R26, R3, R26 ;  /* 0x000000031a1a7223 */ /* 0x000fce000000001a */
.L_x_438:
[----:B------:R-:W-:Y:S05]  /*13d80*/  BSYNC B1 ;  /* 0x0000000000017941 */ /* 0x000fea0003800000 */
.L_x_436:
        /* <DEDUP_REMOVED lines=10> */
.L_x_440:
[----:B------:R-:W1:Y:S02]  /*13e30*/  MUFU.RCP R25, R30 ;  /* 0x0000001e00197308 */ /* 0x000e640000001000 */
[----:B-1----:R-:W-:-:S04]  /*13e40*/  FFMA R0, R30, R25, -1 ;  /* 0xbf8000001e007423 */ /* 0x002fc80000000019 */
[----:B------:R-:W-:-:S04]  /*13e50*/  FADD.FTZ R0, -R0, -RZ ;  /* 0x800000ff00007221 */ /* 0x000fc80000010100 */
[----:B------:R-:W-:-:S07]  /*13e60*/  FFMA R25, R25, R0, R25 ;  /* 0x0000000019197223 */ /* 0x000fce0000000019 */
.L_x_441:
[----:B------:R-:W-:Y:S05]  /*13e70*/  BSYNC B1 ;  /* 0x0000000000017941 */ /* 0x000fea0003800000 */
.L_x_439:
        /* <DEDUP_REMOVED lines=10> */
.L_x_443:
[----:B------:R-:W1:Y:S02]  /*13f20*/  MUFU.RCP R28, R39 ;  /* 0x00000027001c7308 */ /* 0x000e640000001000 */
[----:B-1----:R-:W-:-:S04]  /*13f30*/  FFMA R0, R39, R28, -1 ;  /* 0xbf80000027007423 */ /* 0x002fc8000000001c */
[----:B------:R-:W-:-:S04]  /*13f40*/  FADD.FTZ R3, -R0, -RZ ;  /* 0x800000ff00037221 */ /* 0x000fc80000010100 */
[----:B------:R-:W-:-:S07]  /*13f50*/  FFMA R28, R28, R3, R28 ;  /* 0x000000031c1c7223 */ /* 0x000fce000000001c */
.L_x_444:
[----:B------:R-:W-:Y:S05]  /*13f60*/  BSYNC B1 ;  /* 0x0000000000017941 */ /* 0x000fea0003800000 */
.L_x_442:
        /* <DEDUP_REMOVED lines=10> */
.L_x_446:
[----:B------:R-:W1:Y:S02]  /*14010*/  MUFU.RCP R27, R32 ;  /* 0x00000020001b7308 */ /* 0x000e640000001000 */
[----:B-1----:R-:W-:-:S04]  /*14020*/  FFMA R0, R32, R27, -1 ;  /* 0xbf80000020007423 */ /* 0x002fc8000000001b */
[----:B------:R-:W-:-:S04]  /*14030*/  FADD.FTZ R0, -R0, -RZ ;  /* 0x800000ff00007221 */ /* 0x000fc80000010100 */
[----:B------:R-:W-:-:S07]  /*14040*/  FFMA R27, R27, R0, R27 ;  /* 0x000000001b1b7223 */ /* 0x000fce000000001b */
.L_x_447:
[----:B------:R-:W-:Y:S05]  /*14050*/  BSYNC B1 ;  /* 0x0000000000017941 */ /* 0x000fea0003800000 */
.L_x_445:
        /* <DEDUP_REMOVED lines=10> */
.L_x_449:
[----:B------:R-:W1:Y:S02]  /*14100*/  MUFU.RCP R30, R41 ;  /* 0x00000029001e7308 */ /* 0x000e640000001000 */
[----:B-1----:R-:W-:-:S04]  /*14110*/  FFMA R0, R41, R30, -1 ;  /* 0xbf80000029007423 */ /* 0x002fc8000000001e */
[----:B------:R-:W-:-:S04]  /*14120*/  FADD.FTZ R3, -R0, -RZ ;  /* 0x800000ff00037221 */ /* 0x000fc80000010100 */
[----:B------:R-:W-:-:S07]  /*14130*/  FFMA R30, R30, R3, R30 ;  /* 0x000000031e1e7223 */ /* 0x000fce000000001e */
.L_x_450:
[----:B------:R-:W-:Y:S05]  /*14140*/  BSYNC B1 ;  /* 0x0000000000017941 */ /* 0x000fea0003800000 */
.L_x_448:
        /* <DEDUP_REMOVED lines=10> */
.L_x_452:
[----:B------:R-:W1:Y:S02]  /*141f0*/  MUFU.RCP R29, R42 ;  /* 0x0000002a001d7308 */ /* 0x000e640000001000 */
[----:B-1----:R-:W-:-:S04]  /*14200*/  FFMA R0, R42, R29, -1 ;  /* 0xbf8000002a007423 */ /* 0x002fc8000000001d */
[----:B------:R-:W-:-:S04]  /*14210*/  FADD.FTZ R0, -R0, -RZ ;  /* 0x800000ff00007221 */ /* 0x000fc80000010100 */
[----:B------:R-:W-:-:S07]  /*14220*/  FFMA R29, R29, R0, R29 ;  /* 0x000000001d1d7223 */ /* 0x000fce000000001d */
.L_x_453:
[----:B------:R-:W-:Y:S05]  /*14230*/  BSYNC B1 ;  /* 0x0000000000017941 */ /* 0x000fea0003800000 */
.L_x_451:
        /* <DEDUP_REMOVED lines=9> */
.L_x_455:
[----:B------:R-:W1:Y:S02]  /*142d0*/  MUFU.RCP R0, R33 ;  /* 0x0000002100007308 */ /* 0x000e640000001000 */
[----:B-1----:R-:W-:-:S04]  /*142e0*/  FFMA R3, R33, R0, -1 ;  /* 0xbf80000021037423 */ /* 0x002fc80000000000 */
[----:B------:R-:W-:-:S04]  /*142f0*/  FADD.FTZ R3, -R3, -RZ ;  /* 0x800000ff03037221 */ /* 0x000fc80000010100 */
[----:B------:R-:W-:-:S07]  /*14300*/  FFMA R0, R0, R3, R0 ;  /* 0x0000000300007223 */ /* 0x000fce0000000000 */
.L_x_456:
[----:B------:R-:W-:Y:S05]  /*14310*/  BSYNC B1 ;  /* 0x0000000000017941 */ /* 0x000fea0003800000 */
.L_x_454:
        /* <DEDUP_REMOVED lines=10> */
.L_x_457:
        /* <DEDUP_REMOVED lines=27> */
.L_x_459:
[----:B------:R-:W-:Y:S05]  /*14570*/  BSYNC B0 ;  /* 0x0000000000007941 */ /* 0x000fea0003800000 */
.L_x_458:
[----:B------:R-:W-:Y:S04]  /*14580*/  BSSY B0, `(.L_x_460) ;  /* 0x0000033000007945 */ /* 0x000fe80003800000 */
[----:B------:R-:W-:Y:S05]  /*14590*/  @P0 BRA `(.L_x_461) ;  /* 0x0000000000c40947 */ /* 0x000fea0003800000 */
[----:B------:R-:W2:Y:S02]  /*145a0*/  LDL R0, [R1+0xcc] ;  /* 0x0000cc0001007983 */ /* 0x000ea40000100800 */
[----:B--2---:R-:W-:-:S13]  /*145b0*/  ISETP.NE.AND P2, PT, R0, 0x3, PT ;  /* 0x000000030000780c */ /* 0x004fda0003f45270 */
[----:B------:R-:W-:Y:S05]  /*145c0*/  @!P2 BRA `(.L_x_462) ;  /* 0x000000000004a947 */ /* 0x000fea0003800000 */
[----:B------:R-:W-:Y:S01]  /*145d0*/  BPT.TRAP 0x1 ;  /* 0x000000040000795c */ /* 0x000fe20000300000 */
.L_x_462:
[----:B------:R-:W2:Y:S04]  /*145e0*/  LDL.LU R0, [R1+0xb8] ;  /* 0x0000b80001007983 */ /* 0x000ea80000300800 */
[----:B------:R-:W3:Y:S01]  /*145f0*/  LDL R3, [R1+0xb4] ;  /* 0x0000b40001037983 */ /* 0x000ee20000100800 */
[----:B------:R-:W-:Y:S01]  /*14600*/  BSSY B1, `(.L_x_463) ;  /* 0x0000005000017945 */ /* 0x000fe20003800000 */
[----:B--2---:R-:W-:Y:S02]  /*14610*/  SHF.L.U32 R0, R0, 0x1f, RZ ;  /* 0x0000001f00007819 */ /* 0x004fe400000006ff */
[----:B---3--:R-:W-:-:S04]  /*14620*/  LEA R3, R3, UR47, 0x3 ;  /* 0x0000002f03037c11 */ /* 0x008fc8000f8e18ff */
[----:B------:R-:W1:Y:S02]  /*14630*/  SYNCS.PHASECHK.TRANS64.TRYWAIT P0, [R3+URZ+0x80], R0 ;  /* 0x00008000030075a7 */ /* 0x000e64000800017f */
[----:B-1----:R-:W-:Y:S05]  /*14640*/  @!P0 BRA `(.L_x_464) ;  /* 0x0000005c003c8947 */ /* 0x002fea0003800000 */
.L_x_630:
[----:B------:R-:W-:Y:S05]  /*14650*/  BSYNC B1 ;  /* 0x0000000000017941 */ /* 0x000fea0003800000 */
.L_x_463:
[----:B------:R-:W-:Y:S04]  /*14660*/  BSSY B1, `(.L_x_465) ;  /* 0x0000012000017945 */ /* 0x000fe80003800000 */
[----:B------:R-:W-:Y:S05]  /*14670*/  @P1 BRA `(.L_x_466) ;  /* 0x0000000000401947 */ /* 0x000fea0003800000 */
[----:B------:R-:W1:Y:S02]  /*14680*/  LDL.LU R4, [R1+0xb4] ;  /* 0x0000b40001047983 */ /* 0x000e640000300800 */
[----:B-1----:R-:W-:-:S04]  /*14690*/  LEA R0, R4, R10, 0xc ;  /* 0x0000000a04007211 */ /* 0x002fc800078e60ff */
[----:B------:R-:W-:Y:S01]  /*146a0*/  IADD3 R4, R0, UR47, RZ ;  /* 0x0000002f00047c10 */ /* 0x000fe2000fffe0ff */
[----:B------:R-:W-:Y:S03]  /*146b0*/  LDS.U16 R9, [R0+UR47+0x200] ;  /* 0x0002002f00097984 */ /* 0x000fe60008000400 */
[----:B------:R-:W-:Y:S01]  /*146c0*/  IADD3 R11, R11, R4, RZ ;  /* 0x000000040b0b7210 */ /* 0x000fe20007ffe0ff */
[----:B------:R-:W-:Y:S04]  /*146d0*/  LDS.U16 R8, [R0+UR47+0x208] ;  /* 0x0002082f00087984 */ /* 0x000fe80008000400 */
[----:B------:R-:W-:Y:S04]  /*146e0*/  LDS.U16 R7, [R11+0x200] ;  /* 0x000200000b077984 */ /* 0x000fe80000000400 */
[----:B------:R-:W1:Y:S04]  /*146f0*/  LDS.U16 R6, [R11+0x100] ;  /* 0x000100000b067984 */ /* 0x000e680000000400 */
[----:B------:R-:W2:Y:S04]  /*14700*/  LDS.U16 R4, [R0+UR47+0x100] ;  /* 0x0001002f00047984 */ /* 0x000ea80008000400 */
[----:B------:R-:W3:Y:S04]  /*14710*/  LDS.U16 R3, [R0+UR47+0x108] ;  /* 0x0001082f00037984 */ /* 0x000ee80008000400 */
[----:B------:R-:W-:Y:S04]  /*14720*/  LDS.U16 R5, [R11+0x208] ;  /* 0x000208000b057984 */ /* 0x000fe80000000400 */
[----:B------:R-:W4:Y:S01]  /*14730*/  LDS.U16 R18, [R11+0x108] ;  /* 0x000108000b127984 */ /* 0x000f220000000400 */
[----:B-1----:R-:W-:-:S02]  /*14740*/  PRMT R7, R6, 0x5410, R7 ;  /* 0x0000541006077816 */ /* 0x002fc40000000007 */
[----:B--2---:R-:W-:Y:S02]  /*14750*/  PRMT R9, R4, 0x5410, R9 ;  /* 0x0000541004097816 */ /* 0x004fe40000000009 */
[----:B---3--:R-:W-:Y:S02]  /*14760*/  PRMT R8, R3, 0x5410, R8 ;  /* 0x0000541003087816 */ /* 0x008fe40000000008 */
[----:B----4-:R-:W-:-:S07]  /*14770*/  PRMT R6, R18, 0x5410, R5 ;  /* 0x0000541012067816 */ /* 0x010fce0000000005 */
.L_x_466:
[----:B------:R-:W-:Y:S05]  /*14780*/  BSYNC B1 ;  /* 0x0000000000017941 */ /* 0x000fea0003800000 */
.L_x_465:
        /* <DEDUP_REMOVED lines=8> */
.L_x_467:
[----:B-1----:R-:W1:Y:S01]  /*14810*/  S2R R3, SR_CgaCtaId ;  /* 0x0000000000037919 */ /* 0x002e620000008800 */
[C---:B------:R-:W-:Y:S02]  /*14820*/  LEA R0, R13.reuse, UR47, 0x3 ;  /* 0x0000002f0d007c11 */ /* 0x040fe4000f8e18ff */
[----:B------:R-:W-:Y:S02]  /*14830*/  IADD3 R13, R13, 0x1, RZ ;  /* 0x000000010d0d7810 */ /* 0x000fe40007ffe0ff */
[----:B------:R-:W-:Y:S02]  /*14840*/  IADD3 R0, R0, 0xa0, RZ ;  /* 0x000000a000007810 */ /* 0x000fe40007ffe0ff */
[----:B------:R-:W-:-:S04]  /*14850*/  ISETP.NE.AND P0, PT, R13, 0x4, PT ;  /* 0x000000040d00780c */ /* 0x000fc80003f05270 */
[----:B------:R-:W-:Y:S02]  /*14860*/  SEL R13, R13, RZ, P0 ;  /* 0x000000ff0d0d7207 */ /* 0x000fe40000000000 */
[----:B-1----:R-:W-:Y:S02]  /*14870*/  PRMT R0, R3, 0x654, R0 ;  /* 0x0000065403007816 */ /* 0x002fe40000000000 */
[----:B------:R-:W-:Y:S02]  /*14880*/  SEL R3, RZ, 0x1, P0 ;  /* 0x00000001ff037807 */ /* 0x000fe40000000000 */
[----:B--2---:R1:W-:Y:S02]  /*14890*/  SYNCS.ARRIVE.TRANS64.RED.A1T0 RZ, [R0+URZ], RZ ;  /* 0x000000ff00ff79a7 */ /* 0x0043e4000810043f */
[----:B------:R-:W-:-:S07]  /*148a0*/  LOP3.LUT R14, R14, R3, RZ, 0x3c, !PT ;  /* 0x000000030e0e7212 */ /* 0x000fce00078e3cff */
.L_x_461:
[----:B------:R-:W-:Y:S05]  /*148b0*/  BSYNC B0 ;  /* 0x0000000000007941 */ /* 0x000fea0003800000 */
.L_x_460:
[----:B------:R-:W2:Y:S04]  /*148c0*/  LDL.LU R3, [R1+0x74] ;  /* 0x0000740001037983 */ /* 0x000ea80000300800 */
[----:B------:R-:W3:Y:S04]  /*148d0*/  LDL.LU R4, [R1+0x78] ;  /* 0x0000780001047983 */ /* 0x000ee80000300800 */
[----:B------:R-:W4:Y:S04]  /*148e0*/  LDL.LU R15, [R1+0x7c] ;  /* 0x00007c00010f7983 */ /* 0x000f280000300800 */
[----:B------:R-:W5:Y:S04]  /*148f0*/  LDL.LU R22, [R1+0x80] ;  /* 0x0000800001167983 */ /* 0x000f680000300800 */
[----:B------:R-:W5:Y:S04]  /*14900*/  LDL.LU R20, [R1+0x84] ;  /* 0x0000840001147983 */ /* 0x000f680000300800 */
[----:B------:R-:W5:Y:S04]  /*14910*/  LDL.LU R17, [R1+0x88] ;  /* 0x0000880001117983 */ /* 0x000f680000300800 */
[----:B------:R-:W5:Y:S04]  /*14920*/  LDL.LU R19, [R1+0x8c] ;  /* 0x00008c0001137983 */ /* 0x000f680000300800 */
[----:B------:R-:W5:Y:S04]  /*14930*/  LDL.LU R24, [R1+0x90] ;  /* 0x0000900001187983 */ /* 0x000f680000300800 */
[----:B------:R-:W5:Y:S01]  /*14940*/  LDL.LU R21, [R1+0x94] ;  /* 0x0000940001157983 */ /* 0x000f620000300800 */
[----:B-1----:R-:W-:-:S03]  /*14950*/  F2FP.F16.E4M3.UNPACK_B R0, R9 ;  /* 0x00000009ff00723e */ /* 0x002fc600020006ff */
[----:B------:R-:W5:Y:S01]  /*14960*/  LDL.LU R23, [R1+0x98] ;  /* 0x0000980001177983 */ /* 0x000f620000300800 */
[----:B------:R-:W-:Y:S01]  /*14970*/  F2FP.F16.E4M3.UNPACK_B R9, R9.H1 ;  /* 0x00000009ff09723e */ /* 0x000fe200030006ff */
[----:B------:R-:W-:Y:S02]  /*14980*/  HADD2.F32 R5, -RZ, R0.H1_H1 ;  /* 0x30000000ff057230 */ /* 0x000fe40000004100 */
[----:B------:R-:W5:Y:S04]  /*14990*/  LDL.LU R26, [R1+0x9c] ;  /* 0x00009c00011a7983 */ /* 0x000f680000300800 */
[----:B------:R-:W5:Y:S04]  /*149a0*/  LDL.LU R28, [R1+0xa0] ;  /* 0x0000a000011c7983 */ /* 0x000f680000300800 */
[----:B------:R-:W5:Y:S04]  /*149b0*/  LDL.LU R32, [R1+0xa4] ;  /* 0x0000a40001207983 */ /* 0x000f680000300800 */
[----:B------:R-:W5:Y:S04]  /*149c0*/  LDL.LU R33, [R1+0xa8] ;  /* 0x0000a80001217983 */ /* 0x000f680000300800 */
[----:B------:R-:W5:Y:S04]  /*149d0*/  LDL.LU R36, [R1+0xac] ;  /* 0x0000ac0001247983 */ /* 0x000f680000300800 */
[----:B------:R-:W5:Y:S01]  /*149e0*/  LDL.LU R40, [R1+0xb0] ;  /* 0x0000b00001287983 */ /* 0x000f620000300800 */
[----:B------:R-:W-:-:S02]  /*149f0*/  MOV R42, 0x3bbb989d ;  /* 0x3bbb989d002a7802 */ /* 0x000fc40000000f00 */
[----:B------:R-:W-:Y:S01]  /*14a00*/  MOV R44, 0x437c0000 ;  /* 0x437c0000002c7802 */ /* 0x000fe20000000f00 */
[----:B------:R-:W-:Y:S01]  /*14a10*/  BSSY B1, `(.L_x_468) ;  /* 0x00000c3000017945 */ /* 0x000fe20003800000 */
[C---:B--2---:R-:W-:Y:S01]  /*14a20*/  FMUL R11, R2.reuse, R3 ;  /* 0x00000003020b7220 */ /* 0x044fe20000400000 */
[----:B------:R-:W-:Y:S01]  /*14a30*/  HADD2.F32 R3, -RZ, R0.H0_H0 ;  /* 0x20000000ff037230 */ /* 0x000fe20000004100 */
[----:B------:R-:W-:Y:S01]  /*14a40*/  F2FP.F16.E4M3.UNPACK_B R0, R8 ;  /* 0x00000008ff00723e */ /* 0x000fe200020006ff */
[----:B---3--:R-:W-:-:S03]  /*14a50*/  FMUL R18, R2, R4 ;  /* 0x0000000402127220 */ /* 0x008fc60000400000 */
[C---:B------:R-:W-:Y:S01]  /*14a60*/  FFMA R4, R16.reuse, R3, R11 ;  /* 0x0000000310047223 */ /* 0x040fe2000000000b */
[--C-:B------:R-:W-:Y:S02]  /*14a70*/  HADD2.F32 R3, -RZ, R9.reuse.H0_H0 ;  /* 0x20000009ff037230 */ /* 0x100fe40000004100 */
[----:B------:R-:W-:Y:S01]  /*14a80*/  FFMA R18, R16, R5, R18 ;  /* 0x0000000510127223 */ /* 0x000fe20000000012 */
[----:B------:R-:W-:Y:S02]  /*14a90*/  HADD2.F32 R9, -RZ, R9.H1_H1 ;  /* 0x30000009ff097230 */ /* 0x000fe40000004100 */
[C---:B----4-:R-:W-:Y:S01]  /*14aa0*/  FMUL R15, R2.reuse, R15 ;  /* 0x0000000f020f7220 */ /* 0x050fe20000400000 */
[--C-:B------:R-:W-:Y:S01]  /*14ab0*/  HADD2.F32 R5, -RZ, R0.reuse.H0_H0 ;  /* 0x20000000ff057230 */ /* 0x100fe20000004100 */
[----:B------:R-:W-:Y:S01]  /*14ac0*/  F2FP.F16.E4M3.UNPACK_B R8, R8.H1 ;  /* 0x00000008ff08723e */ /* 0x000fe200030006ff */
[----:B------:R-:W-:Y:S02]  /*14ad0*/  HADD2.F32 R11, -RZ, R0.H1_H1 ;  /* 0x30000000ff0b7230 */ /* 0x000fe40000004100 */
[----:B-----5:R-:W-:Y:S01]  /*14ae0*/  FMUL R0, R2, R22 ;  /* 0x0000001602007220 */ /* 0x020fe20000400000 */
[----:B------:R-:W-:Y:S01]  /*14af0*/  FFMA R15, R16, R3, R15 ;  /* 0x00000003100f7223 */ /* 0x000fe2000000000f */
[----:B------:R-:W-:Y:S01]  /*14b00*/  FMUL R20, R2, R20 ;  /* 0x0000001402147220 */ /* 0x000fe20000400000 */
[----:B------:R-:W-:-:S02]  /*14b10*/  HADD2.F32 R3, -RZ, R8.H0_H0 ;  /* 0x20000008ff037230 */ /* 0x000fc40000004100 */
[----:B------:R-:W-:Y:S01]  /*14b20*/  FMUL R22, R2, R17 ;  /* 0x0000001102167220 */ /* 0x000fe20000400000 */
[----:B------:R-:W-:Y:S01]  /*14b30*/  FFMA R17, R16, R9, R0 ;  /* 0x0000000910117223 */ /* 0x000fe20000000000 */
[----:B------:R-:W-:Y:S01]  /*14b40*/  F2FP.F16.E4M3.UNPACK_B R0, R7 ;  /* 0x00000007ff00723e */ /* 0x000fe200020006ff */
[----:B------:R-:W-:Y:S01]  /*14b50*/  FMUL R19, R2, R19 ;  /* 0x0000001302137220 */ /* 0x000fe20000400000 */
[C---:B------:R-:W-:Y:S01]  /*14b60*/  FFMA R20, R16.reuse, R5, R20 ;  /* 0x0000000510147223 */ /* 0x040fe20000000014 */
[----:B------:R-:W-:Y:S01]  /*14b70*/  FFMA R11, R16, R11, R22 ;  /* 0x0000000b100b7223 */ /* 0x000fe20000000016 */
[----:B------:R-:W-:Y:S02]  /*14b80*/  HADD2.F32 R5, -RZ, R8.H1_H1 ;  /* 0x30000008ff057230 */ /* 0x000fe40000004100 */
[----:B------:R-:W-:Y:S01]  /*14b90*/  FMUL R8, R2, R24 ;  /* 0x0000001802087220 */ /* 0x000fe20000400000 */
[--C-:B------:R-:W-:Y:S02]  /*14ba0*/  HADD2.F32 R9, -RZ, R0.reuse.H0_H0 ;  /* 0x20000000ff097230 */ /* 0x100fe40000004100 */
[----:B------:R-:W-:Y:S01]  /*14bb0*/  FFMA R19, R16, R3, R19 ;  /* 0x0000000310137223 */ /* 0x000fe20000000013 */
[----:B------:R-:W-:-:S02]  /*14bc0*/  HADD2.F32 R3, -RZ, R0.H1_H1 ;  /* 0x30000000ff037230 */ /* 0x000fc40000004100 */
[----:B------:R-:W-:Y:S01]  /*14bd0*/  FMUL R22, R2, R21 ;  /* 0x0000001502167220 */ /* 0x000fe20000400000 */
[-C--:B------:R-:W-:Y:S01]  /*14be0*/  FFMA.SAT R21, -R4, R42.reuse, 0.5 ;  /* 0x3f00000004157423 */ /* 0x080fe2000000212a */
[-C--:B------:R-:W-:Y:S01]  /*14bf0*/  FFMA.SAT R0, -R18, R42.reuse, 0.5 ;  /* 0x3f00000012007423 */ /* 0x080fe2000000212a */
[----:B------:R-:W-:Y:S01]  /*14c00*/  FFMA.SAT R24, -R15, R42, 0.5 ;  /* 0x3f0000000f187423 */ /* 0x000fe2000000212a */
[C---:B------:R-:W-:Y:S01]  /*14c10*/  FFMA R5, R16.reuse, R5, R8 ;  /* 0x0000000510057223 */ /* 0x040fe20000000008 */
[----:B------:R-:W-:Y:S01]  /*14c20*/  FFMA R9, R16, R9, R22 ;  /* 0x0000000910097223 */ /* 0x000fe20000000016 */
[-C--:B------:R-:W-:Y:S01]  /*14c30*/  FFMA.RM R8, R21, R44.reuse, 12582913 ;  /* 0x4b40000115087423 */ /* 0x080fe2000000402c */
[-C--:B------:R-:W-:Y:S01]  /*14c40*/  FFMA.RM R22, R0, R44.reuse, 12582913 ;  /* 0x4b40000100167423 */ /* 0x080fe2000000402c */
[----:B------:R-:W-:Y:S01]  /*14c50*/  FFMA.RM R24, R24, R44, 12582913 ;  /* 0x4b40000118187423 */ /* 0x000fe2000000402c */
[----:B------:R-:W-:Y:S01]  /*14c60*/  FMUL R21, R2, R23 ;  /* 0x0000001702157220 */ /* 0x000fe20000400000 */
[----:B------:R-:W-:Y:S01]  /*14c70*/  FADD R23, R8, -12583039 ;  /* 0xcb40007f08177421 */ /* 0x000fe20000000000 */
[----:B------:R-:W-:Y:S01]  /*14c80*/  FADD R25, R22, -12583039 ;  /* 0xcb40007f16197421 */ /* 0x000fe20000000000 */
[----:B------:R-:W-:Y:S01]  /*14c90*/  FADD R0, R24, -12583039 ;  /* 0xcb40007f18007421 */ /* 0x000fe20000000000 */
[----:B------:R-:W-:Y:S01]  /*14ca0*/  F2FP.F16.E4M3.UNPACK_B R7, R7.H1 ;  /* 0x00000007ff07723e */ /* 0x000fe200030006ff */
[----:B------:R-:W-:Y:S01]  /*14cb0*/  FFMA R23, -R4, 1.4426950216293334961, -R23 ;  /* 0x3fb8aa3b04177823 */ /* 0x000fe20000000917 */
[----:B------:R-:W-:Y:S01]  /*14cc0*/  FFMA R27, -R18, 1.4426950216293334961, -R25 ;  /* 0x3fb8aa3b121b7823 */ /* 0x000fe20000000919 */
[----:B------:R-:W-:Y:S01]  /*14cd0*/  FFMA R0, -R15, 1.4426950216293334961, -R0 ;  /* 0x3fb8aa3b0f007823 */ /* 0x000fe20000000900 */
[----:B------:R-:W-:Y:S01]  /*14ce0*/  FFMA R21, R16, R3, R21 ;  /* 0x0000000310157223 */ /* 0x000fe20000000015 */
[----:B------:R-:W-:Y:S01]  /*14cf0*/  FFMA R4, -R4, 1.925963033500011079e-08, R23 ;  /* 0x32a5706004047823 */ /* 0x000fe20000000117 */
[----:B------:R-:W-:-:S02]  /*14d00*/  HADD2.F32 R3, -RZ, R7.H0_H0 ;  /* 0x20000007ff037230 */ /* 0x000fc40000004100 */
[----:B------:R-:W-:Y:S01]  /*14d10*/  FMUL R23, R2, R26 ;  /* 0x0000001a02177220 */ /* 0x000fe20000400000 */
[----:B------:R-:W-:Y:S01]  /*14d20*/  FFMA R27, -R18, 1.925963033500011079e-08, R27 ;  /* 0x32a57060121b7823 */ /* 0x000fe2000000011b */
[----:B------:R-:W-:Y:S01]  /*14d30*/  FFMA R18, -R15, 1.925963033500011079e-08, R0 ;  /* 0x32a570600f127823 */ /* 0x000fe20000000100 */
[----:B------:R-:W-:Y:S01]  /*14d40*/  FFMA.SAT R15, -R20, R42, 0.5 ;  /* 0x3f000000140f7423 */ /* 0x000fe2000000212a */
[----:B------:R-:W-:Y:S01]  /*14d50*/  FFMA R23, R16, R3, R23 ;  /* 0x0000000310177223 */ /* 0x000fe20000000017 */
[----:B------:R-:W-:Y:S02]  /*14d60*/  FMUL R3, R2, R28 ;  /* 0x0000001c02037220 */ /* 0x000fe40000400000 */
[----:B------:R-:W-:Y:S01]  /*14d70*/  FFMA.RM R28, R15, R44, 12582913 ;  /* 0x4b4000010f1c7423 */ /* 0x000fe2000000402c */
[----:B------:R-:W-:Y:S01]  /*14d80*/  FFMA.SAT R30, -R11, R42, 0.5 ;  /* 0x3f0000000b1e7423 */ /* 0x000fe2000000212a */
[----:B------:R-:W-:Y:S02]  /*14d90*/  HADD2.F32 R7, -RZ, R7.H1_H1 ;  /* 0x30000007ff077230 */ /* 0x000fe40000004100 */
[----:B------:R-:W-:Y:S01]  /*14da0*/  FADD R15, R28, -12583039 ;  /* 0xcb40007f1c0f7421 */ /* 0x000fe20000000000 */
[----:B------:R-:W-:Y:S01]  /*14db0*/  FFMA.RM R30, R30, R44, 12582913 ;  /* 0x4b4000011e1e7423 */ /* 0x000fe2000000402c */
[----:B------:R-:W-:Y:S01]  /*14dc0*/  FFMA.SAT R26, -R17, R42, 0.5 ;  /* 0x3f000000111a7423 */ /* 0x000fe2000000212a */
[----:B------:R-:W-:Y:S01]  /*14dd0*/  F2FP.F16.E4M3.UNPACK_B R0, R6 ;  /* 0x00000006ff00723e */ /* 0x000fe200020006ff */
[----:B------:R-:W-:Y:S01]  /*14de0*/  FFMA R31, -R20, 1.4426950216293334961, -R15 ;  /* 0x3fb8aa3b141f7823 */ /* 0x000fe2000000090f */
[----:B------:R-:W-:Y:S01]  /*14df0*/  FMUL R15, R2, R32 ;  /* 0x00000020020f7220 */ /* 0x000fe20000400000 */
[----:B------:R-:W-:Y:S01]  /*14e00*/  FADD R32, R30, -12583039 ;  /* 0xcb40007f1e207421 */ /* 0x000fe20000000000 */
[----:B------:R-:W-:Y:S01]  /*14e10*/  FFMA.RM R26, R26, R44, 12582913 ;  /* 0x4b4000011a1a7423 */ /* 0x000fe2000000402c */
[----:B------:R-:W-:Y:S01]  /*14e20*/  FFMA R7, R16, R7, R3 ;  /* 0x0000000710077223 */ /* 0x000fe20000000003 */
[--C-:B------:R-:W-:Y:S01]  /*14e30*/  HADD2.F32 R3, -RZ, R0.reuse.H0_H0 ;  /* 0x20000000ff037230 */ /* 0x100fe20000004100 */
[----:B------:R1:W2:Y:S01]  /*14e40*/  MUFU.EX2 R25, R4 ;  /* 0x0000000400197308 */ /* 0x0002a20000000800 */
[----:B------:R-:W-:Y:S01]  /*14e50*/  FFMA R31, -R20, 1.925963033500011079e-08, R31 ;  /* 0x32a57060141f7823 */ /* 0x000fe2000000011f */
[----:B------:R-:W-:Y:S01]  /*14e60*/  FFMA R32, -R11, 1.4426950216293334961, -R32 ;  /* 0x3fb8aa3b0b207823 */ /* 0x000fe20000000920 */
[----:B------:R-:W-:Y:S01]  /*14e70*/  FFMA.SAT R20, -R5, R42, 0.5 ;  /* 0x3f00000005147423 */ /* 0x000fe2000000212a */
[----:B------:R-:W-:Y:S01]  /*14e80*/  FFMA R15, R16, R3, R15 ;  /* 0x00000003100f7223 */ /* 0x000fe2000000000f */
[----:B------:R-:W-:-:S02]  /*14e90*/  HADD2.F32 R3, -RZ, R0.H1_H1 ;  /* 0x30000000ff037230 */ /* 0x000fc40000004100 */
[----:B------:R-:W-:Y:S01]  /*14ea0*/  FFMA R32, -R11, 1.925963033500011079e-08, R32 ;  /* 0x32a570600b207823 */ /* 0x000fe20000000120 */
[----:B-1----:R-:W-:Y:S01]  /*14eb0*/  FADD R4, R26, -12583039 ;  /* 0xcb40007f1a047421 */ /* 0x002fe20000000000 */
[----:B------:R1:W3:Y:S01]  /*14ec0*/  MUFU.EX2 R29, R18 ;  /* 0x00000012001d7308 */ /* 0x0002e20000000800 */
[----:B------:R-:W-:Y:S01]  /*14ed0*/  FFMA.RM R20, R20, R44, 12582913 ;  /* 0x4b40000114147423 */ /* 0x000fe2000000402c */
[----:B------:R-:W-:Y:S01]  /*14ee0*/  FMUL R11, R2, R33 ;  /* 0x00000021020b7220 */ /* 0x000fe20000400000 */
[----:B------:R-:W-:Y:S02]  /*14ef0*/  FFMA R4, -R17, 1.4426950216293334961, -R4 ;  /* 0x3fb8aa3b11047823 */ /* 0x000fe40000000904 */
[----:B------:R-:W-:Y:S01]  /*14f00*/  FADD R0, R20, -12583039 ;  /* 0xcb40007f14007421 */ /* 0x000fe20000000000 */
[----:B------:R-:W-:Y:S01]  /*14f10*/  FFMA R11, R16, R3, R11 ;  /* 0x00000003100b7223 */ /* 0x000fe2000000000b */
[-C--:B-1----:R-:W-:Y:S01]  /*14f20*/  FFMA.SAT R18, -R19, R42.reuse, 0.5 ;  /* 0x3f00000013127423 */ /* 0x082fe2000000212a */
[----:B------:R-:W-:Y:S01]  /*14f30*/  FFMA R4, -R17, 1.925963033500011079e-08, R4 ;  /* 0x32a5706011047823 */ /* 0x000fe20000000104 */
[----:B------:R-:W-:-:S02]  /*14f40*/  FFMA.SAT R3, -R9, R42, 0.5 ;  /* 0x3f00000009037423 */ /* 0x000fc4000000212a */
[----:B------:R-:W-:Y:S01]  /*14f50*/  FFMA.RM R18, R18, R44, 12582913 ;  /* 0x4b40000112127423 */ /* 0x000fe2000000402c */
[----:B------:R-:W-:Y:S01]  /*14f60*/  F2FP.F16.E4M3.UNPACK_B R6, R6.H1 ;  /* 0x00000006ff06723e */ /* 0x000fe200030006ff */
[----:B------:R1:W4:Y:S01]  /*14f70*/  MUFU.EX2 R17, R4 ;  /* 0x0000000400117308 */ /* 0x0003220000000800 */
[----:B------:R-:W-:Y:S01]  /*14f80*/  FFMA R0, -R5, 1.4426950216293334961, -R0 ;  /* 0x3fb8aa3b05007823 */ /* 0x000fe20000000900 */
[----:B------:R-:W-:Y:S02]  /*14f90*/  FFMA.RM R34, R3, R44, 12582913 ;  /* 0x4b40000103227423 */ /* 0x000fe4000000402c */
[----:B------:R-:W-:Y:S02]  /*14fa0*/  HADD2.F32 R3, -RZ, R6.H0_H0 ;  /* 0x20000006ff037230 */ /* 0x000fe40000004100 */
[----:B------:R-:W-:Y:S01]  /*14fb0*/  FFMA R0, -R5, 1.925963033500011079e-08, R0 ;  /* 0x32a5706005007823 */ /* 0x000fe20000000100 */
[----:B-1----:R-:W-:Y:S01]  /*14fc0*/  FADD R4, R18, -12583039 ;  /* 0xcb40007f12047421 */ /* 0x002fe20000000000 */
[----:B------:R1:W5:Y:S01]  /*14fd0*/  MUFU.EX2 R33, R32 ;  /* 0x0000002000217308 */ /* 0x0003620000000800 */
[----:B------:R-:W-:-:S02]  /*14fe0*/  FMUL R5, R2, R36 ;  /* 0x0000002402057220 */ /* 0x000fc40000400000 */
[C---:B------:R-:W-:Y:S02]  /*14ff0*/  FFMA R4, -R19.reuse, 1.4426950216293334961, -R4 ;  /* 0x3fb8aa3b13047823 */ /* 0x040fe40000000904 */
[----:B------:R-:W-:Y:S01]  /*15000*/  FFMA R5, R16, R3, R5 ;  /* 0x0000000310057223 */ /* 0x000fe20000000005 */
[----:B-1----:R-:W-:Y:S01]  /*15010*/  FADD R32, R34, -12583039 ;  /* 0xcb40007f22207421 */ /* 0x002fe20000000000 */
[----:B------:R-:W-:Y:S01]  /*15020*/  FFMA R4, -R19, 1.925963033500011079e-08, R4 ;  /* 0x32a5706013047823 */ /* 0x000fe20000000104 */
[-C--:B------:R-:W-:Y:S02]  /*15030*/  FFMA.SAT R3, -R23, R42.reuse, 0.5 ;  /* 0x3f00000017037423 */ /* 0x080fe4000000212a */
[----:B------:R-:W-:Y:S01]  /*15040*/  FFMA R32, -R9, 1.4426950216293334961, -R32 ;  /* 0x3fb8aa3b09207823 */ /* 0x000fe20000000920 */
[-C--:B------:R-:W-:Y:S01]  /*15050*/  FFMA.SAT R35, -R21, R42.reuse, 0.5 ;  /* 0x3f00000015237423 */ /* 0x080fe2000000212a */
[----:B------:R1:W-:Y:S02]  /*15060*/  MUFU.EX2 R19, R4 ;  /* 0x0000000400137308 */ /* 0x0003e40000000800 */
[----:B------:R-:W-:Y:S01]  /*15070*/  FFMA R32, -R9, 1.925963033500011079e-08, R32 ;  /* 0x32a5706009207823 */ /* 0x000fe20000000120 */
[----:B------:R-:W-:Y:S01]  /*15080*/  FFMA.SAT R9, -R7, R42, 0.5 ;  /* 0x3f00000007097423 */ /* 0x000fe2000000212a */
[-C--:B------:R-:W-:Y:S01]  /*15090*/  FFMA.RM R36, R35, R44.reuse, 12582913 ;  /* 0x4b40000123247423 */ /* 0x080fe2000000402c */
[----:B-1----:R-:W-:-:S03]  /*150a0*/  FFMA.RM R4, R3, R44, 12582913 ;  /* 0x4b40000103047423 */ /* 0x002fc6000000402c */
[----:B------:R1:W-:Y:S01]  /*150b0*/  MUFU.EX2 R35, R0 ;  /* 0x0000000000237308 */ /* 0x0003e20000000800 */
[----:B------:R-:W-:Y:S01]  /*150c0*/  FFMA.RM R39, R9, R44, 12582913 ;  /* 0x4b40000109277423 */ /* 0x000fe2000000402c */
[----:B------:R-:W-:Y:S02]  /*150d0*/  HADD2.F32 R3, -RZ, R6.H1_H1 ;  /* 0x30000006ff037230 */ /* 0x000fe40000004100 */
[----:B------:R-:W-:Y:S01]  /*150e0*/  FMUL R9, R2, R40 ;  /* 0x0000002802097220 */ /* 0x000fe20000400000 */
[----:B------:R-:W-:Y:S01]  /*150f0*/  FADD R38, R36, -12583039 ;  /* 0xcb40007f24267421 */ /* 0x000fe20000000000 */
[----:B-1----:R-:W-:Y:S02]  /*15100*/  FADD R0, R4, -12583039 ;  /* 0xcb40007f04007421 */ /* 0x002fe40000000000 */
[----:B------:R-:W-:Y:S01]  /*15110*/  FFMA R3, R16, R3, R9 ;  /* 0x0000000310037223 */ /* 0x000fe20000000009 */
[----:B------:R-:W-:Y:S01]  /*15120*/  FADD R6, R39, -12583039 ;  /* 0xcb40007f27067421 */ /* 0x000fe20000000000 */
[----:B------:R-:W-:Y:S01]  /*15130*/  FFMA R0, -R23, 1.4426950216293334961, -R0 ;  /* 0x3fb8aa3b17007823 */ /* 0x000fe20000000900 */
[----:B------:R-:W-:Y:S01]  /*15140*/  FFMA R38, -R21, 1.4426950216293334961, -R38 ;  /* 0x3fb8aa3b15267823 */ /* 0x000fe20000000926 */
[-C--:B------:R-:W-:Y:S01]  /*15150*/  FFMA.SAT R40, -R5, R42.reuse, 0.5 ;  /* 0x3f00000005287423 */ /* 0x080fe2000000212a */
[-C--:B------:R-:W-:Y:S01]  /*15160*/  FFMA.SAT R9, -R15, R42.reuse, 0.5 ;  /* 0x3f0000000f097423 */ /* 0x080fe2000000212a */
[----:B------:R-:W-:Y:S01]  /*15170*/  FFMA R0, -R23, 1.925963033500011079e-08, R0 ;  /* 0x32a5706017007823 */ /* 0x000fe20000000100 */
[-C--:B------:R-:W-:Y:S01]  /*15180*/  FFMA.SAT R23, -R11, R42.reuse, 0.5 ;  /* 0x3f0000000b177423 */ /* 0x080fe2000000212a */
[----:B------:R-:W-:Y:S01]  /*15190*/  FFMA.SAT R41, -R3, R42, 0.5 ;  /* 0x3f00000003297423 */ /* 0x000fe2000000212a */
[----:B------:R-:W-:Y:S01]  /*151a0*/  FFMA R6, -R7, 1.4426950216293334961, -R6 ;  /* 0x3fb8aa3b07067823 */ /* 0x000fe20000000906 */
[----:B------:R-:W-:Y:S01]  /*151b0*/  FFMA R38, -R21, 1.925963033500011079e-08, R38 ;  /* 0x32a5706015267823 */ /* 0x000fe20000000126 */
[-C--:B------:R-:W-:Y:S01]  /*151c0*/  FFMA.RM R40, R40, R44.reuse, 12582913 ;  /* 0x4b40000128287423 */ /* 0x080fe2000000402c */
[-C--:B------:R-:W-:Y:S01]  /*151d0*/  FFMA.RM R9, R9, R44.reuse, 12582913 ;  /* 0x4b40000109097423 */ /* 0x080fe2000000402c */
[-C--:B------:R-:W-:Y:S01]  /*151e0*/  FFMA.RM R23, R23, R44.reuse, 12582913 ;  /* 0x4b40000117177423 */ /* 0x080fe2000000402c */
[----:B------:R-:W-:Y:S01]  /*151f0*/  FFMA.RM R41, R41, R44, 12582913 ;  /* 0x4b40000129297423 */ /* 0x000fe2000000402c */
[----:B------:R-:W-:Y:S01]  /*15200*/  FFMA R6, -R7, 1.925963033500011079e-08, R6 ;  /* 0x32a5706007067823 */ /* 0x000fe20000000106 */
[----:B------:R-:W-:Y:S01]  /*15210*/  SHF.L.U32 R8, R8, 0x17, RZ ;  /* 0x0000001708087819 */ /* 0x000fe200000006ff */
[----:B------:R1:W-:Y:S01]  /*15220*/  MUFU.EX2 R7, R0 ;  /* 0x0000000000077308 */ /* 0x0003e20000000800 */
[----:B------:R-:W-:-:S03]  /*15230*/  FADD R42, R41, -12583039 ;  /* 0xcb40007f292a7421 */ /* 0x000fc60000000000 */
[----:B--2---:R-:W-:-:S04]  /*15240*/  FFMA R25, R8, R25, 1 ;  /* 0x3f80000008197423 */ /* 0x004fc80000000019 */
[----:B------:R2:W-:Y:S01]  /*15250*/  MUFU.EX2 R37, R32 ;  /* 0x0000002000257308 */ /* 0x0005e20000000800 */
[----:B-1----:R-:W-:Y:S01]  /*15260*/  FADD R0, R40, -12583039 ;  /* 0xcb40007f28007421 */ /* 0x002fe20000000000 */
[----:B------:R-:W-:-:S06]  /*15270*/  FFMA R42, -R3, 1.4426950216293334961, -R42 ;  /* 0x3fb8aa3b032a7823 */ /* 0x000fcc000000092a */
[----:B------:R1:W-:Y:S01]  /*15280*/  MUFU.EX2 R21, R38 ;  /* 0x0000002600157308 */ /* 0x0003e20000000800 */
[----:B--2---:R-:W-:Y:S01]  /*15290*/  FADD R32, R9, -12583039 ;  /* 0xcb40007f09207421 */ /* 0x004fe20000000000 */
[----:B------:R-:W-:-:S03]  /*152a0*/  FFMA R0, -R5, 1.4426950216293334961, -R0 ;  /* 0x3fb8aa3b05007823 */ /* 0x000fc60000000900 */
[----:B------:R-:W-:Y:S01]  /*152b0*/  FFMA R32, -R15, 1.4426950216293334961, -R32 ;  /* 0x3fb8aa3b0f207823 */ /* 0x000fe20000000920 */
[----:B-1----:R-:W-:Y:S01]  /*152c0*/  FADD R38, R23, -12583039 ;  /* 0xcb40007f17267421 */ /* 0x002fe20000000000 */
[----:B------:R-:W-:-:S03]  /*152d0*/  FFMA R0, -R5, 1.925963033500011079e-08, R0 ;  /* 0x32a5706005007823 */ /* 0x000fc60000000100 */
[----:B------:R-:W-:Y:S01]  /*152e0*/  FFMA R38, -R11, 1.4426950216293334961, -R38 ;  /* 0x3fb8aa3b0b267823 */ /* 0x000fe20000000926 */
[----:B------:R-:W-:Y:S01]  /*152f0*/  FFMA R32, -R15, 1.925963033500011079e-08, R32 ;  /* 0x32a570600f207823 */ /* 0x000fe20000000120 */
[----:B------:R-:W-:Y:S01]  /*15300*/  FFMA R42, -R3, 1.925963033500011079e-08, R42 ;  /* 0x32a57060032a7823 */ /* 0x000fe2000000012a */
[----:B------:R-:W-:Y:S01]  /*15310*/  IADD3 R5, R25, 0x1800000, RZ ;  /* 0x0180000019057810 */ /* 0x000fe20007ffe0ff */
[----:B------:R-:W-:Y:S01]  /*15320*/  FFMA R38, -R11, 1.925963033500011079e-08, R38 ;  /* 0x32a570600b267823 */ /* 0x000fe20000000126 */
[----:B------:R-:W1:Y:S02]  /*15330*/  MUFU.EX2 R27, R27 ;  /* 0x0000001b001b7308 */ /* 0x000e640000000800 */
[----:B------:R-:W-:-:S04]  /*15340*/  LOP3.LUT R5, R5, 0x7f800000, RZ, 0xc0, !PT ;  /* 0x7f80000005057812 */ /* 0x000fc800078ec0ff */
[----:B------:R-:W-:Y:S02]  /*15350*/  ISETP.GT.U32.AND P0, PT, R5, 0x1ffffff, PT ;  /* 0x01ffffff0500780c */ /* 0x000fe40003f04070 */
[----:B------:R-:W2:Y:S08]  /*15360*/  MUFU.EX2 R31, R31 ;  /* 0x0000001f001f7308 */ /* 0x000eb00000000800 */
[----:B------:R-:W2:Y:S08]  /*15370*/  MUFU.EX2 R6, R6 ;  /* 0x0000000600067308 */ /* 0x000eb00000000800 */
[----:B------:R-:W2:Y:S08]  /*15380*/  MUFU.EX2 R32, R32 ;  /* 0x0000002000207308 */ /* 0x000eb00000000800 */
[----:B------:R-:W2:Y:S08]  /*15390*/  MUFU.EX2 R38, R38 ;  /* 0x0000002600267308 */ /* 0x000eb00000000800 */
[----:B------:R-:W2:Y:S08]  /*153a0*/  MUFU.EX2 R3, R0 ;  /* 0x0000000000037308 */ /* 0x000eb00000000800 */
[----:B------:R-:W2:Y:S01]  /*153b0*/  MUFU.EX2 R42, R42 ;  /* 0x0000002a002a7308 */ /* 0x000ea20000000800 */
        /* <DEDUP_REMOVED lines=14> */
[----:B------:R-:W-:Y:S01]  /*154a0*/  SHF.L.U32 R41, R41, 0x17, RZ ;  /* 0x0000001729297819 */ /* 0x000fe200000006ff */
[----:B---3--:R-:W-:Y:S01]  /*154b0*/  FFMA R29, R24, R29, 1 ;  /* 0x3f800000181d7423 */ /* 0x008fe2000000001d */
[----:B----4-:R-:W-:Y:S01]  /*154c0*/  FFMA R26, R26, R17, 1 ;  /* 0x3f8000001a1a7423 */ /* 0x010fe20000000011 */
[----:B-----5:R-:W-:Y:S01]  /*154d0*/  FFMA R33, R30, R33, 1 ;  /* 0x3f8000001e217423 */ /* 0x020fe20000000021 */
[----:B-1----:R-:W-:Y:S01]  /*154e0*/  FFMA R22, R22, R27, 1 ;  /* 0x3f80000016167423 */ /* 0x002fe2000000001b */
[----:B--2---:R-:W-:Y:S01]  /*154f0*/  FFMA R28, R28, R31, 1 ;  /* 0x3f8000001c1c7423 */ /* 0x004fe2000000001f */
[----:B------:R-:W-:Y:S01]  /*15500*/  FFMA R24, R18, R19, 1 ;  /* 0x3f80000012187423 */ /* 0x000fe20000000013 */
        /* <DEDUP_REMOVED lines=15> */
.L_x_469:
[----:B------:R-:W1:Y:S02]  /*15600*/  MUFU.RCP R6, R25 ;  /* 0x0000001900067308 */ /* 0x000e640000001000 */
[----:B-1----:R-:W-:-:S04]  /*15610*/  FFMA R0, R25, R6, -1 ;  /* 0xbf80000019007423 */ /* 0x002fc80000000006 */
[----:B------:R-:W-:-:S04]  /*15620*/  FADD.FTZ R3, -R0, -RZ ;  /* 0x800000ff00037221 */ /* 0x000fc80000010100 */
[----:B------:R-:W-:-:S07]  /*15630*/  FFMA R6, R6, R3, R6 ;  /* 0x0000000306067223 */ /* 0x000fce0000000006 */
.L_x_470:
[----:B------:R-:W-:Y:S05]  /*15640*/  BSYNC B1 ;  /* 0x0000000000017941 */ /* 0x000fea0003800000 */
.L_x_468:
        /* <DEDUP_REMOVED lines=10> */
.L_x_472:
[----:B------:R-:W1:Y:S02]  /*156f0*/  MUFU.RCP R7, R22 ;  /* 0x0000001600077308 */ /* 0x000e640000001000 */
[----:B-1----:R-:W-:-:S04]  /*15700*/  FFMA R0, R22, R7, -1 ;  /* 0xbf80000016007423 */ /* 0x002fc80000000007 */
[----:B------:R-:W-:-:S04]  /*15710*/  FADD.FTZ R0, -R0, -RZ ;  /* 0x800000ff00007221 */ /* 0x000fc80000010100 */
[----:B------:R-:W-:-:S07]  /*15720*/  FFMA R7, R7, R0, R7 ;  /* 0x0000000007077223 */ /* 0x000fce0000000007 */
.L_x_473:
[----:B------:R-:W-:Y:S05]  /*15730*/  BSYNC B1 ;  /* 0x0000000000017941 */ /* 0x000fea0003800000 */
.L_x_471:
        /* <DEDUP_REMOVED lines=10> */
.L_x_475:
[----:B------:R-:W1:Y:S02]  /*157e0*/  MUFU.RCP R8, R29 ;  /* 0x0000001d00087308 */ /* 0x000e640000001000 */
[----:B-1----:R-:W-:-:S04]  /*157f0*/  FFMA R0, R29, R8, -1 ;  /* 0xbf8000001d007423 */ /* 0x002fc80000000008 */
[----:B------:R-:W-:-:S04]  /*15800*/  FADD.FTZ R3, -R0, -RZ ;  /* 0x800000ff00037221 */ /* 0x000fc80000010100 */
[----:B------:R-:W-:-:S07]  /*15810*/  FFMA R8, R8, R3, R8 ;  /* 0x0000000308087223 */ /* 0x000fce0000000008 */
.L_x_476:
[----:B------:R-:W-:Y:S05]  /*15820*/  BSYNC B1 ;  /* 0x0000000000017941 */ /* 0x000fea0003800000 */
.L_x_474:
        /* <DEDUP_REMOVED lines=10> */
.L_x_478:
[----:B------:R-:W1:Y:S02]  /*158d0*/  MUFU.RCP R9, R26 ;  /* 0x0000001a00097308 */ /* 0x000e640000001000 */
[----:B-1----:R-:W-:-:S04]  /*158e0*/  FFMA R0, R26, R9, -1 ;  /* 0xbf8000001a007423 */ /* 0x002fc80000000009 */
[----:B------:R-:W-:-:S04]  /*158f0*/  FADD.FTZ R0, -R0, -RZ ;  /* 0x800000ff00007221 */ /* 0x000fc80000010100 */
[----:B------:R-:W-:-:S07]  /*15900*/  FFMA R9, R9, R0, R9 ;  /* 0x0000000009097223 */ /* 0x000fce0000000009 */
.L_x_479:
[----:B------:R-:W-:Y:S05]  /*15910*/  BSYNC B1 ;  /* 0x0000000000017941 */ /* 0x000fea0003800000 */
.L_x_477:
        /* <DEDUP_REMOVED lines=10> */
.L_x_481:
[----:B------:R-:W1:Y:S02]  /*159c0*/  MUFU.RCP R11, R28 ;  /* 0x0000001c000b7308 */ /* 0x000e640000001000 */
[----:B-1----:R-:W-:-:S04]  /*159d0*/  FFMA R0, R28, R11, -1 ;  /* 0xbf8000001c007423 */ /* 0x002fc8000000000b */
[----:B------:R-:W-:-:S04]  /*159e0*/  FADD.FTZ R0, -R0, -RZ ;  /* 0x800000ff00007221 */ /* 0x000fc80000010100 */
[----:B------:R-:W-:-:S07]  /*159f0*/  FFMA R11, R11, R0, R11 ;  /* 0x000000000b0b7223 */ /* 0x000fce000000000b */
.L_x_482:
[----:B------:R-:W-:Y:S05]  /*15a00*/  BSYNC B1 ;  /* 0x0000000000017941 */ /* 0x000fea0003800000 */
.L_x_480:
        /* <DEDUP_REMOVED lines=10> */
.L_x_484:
[----:B------:R-:W1:Y:S02]  /*15ab0*/  MUFU.RCP R18, R33 ;  /* 0x0000002100127308 */ /* 0x000e640000001000 */
[----:B-1----:R-:W-:-:S04]  /*15ac0*/  FFMA R0, R33, R18, -1 ;  /* 0xbf80000021007423 */ /* 0x002fc80000000012 */
[----:B------:R-:W-:-:S04]  /*15ad0*/  FADD.FTZ R3, -R0, -RZ ;  /* 0x800000ff00037221 */ /* 0x000fc80000010100 */
[----:B------:R-:W-:-:S07]  /*15ae0*/  FFMA R18, R18, R3, R18 ;  /* 0x0000000312127223 */ /* 0x000fce0000000012 */
.L_x_485:
[----:B------:R-:W-:Y:S05]  /*15af0*/  BSYNC B1 ;  /* 0x0000000000017941 */ /* 0x000fea0003800000 */
.L_x_483:
        /* <DEDUP_REMOVED lines=10> */
.L_x_487:
[----:B------:R-:W1:Y:S02]  /*15ba0*/  MUFU.RCP R15, R24 ;  /* 0x00000018000f7308 */ /* 0x000e640000001000 */
[----:B-1----:R-:W-:-:S04]  /*15bb0*/  FFMA R0, R24, R15, -1 ;  /* 0xbf80000018007423 */ /* 0x002fc8000000000f */
[----:B------:R-:W-:-:S04]  /*15bc0*/  FADD.FTZ R0, -R0, -RZ ;  /* 0x800000ff00007221 */ /* 0x000fc80000010100 */
[----:B------:R-:W-:-:S07]  /*15bd0*/  FFMA R15, R15, R0, R15 ;  /* 0x000000000f0f7223 */ /* 0x000fce000000000f */
.L_x_488:
[----:B------:R-:W-:Y:S05]  /*15be0*/  BSYNC B1 ;  /* 0x0000000000017941 */ /* 0x000fea0003800000 */
.L_x_486:
        /* <DEDUP_REMOVED lines=10> */
.L_x_490:
[----:B------:R-:W1:Y:S02]  /*15c90*/  MUFU.RCP R20, R17 ;  /* 0x0000001100147308 */ /* 0x000e640000001000 */
[----:B-1----:R-:W-:-:S04]  /*15ca0*/  FFMA R0, R17, R20, -1 ;  /* 0xbf80000011007423 */ /* 0x002fc80000000014 */
[----:B------:R-:W-:-:S04]  /*15cb0*/  FADD.FTZ R3, -R0, -RZ ;  /* 0x800000ff00037221 */ /* 0x000fc80000010100 */
[----:B------:R-:W-:-:S07]  /*15cc0*/  FFMA R20, R20, R3, R20 ;  /* 0x0000000314147223 */ /* 0x000fce0000000014 */
.L_x_491:
[----:B------:R-:W-:Y:S05]  /*15cd0*/  BSYNC B1 ;  /* 0x0000000000017941 */ /* 0x000fea0003800000 */
.L_x_489:
        /* <DEDUP_REMOVED lines=10> */
.L_x_493:
[----:B------:R-:W1:Y:S02]  /*15d80*/  MUFU.RCP R17, R30 ;  /* 0x0000001e00117308 */ /* 0x000e640000001000 */
[----:B-1----:R-:W-:-:S04]  /*15d90*/  FFMA R0, R30, R17, -1 ;  /* 0xbf8000001e007423 */ /* 0x002fc80000000011 */
[----:B------:R-:W-:-:S04]  /*15da0*/  FADD.FTZ R0, -R0, -RZ ;  /* 0x800000ff00007221 */ /* 0x000fc80000010100 */
[----:B------:R-:W-:-:S07]  /*15db0*/  FFMA R17, R17, R0, R17 ;  /* 0x0000000011117223 */ /* 0x000fce0000000011 */
.L_x_494:
[----:B------:R-:W-:Y:S05]  /*15dc0*/  BSYNC B1 ;  /* 0x0000000000017941 */ /* 0x000fea0003800000 */
.L_x_492:
        /* <DEDUP_REMOVED lines=10> */
.L_x_496:
[----:B------:R-:W1:Y:S02]  /*15e70*/  MUFU.RCP R22, R21 ;  /* 0x0000001500167308 */ /* 0x000e640000001000 */
[----:B-1----:R-:W-:-:S04]  /*15e80*/  FFMA R0, R21, R22, -1 ;  /* 0xbf80000015007423 */ /* 0x002fc80000000016 */
[----:B------:R-:W-:-:S04]  /*15e90*/  FADD.FTZ R3, -R0, -RZ ;  /* 0x800000ff00037221 */ /* 0x000fc80000010100 */
[----:B------:R-:W-:-:S07]  /*15ea0*/  FFMA R22, R22, R3, R22 ;  /* 0x0000000316167223 */ /* 0x000fce0000000016 */
.L_x_497:
[----:B------:R-:W-:Y:S05]  /*15eb0*/  BSYNC B1 ;  /* 0x0000000000017941 */ /* 0x000fea0003800000 */
.L_x_495:
        /* <DEDUP_REMOVED lines=10> */
.L_x_499:
[----:B------:R-:W1:Y:S02]  /*15f60*/  MUFU.RCP R19, R44 ;  /* 0x0000002c00137308 */ /* 0x000e640000001000 */
[----:B-1----:R-:W-:-:S04]  /*15f70*/  FFMA R0, R44, R19, -1 ;  /* 0xbf8000002c007423 */ /* 0x002fc80000000013 */
[----:B------:R-:W-:-:S04]  /*15f80*/  FADD.FTZ R0, -R0, -RZ ;  /* 0x800000ff00007221 */ /* 0x000fc80000010100 */
[----:B------:R-:W-:-:S07]  /*15f90*/  FFMA R19, R19, R0, R19 ;  /* 0x0000000013137223 */ /* 0x000fce0000000013 */
.L_x_500:
[----:B------:R-:W-:Y:S05]  /*15fa0*/  BSYNC B1 ;  /* 0x0000000000017941 */ /* 0x000fea0003800000 */
.L_x_498:
        /* <DEDUP_REMOVED lines=10> */
.L_x_502:
[----:B------:R-:W1:Y:S02]  /*16050*/  MUFU.RCP R24, R39 ;  /* 0x0000002700187308 */ /* 0x000e640000001000 */
[----:B-1----:R-:W-:-:S04]  /*16060*/  FFMA R0, R39, R24, -1 ;  /* 0xbf80000027007423 */ /* 0x002fc80000000018 */
[----:B------:R-:W-:-:S04]  /*16070*/  FADD.FTZ R3, -R0, -RZ ;  /* 0x800000ff00037221 */ /* 0x000fc80000010100 */
[----:B------:R-:W-:-:S07]  /*16080*/  FFMA R24, R24, R3, R24 ;  /* 0x0000000318187223 */ /* 0x000fce0000000018 */
.L_x_503:
[----:B------:R-:W-:Y:S05]  /*16090*/  BSYNC B1 ;  /* 0x0000000000017941 */ /* 0x000fea0003800000 */
.L_x_501:
        /* <DEDUP_REMOVED lines=10> */
.L_x_505:
[----:B------:R-:W1:Y:S02]  /*16140*/  MUFU.RCP R21, R32 ;  /* 0x0000002000157308 */ /* 0x000e640000001000 */
[----:B-1----:R-:W-:-:S04]  /*16150*/  FFMA R0, R32, R21, -1 ;  /* 0xbf80000020007423 */ /* 0x002fc80000000015 */
[----:B------:R-:W-:-:S04]  /*16160*/  FADD.FTZ R0, -R0, -RZ ;  /* 0x800000ff00007221 */ /* 0x000fc80000010100 */
[----:B------:R-:W-:-:S07]  /*16170*/  FFMA R21, R21, R0, R21 ;  /* 0x0000000015157223 */ /* 0x000fce0000000015 */
.L_x_506:
[----:B------:R-:W-:Y:S05]  /*16180*/  BSYNC B1 ;  /* 0x0000000000017941 */ /* 0x000fea0003800000 */
.L_x_504:
        /* <DEDUP_REMOVED lines=10> */
.L_x_508:
[----:B------:R-:W1:Y:S02]  /*16230*/  MUFU.RCP R26, R23 ;  /* 0x00000017001a7308 */ /* 0x000e640000001000 */
[----:B-1----:R-:W-:-:S04]  /*16240*/  FFMA R0, R23, R26, -1 ;  /* 0xbf80000017007423 */ /* 0x002fc8000000001a */
[----:B------:R-:W-:-:S04]  /*16250*/  FADD.FTZ R3, -R0, -RZ ;  /* 0x800000ff00037221 */ /* 0x000fc80000010100 */
[----:B------:R-:W-:-:S07]  /*16260*/  FFMA R26, R26, R3, R26 ;  /* 0x000000031a1a7223 */ /* 0x000fce000000001a */
.L_x_509:
[----:B------:R-:W-:Y:S05]  /*16270*/  BSYNC B1 ;  /* 0x0000000000017941 */ /* 0x000fea0003800000 */
.L_x_507:
        /* <DEDUP_REMOVED lines=10> */
.L_x_511:
[----:B------:R-:W1:Y:S02]  /*16320*/  MUFU.RCP R23, R46 ;  /* 0x0000002e00177308 */ /* 0x000e640000001000 */
[----:B-1----:R-:W-:-:S04]  /*16330*/  FFMA R0, R46, R23, -1 ;  /* 0xbf8000002e007423 */ /* 0x002fc80000000017 */
[----:B------:R-:W-:-:S04]  /*16340*/  FADD.FTZ R0, -R0, -RZ ;  /* 0x800000ff00007221 */ /* 0x000fc80000010100 */
[----:B------:R-:W-:-:S07]  /*16350*/  FFMA R23, R23, R0, R23 ;  /* 0x0000000017177223 */ /* 0x000fce0000000017 */
.L_x_512:
[----:B------:R-:W-:Y:S05]  /*16360*/  BSYNC B1 ;  /* 0x0000000000017941 */ /* 0x000fea0003800000 */
.L_x_510:
        /* <DEDUP_REMOVED lines=9> */
.L_x_514:
[----:B------:R-:W1:Y:S02]  /*16400*/  MUFU.RCP R0, R41 ;  /* 0x0000002900007308 */ /* 0x000e640000001000 */
[----:B-1----:R-:W-:-:S04]  /*16410*/  FFMA R3, R41, R0, -1 ;  /* 0xbf80000029037423 */ /* 0x002fc80000000000 */
[----:B------:R-:W-:-:S04]  /*16420*/  FADD.FTZ R3, -R3, -RZ ;  /* 0x800000ff03037221 */ /* 0x000fc80000010100 */
[----:B------:R-:W-:-:S07]  /*16430*/  FFMA R0, R0, R3, R0 ;  /* 0x0000000300007223 */ /* 0x000fce0000000000 */
.L_x_515:
[----:B------:R-:W-:Y:S05]  /*16440*/  BSYNC B1 ;  /* 0x0000000000017941 */ /* 0x000fea0003800000 */
.L_x_513:
        /* <DEDUP_REMOVED lines=10> */
.L_x_516:
[----:B------:R-:W2:Y:S01]  /*164f0*/  LDL.LU R25, [R1+0xc0] ;  /* 0x0000c00001197983 */ /* 0x000ea20000300800 */
        /* <DEDUP_REMOVED lines=16> */
[----:B---3--:R-:W3:Y:S02]  /*16600*/  FENCE.VIEW.ASYNC.S ;  /* 0x00000000000073c6 */ /* 0x008ee40000000000 */
[----:B---3--:R-:W-:Y:S01]  /*16610*/  BAR.SYNC.DEFER_BLOCKING 0x1, 0x100 ;  /* 0x0044000000007b1d */ /* 0x008fe20000010000 */
[----:B--2---:R-:W-:-:S05]  /*16620*/  IADD3 R25, P0, R25, UR40, RZ ;  /* 0x0000002819197c10 */ /* 0x004fca000ff1e0ff */
[----:B------:R1:W-:Y:S01]  /*16630*/  STL [R1+0xc0], R25 ;  /* 0x0000c01901007387 */ /* 0x0003e20000100800 */
[----:B------:R-:W-:Y:S07]  /*16640*/  @P5 BRA `(.L_x_518) ;  /* 0x0000000000205947 */ /* 0x000fee0003800000 */
[----:B------:R-:W-:Y:S02]  /*16650*/  UIADD3 UR8, UP0, UR44, 0x4f0, URZ ;  /* 0x000004f02c087890 */ /* 0x000fe4000ff1e03f */
[----:B------:R-:W-:Y:S02]  /*16660*/  UIADD3 UR6, UR50, 0x80, URZ ;  /* 0x0000008032067890 */ /* 0x000fe4000fffe03f */
[----:B------:R-:W-:Y:S02]  /*16670*/  UIADD3 UR5, UR49, 0x60, URZ ;  /* 0x0000006031057890 */ /* 0x000fe4000fffe03f */
[----:B------:R-:W-:Y:S02]  /*16680*/  UIADD3 UR4, UR47, 0x5100, URZ ;  /* 0x000051002f047890 */ /* 0x000fe4000fffe03f */
[----:B------:R-:W-:Y:S01]  /*16690*/  UIADD3.X UR9, URZ, UR45, URZ, UP0, !UPT ;  /* 0x0000002d3f097290 */ /* 0x000fe200087fe43f */
[----:B------:R-:W-:-:S08]  /*166a0*/  UMOV UR7, UR51 ;  /* 0x0000003300077c82 */ /* 0x000fd00008000000 */
[----:B------:R2:W-:Y:S02]  /*166b0*/  UTMASTG.3D [UR4], [UR8] ;  /* 0x00000004080073b5 */ /* 0x0005e40008010000 */
[----:B--2---:R0:W-:Y:S02]  /*166c0*/  UTMACMDFLUSH ;  /* 0x00000000000079b7 */ /* 0x0041e40000000000 */
.L_x_518:
[----:B------:R-:W-:Y:S05]  /*166d0*/  BSYNC B0 ;  /* 0x0000000000007941 */ /* 0x000fea0003800000 */
.L_x_517:
[----:B------:R-:W2:Y:S01]  /*166e0*/  LDL.LU R27, [R1+0xc4] ;  /* 0x0000c400011b7983 */ /* 0x000ea20000300800 */
[----:B------:R-:W-:Y:S01]  /*166f0*/  ULDC.64 UR4, c[0x0][0x8f8] ;  /* 0x00023e0000047ab9 */ /* 0x000fe20000000a00 */
[----:B------:R-:W-:Y:S01]  /*16700*/  UMOV UR51, 0xffffffff ;  /* 0xffffffff00337882 */ /* 0x000fe20000000000 */
[----:B------:R-:W-:Y:S02]  /*16710*/  PRMT R0, RZ, 0x7610, R0 ;  /* 0x00007610ff007816 */ /* 0x000fe40000000000 */
[----:B------:R-:W-:Y:S02]  /*16720*/  MOV R6, 0xffffffff ;  /* 0xffffffff00067802 */ /* 0x000fe40000000f00 */
[----:B------:R-:W-:Y:S02]  /*16730*/  MOV R5, 0xffffffff ;  /* 0xffffffff00057802 */ /* 0x000fe40000000f00 */
[----:B--2---:R-:W-:Y:S02]  /*16740*/  IADD3.X R27, R27, UR38, RZ, P0, !PT ;  /* 0x000000261b1b7c10 */ /* 0x004fe400087fe4ff */
[----:B------:R-:W-:-:S03]  /*16750*/  ISETP.GE.U32.AND P0, PT, R25, UR4, PT ;  /* 0x0000000419007c0c */ /* 0x000fc6000bf06070 */
[----:B------:R2:W-:Y:S01]  /*16760*/  STL [R1+0xc4], R27 ;  /* 0x0000c41b01007387 */ /* 0x0005e20000100800 */
[----:B------:R-:W-:-:S13]  /*16770*/  ISETP.GE.U32.AND.EX P0, PT, R27, UR5, PT, P0 ;  /* 0x000000051b007c0c */ /* 0x000fda000bf06100 */
[----:B--2---:R-:W-:Y:S05]  /*16780*/  @P0 BRA `(.L_x_519) ;  /* 0x0000000400700947 */ /* 0x004fea0003800000 */
[----:B-1----:R-:W1:Y:S01]  /*16790*/  S2R R17, SR_CTAID.X ;  /* 0x0000000000117919 */ /* 0x002e620000002500 */
[----:B------:R-:W2:Y:S01]  /*167a0*/  LDC.64 R10, c[0x0][0x8d0] ;  /* 0x00023400ff0a7b82 */ /* 0x000ea20000000a00 */
[----:B------:R-:W-:Y:S01]  /*167b0*/  ULDC UR4, c[0x0][0x150] ;  /* 0x0000540000047ab9 */ /* 0x000fe20000000800 */
[----:B------:R-:W-:Y:S01]  /*167c0*/  MOV R8, R25 ;  /* 0x0000001900087202 */ /* 0x000fe20000000f00 */
[----:B------:R-:W3:Y:S01]  /*167d0*/  S2R R23, SR_CTAID.Y ;  /* 0x0000000000177919 */ /* 0x000ee20000002600 */
[----:B------:R-:W-:-:S04]  /*167e0*/  MOV R9, R27 ;  /* 0x0000001b00097202 */ /* 0x000fc80000000f00 */
[----:B------:R-:W4:Y:S08]  /*167f0*/  LDC R24, c[0x0][0x144] ;  /* 0x00005100ff187b82 */ /* 0x000f300000000800 */
[----:B------:R-:W3:Y:S08]  /*16800*/  LDC R12, c[0x0][0x8d8] ;  /* 0x00023600ff0c7b82 */ /* 0x000ef00000000800 */
[----:B------:R-:W3:Y:S01]  /*16810*/  LDC.64 R18, c[0x0][0x8c8] ;  /* 0x00023200ff127b82 */ /* 0x000ee20000000a00 */
[----:B--2---:R-:W-:-:S04]  /*16820*/  ISETP.NE.U32.AND P0, PT, R10, RZ, PT ;  /* 0x000000ff0a00720c */ /* 0x004fc80003f05070 */
[----:B------:R-:W-:Y:S02]  /*16830*/  ISETP.NE.AND.EX P0, PT, R11, RZ, PT, P0 ;  /* 0x000000ff0b00720c */ /* 0x000fe40003f05300 */
[----:B-1----:R-:W-:-:S05]  /*16840*/  I2FP.F32.U32 R0, R17 ;  /* 0x0000001100007245 */ /* 0x002fca0000201000 */
[----:B------:R-:W-:-:S04]  /*16850*/  FMUL R0, R0, UR4 ;  /* 0x0000000400007c20 */ /* 0x000fc80008400000 */
[----:B------:R1:W2:Y:S02]  /*16860*/  F2I.U32.TRUNC.NTZ R22, R0 ;  /* 0x0000000000167305 */ /* 0x0002a4000020f000 */
[----:B----4-:R-:W-:Y:S05]  /*16870*/  @!P0 BRA `(.L_x_520) ;  /* 0x0000000000288947 */ /* 0x010fea0003800000 */
[----:B-1----:R-:W1:Y:S02]  /*16880*/  LDC R0, c[0x0][0x8dc] ;  /* 0x00023700ff007b82 */ /* 0x002e640000000800 */
        /* <DEDUP_REMOVED lines=9> */
.L_x_520:
[-CC-:B---3--:R-:W-:Y:S01]  /*16920*/  SHF.R.U64 R29, R8, R12.reuse, R9.reuse ;  /* 0x0000000c081d7219 */ /* 0x188fe20000001209 */
[----:B------:R-:W3:Y:S01]  /*16930*/  LDC.64 R20, c[0x0][0x8e8] ;  /* 0x00023a00ff147b82 */ /* 0x000ee20000000a00 */
[----:B-1----:R-:W-:Y:S01]  /*16940*/  SHF.R.U32.HI R0, RZ, R12, R9 ;  /* 0x0000000cff007219 */ /* 0x002fe20000011609 */
[----:B------:R-:W-:Y:S01]  /*16950*/  ULDC UR4, c[0x0][0x154] ;  /* 0x0000550000047ab9 */ /* 0x000fe20000000800 */
[----:B------:R-:W-:Y:S02]  /*16960*/  IADD3 R3, P0, RZ, -R29, RZ ;  /* 0x8000001dff037210 */ /* 0x000fe40007f1e0ff */
[----:B------:R-:W-:Y:S02]  /*16970*/  MOV R4, R25 ;  /* 0x0000001900047202 */ /* 0x000fe40000000f00 */
[----:B------:R-:W-:Y:S01]  /*16980*/  IADD3.X R5, RZ, ~R0, RZ, P0, !PT ;  /* 0x80000000ff057210 */ /* 0x000fe200007fe4ff */
[----:B------:R-:W1:Y:S01]  /*16990*/  LDC R6, c[0x0][0x8c0] ;  /* 0x00023000ff067b82 */ /* 0x000e620000000800 */
[----:B--2---:R-:W-:-:S02]  /*169a0*/  IADD3 R22, -R22, RZ, RZ ;  /* 0x000000ff16167210 */ /* 0x004fc40007ffe1ff */
[----:B------:R-:W-:Y:S01]  /*169b0*/  MOV R7, 0x1 ;  /* 0x0000000100077802 */ /* 0x000fe20000000f00 */
[----:B------:R-:W-:Y:S01]  /*169c0*/  IMAD R0, R5, R18, RZ ;  /* 0x0000001205007224 */ /* 0x000fe200078e02ff */
[----:B------:R-:W-:-:S03]  /*169d0*/  MOV R5, R27 ;  /* 0x0000001b00057202 */ /* 0x000fc60000000f00 */
[----:B------:R-:W2:Y:S01]  /*169e0*/  LDC R8, c[0x0][0x8b0] ;  /* 0x00022c00ff087b82 */ /* 0x000ea20000000800 */
[----:B------:R-:W-:-:S04]  /*169f0*/  IMAD.WIDE.U32 R4, R3, R18, R4 ;  /* 0x0000001203047225 */ /* 0x000fc800078e0004 */
[----:B------:R-:W-:Y:S01]  /*16a00*/  IMAD R3, R3, R19, R0 ;  /* 0x0000001303037224 */ /* 0x000fe200078e0200 */
[----:B------:R-:W-:Y:S02]  /*16a10*/  I2FP.F32.U32 R0, R23 ;  /* 0x0000001700007245 */ /* 0x000fe40000201000 */
[----:B------:R-:W4:Y:S01]  /*16a20*/  LDC R26, c[0x0][0x900] ;  /* 0x00024000ff1a7b82 */ /* 0x000f220000000800 */
[----:B------:R-:W-:Y:S01]  /*16a30*/  IMAD R19, R24, R22, R17 ;  /* 0x0000001618137224 */ /* 0x000fe200078e0211 */
[----:B---3--:R-:W-:Y:S02]  /*16a40*/  ISETP.NE.U32.AND P0, PT, R20, RZ, PT ;  /* 0x000000ff1400720c */ /* 0x008fe40003f05070 */
[----:B------:R-:W-:Y:S01]  /*16a50*/  IADD3 R3, R5, R3, RZ ;  /* 0x0000000305037210 */ /* 0x000fe20007ffe0ff */
[----:B------:R-:W-:Y:S01]  /*16a60*/  FMUL R0, R0, UR4 ;  /* 0x0000000400007c20 */ /* 0x000fe20008400000 */
[----:B------:R-:W-:Y:S02]  /*16a70*/  ISETP.NE.AND.EX P0, PT, R21, RZ, PT, P0 ;  /* 0x000000ff1500720c */ /* 0x000fe40003f05300 */
[----:B------:R-:W3:Y:S01]  /*16a80*/  LDC R22, c[0x0][0x148] ;  /* 0x00005200ff167b82 */ /* 0x000ee20000000800 */
[-CC-:B-1----:R-:W-:Y:S01]  /*16a90*/  SHF.R.U64 R12, R4, R6.reuse, R3.reuse ;  /* 0x00000006040c7219 */ /* 0x182fe20000001203 */
[----:B------:R1:W1:Y:S01]  /*16aa0*/  F2I.U32.TRUNC.NTZ R15, R0 ;  /* 0x00000000000f7305 */ /* 0x000262000020f000 */
[----:B------:R-:W-:-:S02]  /*16ab0*/  SHF.R.U32.HI R3, RZ, R6, R3 ;  /* 0x00000006ff037219 */ /* 0x000fc40000011603 */
[----:B------:R-:W-:-:S03]  /*16ac0*/  MOV R5, 0xffffffff ;  /* 0xffffffff00057802 */ /* 0x000fc60000000f00 */
[----:B------:R-:W1:Y:S01]  /*16ad0*/  LDC R17, c[0x0][0x8a8] ;  /* 0x00022a00ff117b82 */ /* 0x000e620000000800 */
[-CC-:B--2---:R-:W-:Y:S02]  /*16ae0*/  SHF.R.U64 R10, R12, R8.reuse, R3.reuse ;  /* 0x000000080c0a7219 */ /* 0x184fe40000001203 */
[----:B------:R-:W-:-:S05]  /*16af0*/  SHF.R.U32.HI R3, RZ, R8, R3 ;  /* 0x00000008ff037219 */ /* 0x000fca0000011603 */
[----:B------:R-:W2:Y:S01]  /*16b00*/  LDC R24, c[0x0][0x8f0] ;  /* 0x00023c00ff187b82 */ /* 0x000ea20000000800 */
[-C--:B----4-:R-:W-:Y:S02]  /*16b10*/  SHF.L.U32 R4, R5, R26.reuse, RZ ;  /* 0x0000001a05047219 */ /* 0x090fe400000006ff */
[-CC-:B------:R-:W-:Y:S02]  /*16b20*/  SHF.R.U64 R18, R10, R26.reuse, R3.reuse ;  /* 0x0000001a0a127219 */ /* 0x180fe40000001203 */
[----:B------:R-:W-:Y:S02]  /*16b30*/  SHF.R.U32.HI R5, RZ, R26, R3 ;  /* 0x0000001aff057219 */ /* 0x000fe40000011603 */
[----:B------:R-:W-:Y:S01]  /*16b40*/  LOP3.LUT R25, RZ, R4, RZ, 0x33, !PT ;  /* 0x00000004ff197212 */ /* 0x000fe200078e33ff */
[----:B------:R-:W4:Y:S01]  /*16b50*/  LDC R27, c[0x0][0x8e0] ;  /* 0x00023800ff1b7b82 */ /* 0x000f220000000800 */
[----:B------:R-:W-:Y:S02]  /*16b60*/  SHF.L.U32 R26, R7, R26, RZ ;  /* 0x0000001a071a7219 */ /* 0x000fe400000006ff */
[----:B------:R-:W-:-:S05]  /*16b70*/  MOV R4, R18 ;  /* 0x0000001200047202 */ /* 0x000fca0000000f00 */
[----:B------:R-:W1:Y:S01]  /*16b80*/  LDC R28, c[0x0][0x8b8] ;  /* 0x00022e00ff1c7b82 */ /* 0x000e620000000800 */
[----:B------:R-:W-:Y:S05]  /*16b90*/  @!P0 BRA `(.L_x_521) ;  /* 0x0000000000288947 */ /* 0x000fea0003800000 */
[----:B------:R-:W5:Y:S02]  /*16ba0*/  LDC R3, c[0x0][0x8f4] ;  /* 0x00023d00ff037b82 */ /* 0x000f640000000800 */
[----:B-----5:R-:W-:-:S04]  /*16bb0*/  IADD3 R3, P0, R18, R3, RZ ;  /* 0x0000000312037210 */ /* 0x020fc80007f1e0ff */
        /* <DEDUP_REMOVED lines=8> */
.L_x_521:
[----:B------:R-:W5:Y:S01]  /*16c40*/  LDC R3, c[0x0][0x904] ;  /* 0x00024100ff037b82 */ /* 0x000f620000000800 */
[----:B-12---:R-:W-:Y:S02]  /*16c50*/  SHF.R.U64 R0, R4, R24, R5 ;  /* 0x0000001804007219 */ /* 0x006fe40000001205 */
[----:B------:R-:W-:Y:S02]  /*16c60*/  LOP3.LUT R5, R10, R25, RZ, 0xc0, !PT ;  /* 0x000000190a057212 */ /* 0x000fe400078ec0ff */
[----:B------:R-:W-:Y:S02]  /*16c70*/  IADD3 R15, -R15, RZ, RZ ;  /* 0x000000ff0f0f7210 */ /* 0x000fe40007ffe1ff */
[----:B------:R-:W-:Y:S01]  /*16c80*/  IADD3 R7, R17, -0x1, RZ ;  /* 0xffffffff11077810 */ /* 0x000fe20007ffe0ff */
[----:B------:R-:W-:Y:S01]  /*16c90*/  IMAD R6, R26, R0, R5 ;  /* 0x000000001a067224 */ /* 0x000fe200078e0205 */
[----:B------:R-:W-:Y:S02]  /*16ca0*/  R2UR UR51, R29 ;  /* 0x000000001d3372ca */ /* 0x000fe400000e0000 */
[----:B------:R-:W-:-:S02]  /*16cb0*/  LOP3.LUT R5, R12, R7, RZ, 0xc0, !PT ;  /* 0x000000070c057212 */ /* 0x000fc400078ec0ff */
[----:B-----5:R-:W-:Y:S02]  /*16cc0*/  ISETP.NE.AND P0, PT, R3, 0x1, PT ;  /* 0x000000010300780c */ /* 0x020fe40003f05270 */
[----:B------:R-:W-:-:S05]  /*16cd0*/  IADD3 R3, -R0, RZ, RZ ;  /* 0x000000ff00037210 */ /* 0x000fca0007ffe1ff */
[----:B----4-:R-:W-:-:S04]  /*16ce0*/  IMAD R0, R3, R27, R18 ;  /* 0x0000001b03007224 */ /* 0x010fc800078e0212 */
[----:B------:R-:W-:Y:S01]  /*16cf0*/  IMAD R3, R0, R17, R5 ;  /* 0x0000001100037224 */ /* 0x000fe200078e0205 */
[----:B------:R-:W-:Y:S01]  /*16d00*/  MOV R0, 0x1 ;  /* 0x0000000100007802 */ /* 0x000fe20000000f00 */
[----:B---3--:R-:W-:-:S04]  /*16d10*/  @P0 IMAD R19, R22, R15, R23 ;  /* 0x0000000f16130224 */ /* 0x008fc800078e0217 */
[----:B------:R-:W-:-:S05]  /*16d20*/  IMAD R6, R6, R28, R19 ;  /* 0x0000001c06067224 */ /* 0x000fca00078e0213 */
[----:B------:R-:W-:Y:S02]  /*16d30*/  SEL R5, R3, R6, !P0 ;  /* 0x0000000603057207 */ /* 0x000fe40004000000 */
[----:B------:R-:W-:-:S07]  /*16d40*/  SEL R6, R6, R3, !P0 ;  /* 0x0000000306067207 */ /* 0x000fce0004000000 */
.L_x_519:
[----:B------:R-:W-:Y:S01]  /*16d50*/  UIADD3 UR39, UR46, UR39, URZ ;  /* 0x000000272e277290 */ /* 0x000fe2000fffe03f */
[----:B------:R3:W-:Y:S01]  /*16d60*/  STL [R1+0xb8], R14 ;  /* 0x0000b80e01007387 */ /* 0x0007e20000100800 */
[----:B------:R-:W-:Y:S02]  /*16d70*/  LOP3.LUT P0, RZ, R0, 0xff, RZ, 0xc0, !PT ;  /* 0x000000ff00ff7812 */ /* 0x000fe4000780c0ff */
[----:B------:R-:W-:Y:S01]  /*16d80*/  USHF.R.U32.HI UR4, URZ, 0x3, UR39 ;  /* 0x000000033f047899 */ /* 0x000fe20008011627 */
[----:B------:R3:W-:Y:S01]  /*16d90*/  STL [R1+0xb4], R13 ;  /* 0x0000b40d01007387 */ /* 0x0007e20000100800 */
[----:B------:R-:W-:Y:S02]  /*16da0*/  UISETP.GT.U32.AND UP0, UPT, UR39, 0x7, UPT ;  /* 0x000000072700788c */ /* 0x000fe4000bf04070 */
[----:B------:R-:W-:Y:S02]  /*16db0*/  ULOP3.LUT UR4, UR4, 0x1, URZ, 0xc0, !UPT ;  /* 0x0000000104047892 */ /* 0x000fe4000f8ec03f */
[----:B------:R-:W-:-:S02]  /*16dc0*/  UISETP.LT.U32.AND UP1, UPT, UR46, 0x8, UP0 ;  /* 0x000000082e00788c */ /* 0x000fc40008721070 */
[----:B------:R-:W-:Y:S02]  /*16dd0*/  UISETP.NE.U32.AND UP2, UPT, UR4, 0x1, UPT ;  /* 0x000000010400788c */ /* 0x000fe4000bf45070 */
[----:B------:R-:W-:Y:S02]  /*16de0*/  USEL UR5, URZ, 0x1, !UP1 ;  /* 0x000000013f057887 */ /* 0x000fe4000c800000 */
[----:B------:R-:W-:Y:S02]  /*16df0*/  UISETP.GT.U32.AND UP0, UPT, UR46, 0x7, !UP2 ;  /* 0x000000072e00788c */ /* 0x000fe4000d704070 */
[----:B------:R-:W-:Y:S02]  /*16e00*/  ULOP3.LUT UR39, UR39, 0x7, URZ, 0xc0, !UPT ;  /* 0x0000000727277892 */ /* 0x000fe4000f8ec03f */
[----:B------:R-:W-:-:S04]  /*16e10*/  USEL UR4, URZ, 0x1, !UP0 ;  /* 0x000000013f047887 */ /* 0x000fc8000c000000 */
[----:B------:R-:W-:Y:S01]  /*16e20*/  ULOP3.LUT UR36, UR4, UR36, UR5, 0x96, !UPT ;  /* 0x0000002404247292 */ /* 0x000fe2000f8e9605 */
[----:B---3--:R-:W-:Y:S11]  /*16e30*/  @P0 BRA `(.L_x_522) ;  /* 0xfffffea400c00947 */ /* 0x008ff6000383ffff */
[----:B------:R-:W-:-:S04]  /*16e40*/  DEPBAR.LE SB0, 0x0 ;  /* 0x000080000000791a */ /* 0x000fc80000000000 */
[----:B------:R-:W-:Y:S05]  /*16e50*/  EXIT ;  /* 0x000000000000794d */ /* 0x000fea0003800000 */
.L_x_9:
[----:B------:R-:W2:Y:S01]  /*16e60*/  LDL R18, [R1+0xc0] ;  /* 0x0000c00001127983 */ /* 0x000ea20000100800 */
[----:B------:R-:W-:-:S03]  /*16e70*/  ULDC.64 UR4, c[0x0][0x8f8] ;  /* 0x00023e0000047ab9 */ /* 0x000fc60000000a00 */
[----:B------:R-:W3:Y:S01]  /*16e80*/  LDL R22, [R1+0xc4] ;  /* 0x0000c40001167983 */ /* 0x000ee20000100800 */
[----:B------:R-:W-:Y:S02]  /*16e90*/  PRMT R6, RZ, 0x7610, R6 ;  /* 0x00007610ff067816 */ /* 0x000fe40000000006 */
[----:B------:R-:W-:Y:S02]  /*16ea0*/  MOV R16, 0xffffffff ;  /* 0xffffffff00107802 */ /* 0x000fe40000000f00 */
[----:B------:R-:W-:Y:S02]  /*16eb0*/  MOV R12, 0xffffffff ;  /* 0xffffffff000c7802 */ /* 0x000fe40000000f00 */
[----:B------:R-:W-:Y:S02]  /*16ec0*/  MOV R5, 0xffffffff ;  /* 0xffffffff00057802 */ /* 0x000fe40000000f00 */
[----:B--2---:R-:W-:-:S04]  /*16ed0*/  ISETP.GE.U32.AND P1, PT, R18, UR4, PT ;  /* 0x0000000412007c0c */ /* 0x004fc8000bf26070 */
[----:B---3--:R-:W-:-:S13]  /*16ee0*/  ISETP.GE.U32.AND.EX P1, PT, R22, UR5, PT, P1 ;  /* 0x0000000516007c0c */ /* 0x008fda000bf26110 */
[----:B------:R-:W-:Y:S05]  /*16ef0*/  @P1 BRA `(.L_x_523) ;  /* 0x0000000400681947 */ /* 0x000fea0003800000 */
        /* <DEDUP_REMOVED lines=18> */
.L_x_524:
[-CC-:B------:R-:W-:Y:S01]  /*17020*/  SHF.R.U64 R17, R14, R6.reuse, R15.reuse ;  /* 0x000000060e117219 */ /* 0x180fe2000000120f */
[----:B------:R-:W-:Y:S01]  /*17030*/  ULDC UR4, c[0x0][0x150] ;  /* 0x0000540000047ab9 */ /* 0x000fe20000000800 */
[----:B------:R-:W-:Y:S01]  /*17040*/  SHF.R.U32.HI R5, RZ, R6, R15 ;  /* 0x00000006ff057219 */ /* 0x000fe2000001160f */
[----:B------:R-:W1:Y:S01]  /*17050*/  LDC R12, c[0x0][0x8c0] ;  /* 0x00023000ff0c7b82 */ /* 0x000e620000000800 */
[----:B------:R-:W-:Y:S02]  /*17060*/  I2FP.F32.U32 R6, R8 ;  /* 0x0000000800067245 */ /* 0x000fe40000201000 */
[----:B------:R-:W-:Y:S02]  /*17070*/  IADD3 R9, P1, RZ, -R17, RZ ;  /* 0x80000011ff097210 */ /* 0x000fe40007f3e0ff */
[----:B------:R-:W-:Y:S01]  /*17080*/  MOV R10, R18 ;  /* 0x00000012000a7202 */ /* 0x000fe20000000f00 */
[----:B------:R-:W-:Y:S01]  /*17090*/  FMUL R13, R6, UR4 ;  /* 0x00000004060d7c20 */ /* 0x000fe20008400000 */
[----:B------:R-:W-:Y:S01]  /*170a0*/  IADD3.X R5, RZ, ~R5, RZ, P1, !PT ;  /* 0x80000005ff057210 */ /* 0x000fe20000ffe4ff */
[----:B------:R-:W2:Y:S01]  /*170b0*/  LDC.64 R24, c[0x0][0x8e8] ;  /* 0x00023a00ff187b82 */ /* 0x000ea20000000a00 */
[----:B------:R-:W-:Y:S01]  /*170c0*/  MOV R11, R22 ;  /* 0x00000016000b7202 */ /* 0x000fe20000000f00 */
[----:B------:R-:W-:-:S02]  /*170d0*/  ULDC UR4, c[0x0][0x154] ;  /* 0x0000550000047ab9 */ /* 0x000fc40000000800 */
[----:B------:R-:W3:Y:S01]  /*170e0*/  F2I.U32.TRUNC.NTZ R13, R13 ;  /* 0x0000000d000d7305 */ /* 0x000ee2000020f000 */
[-C--:B------:R-:W-:Y:S02]  /*170f0*/  IMAD R6, R5, R20.reuse, RZ ;  /* 0x0000001405067224 */ /* 0x080fe400078e02ff */
[C---:B------:R-:W-:Y:S01]  /*17100*/  IMAD.WIDE.U32 R10, R9.reuse, R20, R10 ;  /* 0x00000014090a7225 */ /* 0x040fe200078e000a */
[----:B------:R-:W4:Y:S03]  /*17110*/  LDC R15, c[0x0][0x144] ;  /* 0x00005100ff0f7b82 */ /* 0x000f260000000800 */
[----:B------:R-:W-:Y:S01]  /*17120*/  IMAD R5, R9, R21, R6 ;  /* 0x0000001509057224 */ /* 0x000fe200078e0206 */
[----:B------:R-:W-:-:S04]  /*17130*/  I2FP.F32.U32 R9, R7 ;  /* 0x0000000700097245 */ /* 0x000fc80000201000 */
[----:B------:R-:W5:Y:S01]  /*17140*/  LDC R18, c[0x0][0x8b0] ;  /* 0x00022c00ff127b82 */ /* 0x000f620000000800 */
[----:B------:R-:W-:Y:S02]  /*17150*/  IADD3 R5, R11, R5, RZ ;  /* 0x000000050b057210 */ /* 0x000fe40007ffe0ff */
[----:B---3--:R-:W-:Y:S02]  /*17160*/  IADD3 R6, -R13, RZ, RZ ;  /* 0x000000ff0d067210 */ /* 0x008fe40007ffe1ff */
[-CC-:B-1----:R-:W-:Y:S02]  /*17170*/  SHF.R.U64 R14, R10, R12.reuse, R5.reuse ;  /* 0x0000000c0a0e7219 */ /* 0x182fe40000001205 */
[----:B------:R-:W-:Y:S01]  /*17180*/  SHF.R.U32.HI R5, RZ, R12, R5 ;  /* 0x0000000cff057219 */ /* 0x000fe20000011605 */
[----:B------:R-:W1:Y:S01]  /*17190*/  LDC R22, c[0x0][0x900] ;  /* 0x00024000ff167b82 */ /* 0x000e620000000800 */
[----:B--2---:R-:W-:Y:S02]  /*171a0*/  ISETP.NE.U32.AND P1, PT, R24, RZ, PT ;  /* 0x000000ff1800720c */ /* 0x004fe40003f25070 */
[----:B------:R-:W-:-:S02]  /*171b0*/  MOV R11, 0x1 ;  /* 0x00000001000b7802 */ /* 0x000fc40000000f00 */
[----:B------:R-:W-:-:S03]  /*171c0*/  ISETP.NE.AND.EX P1, PT, R25, RZ, PT, P1 ;  /* 0x000000ff1900720c */ /* 0x000fc60003f25310 */
[----:B------:R-:W2:Y:S01]  /*171d0*/  LDC R20, c[0x0][0x148] ;  /* 0x00005200ff147b82 */ /* 0x000ea20000000800 */
[----:B----4-:R-:W-:Y:S02]  /*171e0*/  IMAD R23, R15, R6, R8 ;  /* 0x000000060f177224 */ /* 0x010fe400078e0208 */
[----:B------:R-:W-:Y:S01]  /*171f0*/  FMUL R6, R9, UR4 ;  /* 0x0000000409067c20 */ /* 0x000fe20008400000 */
[----:B------:R-:W-:-:S04]  /*17200*/  MOV R9, 0xffffffff ;  /* 0xffffffff00097802 */ /* 0x000fc80000000f00 */
[----:B------:R-:W3:Y:S01]  /*17210*/  LDC R21, c[0x0][0x8a8] ;  /* 0x00022a00ff157b82 */ /* 0x000ee20000000800 */
[-CC-:B-----5:R-:W-:Y:S02]  /*17220*/  SHF.R.U64 R16, R14, R18.reuse, R5.reuse ;  /* 0x000000120e107219 */ /* 0x1a0fe40000001205 */
[----:B------:R-:W-:Y:S02]  /*17230*/  SHF.R.U32.HI R5, RZ, R18, R5 ;  /* 0x00000012ff057219 */ /* 0x000fe40000011605 */
[----:B------:R4:W1:Y:S03]  /*17240*/  F2I.U32.TRUNC.NTZ R18, R6 ;  /* 0x0000000600127305 */ /* 0x000866000020f000 */
[----:B------:R-:W2:Y:S01]  /*17250*/  LDC R26, c[0x0][0x8f0] ;  /* 0x00023c00ff1a7b82 */ /* 0x000ea20000000800 */
[-C--:B-1----:R-:W-:Y:S02]  /*17260*/  SHF.L.U32 R8, R9, R22.reuse, RZ ;  /* 0x0000001609087219 */ /* 0x082fe400000006ff */
[----:B------:R-:W-:-:S02]  /*17270*/  SHF.R.U64 R19, R16, R22, R5 ;  /* 0x0000001610137219 */ /* 0x000fc40000001205 */
[----:B------:R-:W-:Y:S02]  /*17280*/  SHF.R.U32.HI R9, RZ, R22, R5 ;  /* 0x00000016ff097219 */ /* 0x000fe40000011605 */
[----:B------:R-:W-:Y:S01]  /*17290*/  LOP3.LUT R29, RZ, R8, RZ, 0x33, !PT ;  /* 0x00000008ff1d7212 */ /* 0x000fe200078e33ff */
[----:B------:R-:W1:Y:S01]  /*172a0*/  LDC R27, c[0x0][0x8e0] ;  /* 0x00023800ff1b7b82 */ /* 0x000e620000000800 */
[----:B------:R-:W-:Y:S02]  /*172b0*/  SHF.L.U32 R22, R11, R22, RZ ;  /* 0x000000160b167219 */ /* 0x000fe400000006ff */
[----:B------:R-:W-:-:S05]  /*172c0*/  MOV R8, R19 ;  /* 0x0000001300087202 */ /* 0x000fca0000000f00 */
[----:B------:R-:W1:Y:S01]  /*172d0*/  LDC R28, c[0x0][0x8b8] ;  /* 0x00022e00ff1c7b82 */ /* 0x000e620000000800 */
        /* <DEDUP_REMOVED lines=11> */
.L_x_525:
[----:B------:R-:W4:Y:S01]  /*17390*/  LDC R5, c[0x0][0x904] ;  /* 0x00024100ff057b82 */ /* 0x000f220000000800 */
[----:B--2---:R-:W-:Y:S02]  /*173a0*/  SHF.R.U64 R6, R8, R26, R9 ;  /* 0x0000001a08067219 */ /* 0x004fe40000001209 */
[----:B------:R-:W-:Y:S02]  /*173b0*/  IADD3 R18, -R18, RZ, RZ ;  /* 0x000000ff12127210 */ /* 0x000fe40007ffe1ff */
[----:B---3--:R-:W-:Y:S02]  /*173c0*/  IADD3 R9, R21, -0x1, RZ ;  /* 0xffffffff15097810 */ /* 0x008fe40007ffe0ff */
[----:B------:R-:W-:Y:S02]  /*173d0*/  IADD3 R8, -R6, RZ, RZ ;  /* 0x000000ff06087210 */ /* 0x000fe40007ffe1ff */
[----:B------:R-:W-:Y:S02]  /*173e0*/  LOP3.LUT R14, R14, R9, RZ, 0xc0, !PT ;  /* 0x000000090e0e7212 */ /* 0x000fe400078ec0ff */
[----:B----4-:R-:W-:-:S02]  /*173f0*/  ISETP.NE.AND P1, PT, R5, 0x1, PT ;  /* 0x000000010500780c */ /* 0x010fc40003f25270 */
[----:B------:R-:W-:-:S05]  /*17400*/  LOP3.LUT R5, R16, R29, RZ, 0xc0, !PT ;  /* 0x0000001d10057212 */ /* 0x000fca00078ec0ff */
[----:B------:R-:W-:Y:S01]  /*17410*/  IMAD R16, R22, R6, R5 ;  /* 0x0000000616107224 */ /* 0x000fe200078e0205 */
[----:B------:R-:W-:Y:S01]  /*17420*/  MOV R6, 0x1 ;  /* 0x0000000100067802 */ /* 0x000fe20000000f00 */
[----:B-1----:R-:W-:-:S04]  /*17430*/  IMAD R5, R8, R27, R19 ;  /* 0x0000001b08057224 */ /* 0x002fc800078e0213 */
[----:B------:R-:W-:Y:S02]  /*17440*/  @P1 IMAD R23, R20, R18, R7 ;  /* 0x0000001214171224 */ /* 0x000fe400078e0207 */
[----:B------:R-:W-:Y:S02]  /*17450*/  IMAD R5, R5, R21, R14 ;  /* 0x0000001505057224 */ /* 0x000fe400078e020e */
[----:B------:R-:W-:-:S05]  /*17460*/  IMAD R16, R16, R28, R23 ;  /* 0x0000001c10107224 */ /* 0x000fca00078e0217 */
[----:B------:R-:W-:Y:S02]  /*17470*/  SEL R12, R5, R16, !P1 ;  /* 0x00000010050c7207 */ /* 0x000fe40004800000 */
[----:B------:R-:W-:Y:S02]  /*17480*/  SEL R16, R16, R5, !P1 ;  /* 0x0000000510107207 */ /* 0x000fe40004800000 */
[----:B------:R-:W-:-:S07]  /*17490*/  MOV R5, R17 ;  /* 0x0000001100057202 */ /* 0x000fce0000000f00 */
.L_x_523:
[----:B------:R-:W-:-:S08]  /*174a0*/  NOP ;  /* 0x0000000000007918 */ /* 0x000fd00000000000 */
[----:B------:R-:W1:-:S00]  /*174b0*/  USETMAXREG.DEALLOC.CTAPOOL 0x28 ;  /* 0x00000028000079c8 */ /* 0x000e4000080e0500 */
[----:B-1----:R-:W-:-:S13]  /*174c0*/  ISETP.NE.AND P1, PT, R4, 0x1, PT ;  /* 0x000000010400780c */ /* 0x002fda0003f25270 */
[----:B------:R-:W-:Y:S05]  /*174d0*/  @!P1 EXIT ;  /* 0x000000000000994d */ /* 0x000fea0003800000 */
[----:B------:R-:W-:Y:S05]  /*174e0*/  @!P4 BRA `(.L_x_526) ;  /* 0x000000180034c947 */ /* 0x000fea0003800000 */
[----:B------:R-:W-:-:S13]  /*174f0*/  ISETP.NE.OR P0, PT, R4, 0x2, P0 ;  /* 0x000000020400780c */ /* 0x000fda0000705670 */
[----:B------:R-:W-:Y:S05]  /*17500*/  @P0 EXIT ;  /* 0x000000000000094d */ /* 0x000fea0003800000 */
[----:B------:R-:W-:-:S13]  /*17510*/  LOP3.LUT P1, RZ, R6, 0xff, RZ, 0xc0, !PT ;  /* 0x000000ff06ff7812 */ /* 0x000fda000782c0ff */
[----:B------:R-:W-:Y:S05]  /*17520*/  @!P1 BRA `(.L_x_527) ;  /* 0x0000000000189947 */ /* 0x000fea0003800000 */
[----:B------:R-:W-:Y:S01]  /*17530*/  UMOV UR4, 0x400 ;  /* 0x0000040000047882 */ /* 0x000fe20000000000 */
[----:B------:R-:W-:Y:S01]  /*17540*/  MOV R4, RZ ;  /* 0x000000ff00047202 */ /* 0x000fe20000000f00 */
[----:B------:R-:W-:-:S03]  /*17550*/  ULEA UR4, UR37, UR4, 0x18 ;  /* 0x0000000425047291 */ /* 0x000fc6000f8ec03f */
[----:B------:R-:W-:-:S06]  /*17560*/  SHF.L.U32 R4, R4, 0x1f, RZ ;  /* 0x0000001f04047819 */ /* 0x000fcc00000006ff */
[----:B------:R-:W1:Y:S02]  /*17570*/  SYNCS.PHASECHK.TRANS64.TRYWAIT P0, [UR4+0xc8], R4 ;  /* 0x0000c804ff0075a7 */ /* 0x000e640008000144 */
[----:B-1----:R-:W-:Y:S05]  /*17580*/  @!P0 BRA `(.L_x_528) ;  /* 0x0000002c00808947 */ /* 0x002fea0003800000 */
.L_x_527:
[----:B------:R-:W-:Y:S01]  /*17590*/  PRMT R9, RZ, 0x7610, R9 ;  /* 0x00007610ff097816 */ /* 0x000fe20000000009 */
[----:B------:R-:W-:Y:S06]  /*175a0*/  @P3 BRA `(.L_x_529) ;  /* 0x0000000000243947 */ /* 0x000fec0003800000 */
[----:B------:R-:W-:Y:S02]  /*175b0*/  ULDC.64 UR4, c[0x0][0x588] ;  /* 0x0001620000047ab9 */ /* 0x000fe40000000a00 */
[----:B------:R-:W-:-:S04]  /*175c0*/  ISETP.NE.U32.AND P0, PT, RZ, UR4, PT ;  /* 0x00000004ff007c0c */ /* 0x000fc8000bf05070 */
[----:B------:R-:W-:-:S13]  /*175d0*/  ISETP.NE.AND.EX P0, PT, RZ, UR5, PT, P0 ;  /* 0x00000005ff007c0c */ /* 0x000fda000bf05300 */
[----:B------:R-:W-:Y:S05]  /*175e0*/  @!P0 BRA `(.L_x_530) ;  /* 0x00000000000c8947 */ /* 0x000fea0003800000 */
[----:B------:R3:W5:Y:S01]  /*175f0*/  LDG.E R11, desc[UR42][R2.64] ;  /* 0x0000002a020b7981 */ /* 0x000762000c1e1900 */
[----:B------:R-:W-:Y:S01]  /*17600*/  MOV R9, 0x1 ;  /* 0x0000000100097802 */ /* 0x000fe20000000f00 */
[----:B------:R-:W-:Y:S06]  /*17610*/  BRA `(.L_x_529) ;  /* 0x0000000000087947 */ /* 0x000fec0003800000 */
.L_x_530:
[----:B------:R-:W2:Y:S01]  /*17620*/  LDC R11, c[0x0][0x580] ;  /* 0x00016000ff0b7b82 */ /* 0x000ea20000000800 */
[----:B------:R-:W-:-:S07]  /*17630*/  MOV R9, 0x1 ;  /* 0x0000000100097802 */ /* 0x000fce0000000f00 */
.L_x_529:
[----:B------:R-:W-:Y:S05]  /*17640*/  @!P1 BRA `(.L_x_531) ;  /* 0x00000014005c9947 */ /* 0x000fea0003800000 */
[----:B------:R-:W4:Y:S01]  /*17650*/  LDC R6, c[0x0][0x900] ;  /* 0x00024000ff067b82 */ /* 0x000f220000000800 */
[----:B---3--:R-:W-:Y:S01]  /*17660*/  MOV R3, 0xffffffff ;  /* 0xffffffff00037802 */ /* 0x008fe20000000f00 */
[----:B------:R-:W-:Y:S01]  /*17670*/  ULDC.64 UR22, c[0x0][0x198] ;  /* 0x0000660000167ab9 */ /* 0x000fe20000000a00 */
[----:B------:R-:W-:Y:S01]  /*17680*/  MOV R13, 0x1 ;  /* 0x00000001000d7802 */ /* 0x000fe20000000f00 */
[----:B------:R-:W-:Y:S01]  /*17690*/  ULDC.64 UR4, c[0x0][0x588] ;  /* 0x0001620000047ab9 */ /* 0x000fe20000000a00 */
[----:B------:R-:W-:Y:S01]  /*176a0*/  LOP3.LUT R10, R0, 0x2, RZ, 0xfc, !PT ;  /* 0x00000002000a7812 */ /* 0x000fe200078efcff */
[----:B------:R-:W-:Y:S01]  /*176b0*/  ULDC.64 UR6, c[0x0][0x8f8] ;  /* 0x00023e0000067ab9 */ /* 0x000fe20000000a00 */
[----:B------:R-:W-:Y:S01]  /*176c0*/  ULDC.64 UR14, c[0x0][0x590] ;  /* 0x00016400000e7ab9 */ /* 0x000fe20000000a00 */
[----:B-1----:R-:W1:Y:S01]  /*176d0*/  LDC R7, c[0x0][0x8a8] ;  /* 0x00022a00ff077b82 */ /* 0x002e620000000800 */
[-C--:B----4-:R-:W-:Y:S02]  /*176e0*/  SHF.L.U32 R3, R3, R6.reuse, RZ ;  /* 0x0000000603037219 */ /* 0x090fe400000006ff */
[----:B------:R-:W-:-:S02]  /*176f0*/  SHF.L.U32 R6, R13, R6, RZ ;  /* 0x000000060d067219 */ /* 0x000fc400000006ff */
[----:B------:R-:W-:Y:S02]  /*17700*/  LOP3.LUT R8, RZ, R3, RZ, 0x33, !PT ;  /* 0x00000003ff087212 */ /* 0x000fe400078e33ff */
[----:B-1----:R-:W-:-:S07]  /*17710*/  IADD3 R7, R7, -0x1, RZ ;  /* 0xffffffff07077810 */ /* 0x002fce0007ffe0ff */
.L_x_587:
[----:B------:R-:W-:Y:S02]  /*17720*/  ISETP.NE.U32.AND P0, PT, RZ, UR14, PT ;  /* 0x0000000eff007c0c */ /* 0x000fe4000bf05070 */
[----:B------:R-:W-:Y:S02]  /*17730*/  R2UR UR19, R16 ;  /* 0x00000000101372ca */ /* 0x000fe400000e0000 */
[----:B------:R-:W-:Y:S02]  /*17740*/  R2UR UR18, R12 ;  /* 0x000000000c1272ca */ /* 0x000fe400000e0000 */
[----:B------:R-:W-:-:S09]  /*17750*/  ISETP.NE.AND.EX P0, PT, RZ, UR15, PT, P0 ;  /* 0x0000000fff007c0c */ /* 0x000fd2000bf05300 */
[----:B------:R-:W-:Y:S02]  /*17760*/  USHF.L.U32 UR19, UR19, 0x8, URZ ;  /* 0x0000000813137899 */ /* 0x000fe4000800063f */
[----:B------:R-:W-:Y:S02]  /*17770*/  USHF.L.U32 UR18, UR18, 0x7, URZ ;  /* 0x0000000712127899 */ /* 0x000fe4000800063f */
[----:B---34-:R-:W-:Y:S10]  /*17780*/  @!P0 BRA `(.L_x_532) ;  /* 0x00000000002c8947 */ /* 0x018ff40003800000 */
[----:B------:R-:W-:-:S04]  /*17790*/  ISETP.NE.U32.AND P1, PT, RZ, UR4, PT ;  /* 0x00000004ff007c0c */ /* 0x000fc8000bf25070 */
[----:B------:R-:W-:-:S13]  /*177a0*/  ISETP.NE.AND.EX P1, PT, RZ, UR5, PT, P1 ;  /* 0x00000005ff007c0c */ /* 0x000fda000bf25310 */
[----:B------:R-:W-:Y:S05]  /*177b0*/  @!P1 BRA `(.L_x_533) ;  /* 0x0000000000189947 */ /* 0x000fea0003800000 */
[----:B------:R-:W1:Y:S01]  /*177c0*/  LDC.64 R2, c[0x0][0x588] ;  /* 0x00016200ff027b82 */ /* 0x000e620000000a00 */
[----:B------:R-:W-:-:S04]  /*177d0*/  IMAD R9, R5, UR14, RZ ;  /* 0x0000000e05097c24 */ /* 0x000fc8000f8e02ff */
[----:B-1----:R-:W-:-:S05]  /*177e0*/  IMAD.WIDE R2, R9, 0x4, R2 ;  /* 0x0000000409027825 */ /* 0x002fca00078e0202 */
[----:B--2--5:R1:W5:Y:S01]  /*177f0*/  LDG.E R11, desc[UR42][R2.64] ;  /* 0x0000002a020b7981 */ /* 0x024362000c1e1900 */
[----:B------:R-:W-:Y:S01]  /*17800*/  MOV R9, 0x1 ;  /* 0x0000000100097802 */ /* 0x000fe20000000f00 */
[----:B------:R-:W-:Y:S06]  /*17810*/  BRA `(.L_x_532) ;  /* 0x0000000000087947 */ /* 0x000fec0003800000 */
.L_x_533:
[----:B--2--5:R-:W3:Y:S01]  /*17820*/  LDC R11, c[0x0][0x580] ;  /* 0x00016000ff0b7b82 */ /* 0x024ee20000000800 */
[----:B------:R-:W-:-:S07]  /*17830*/  MOV R9, 0x1 ;  /* 0x0000000100097802 */ /* 0x000fce0000000f00 */
.L_x_532:
[----:B------:R-:W-:Y:S05]  /*17840*/  @!P0 BRA `(.L_x_534) ;  /* 0x00000000001c8947 */ /* 0x000fea0003800000 */
[----:B------:R-:W-:-:S13]  /*17850*/  LOP3.LUT P2, RZ, R9, 0xff, RZ, 0xc0, !PT ;  /* 0x000000ff09ff7812 */ /* 0x000fda000784c0ff */
[----:B-1----:R-:W1:Y:S02]  /*17860*/  @!P2 LDC.64 R2, c[0x0][0x588] ;  /* 0x00016200ff02ab82 */ /* 0x002e640000000a00 */
[----:B-1----:R-:W-:-:S04]  /*17870*/  @!P2 ISETP.NE.U32.AND P0, PT, R2, RZ, PT ;  /* 0x000000ff0200a20c */ /* 0x002fc80003f05070 */
[----:B------:R-:W-:Y:S02]  /*17880*/  @!P2 ISETP.NE.AND.EX P1, PT, R3, RZ, PT, P0 ;  /* 0x000000ff0300a20c */ /* 0x000fe40003f25300 */
[----:B--23-5:R-:W-:Y:S02]  /*17890*/  @P2 FSETP.EQ.AND P0, PT, R11, RZ, PT ;  /* 0x000000ff0b00220b */ /* 0x02cfe40003f02000 */
[----:B------:R-:W-:Y:S01]  /*178a0*/  @!P2 PLOP3.LUT P0, PT, P1, PT, PT, 0x8, 0x0 ;  /* 0x000000000000a81c */ /* 0x000fe20000f0e170 */
[----:B------:R-:W-:-:S12]  /*178b0*/  BRA `(.L_x_535) ;  /* 0x0000000000047947 */ /* 0x000fd80003800000 */
.L_x_534:
[----:B--23-5:R-:W-:-:S13]  /*178c0*/  FSETP.EQ.AND P0, PT, R11, RZ, PT ;  /* 0x000000ff0b00720b */ /* 0x02cfda0003f02000 */
.L_x_535:
[----:B------:R-:W-:Y:S02]  /*178d0*/  ISETP.NE.AND P2, PT, R10, 0x3, PT ;  /* 0x000000030a00780c */ /* 0x000fe40003f45270 */
[----:B------:R-:W-:-:S04]  /*178e0*/  ELECT P1, URZ, PT ;  /* 0x00000000003f782f */ /* 0x000fc80003820000 */
[----:B------:R-:W-:-:S07]  /*178f0*/  PLOP3.LUT P0, PT, P1, P0, PT, 0x20, 0x0 ;  /* 0x000000000000781c */ /* 0x000fce0000f00470 */
[----:B------:R-:W-:Y:S06]  /*17900*/  @!P2 BRA `(.L_x_536) ;  /* 0x000000000004a947 */ /* 0x000fec0003800000 */
[----:B------:R-:W-:Y:S01]  /*17910*/  BPT.TRAP 0x1 ;  /* 0x000000040000795c */ /* 0x000fe20000300000 */
.L_x_536:
[----:B------:R-:W2:Y:S01]  /*17920*/  S2UR UR37, SR_CgaCtaId ;  /* 0x00000000002579c3 */ /* 0x000ea20000008800 */
[----:B------:R-:W-:Y:S01]  /*17930*/  UMOV UR13, 0x400 ;  /* 0x00000400000d7882 */ /* 0x000fe20000000000 */
[----:B-1----:R-:W-:-:S04]  /*17940*/  MOV R2, 0x1 ;  /* 0x0000000100027802 */ /* 0x002fc80000000f00 */
[----:B------:R-:W-:Y:S01]  /*17950*/  SHF.L.U32 R2, R2, 0x1f, RZ ;  /* 0x0000001f02027819 */ /* 0x000fe200000006ff */
[----:B--2---:R-:W-:-:S09]  /*17960*/  ULEA UR13, UR37, UR13, 0x18 ;  /* 0x0000000d250d7291 */ /* 0x004fd2000f8ec03f */
[----:B------:R-:W1:Y:S02]  /*17970*/  SYNCS.PHASECHK.TRANS64.TRYWAIT P1, [UR13+0xa0], R2 ;  /* 0x0000a002ff0075a7 */ /* 0x000e64000802014d */
[----:B-1----:R-:W-:Y:S05]  /*17980*/  @!P1 BRA `(.L_x_537) ;  /* 0x0000002800989947 */ /* 0x002fea0003800000 */
.L_x_631:
[----:B------:R-:W-:Y:S04]  /*17990*/  BSSY B0, `(.L_x_538) ;  /* 0x000000e000007945 */ /* 0x000fe80003800000 */
[----:B------:R-:W-:Y:S05]  /*179a0*/  @!P0 BRA `(.L_x_539) ;  /* 0x0000000000308947 */ /* 0x000fea0003800000 */
[----:B------:R-:W-:Y:S01]  /*179b0*/  R2UR UR20, R5 ;  /* 0x00000000051472ca */ /* 0x000fe200000e0000 */
[----:B------:R-:W-:Y:S02]  /*179c0*/  UIADD3 UR8, UP0, UR22, 0x3f0, URZ ;  /* 0x000003f016087890 */ /* 0x000fe4000ff1e03f */
[----:B------:R-:W-:Y:S02]  /*179d0*/  UIADD3 UR16, UR13, 0x100, URZ ;  /* 0x000001000d107890 */ /* 0x000fe4000fffe03f */
[----:B------:R-:W-:Y:S02]  /*179e0*/  UIADD3 UR17, UR13, 0x80, URZ ;  /* 0x000000800d117890 */ /* 0x000fe4000fffe03f */
[----:B------:R-:W-:Y:S01]  /*179f0*/  UIADD3.X UR9, URZ, UR23, URZ, UP0, !UPT ;  /* 0x000000173f097290 */ /* 0x000fe200087fe43f */
[----:B------:R-:W-:Y:S01]  /*17a00*/  UMOV UR10, 0x0 ;  /* 0x00000000000a7882 */ /* 0x000fe20000000000 */
[----:B------:R-:W-:-:S07]  /*17a10*/  UMOV UR11, 0x10000000 ;  /* 0x10000000000b7882 */ /* 0x000fce0000000000 */
[----:B------:R2:W-:Y:S02]  /*17a20*/  UTMALDG.3D [UR16], [UR8], desc[UR10] ;  /* 0x00000a10080075b4 */ /* 0x0005e40008011000 */
[----:B--2---:R-:W-:Y:S05]  /*17a30*/  @!P2 BRA `(.L_x_540) ;  /* 0x000000000004a947 */ /* 0x004fea0003800000 */
[----:B------:R-:W-:Y:S01]  /*17a40*/  BPT.TRAP 0x1 ;  /* 0x000000040000795c */ /* 0x000fe20000300000 */
.L_x_540:
[----:B-1----:R-:W1:Y:S02]  /*17a50*/  LDC R3, c[0x0][0x800] ;  /* 0x00020000ff037b82 */ /* 0x002e640000000800 */
[----:B-1----:R2:W-:Y:S02]  /*17a60*/  SYNCS.ARRIVE.TRANS64.RED.A0TR RZ, [UR13+0x80], R3 ;  /* 0x00008003ffff79a7 */ /* 0x0025e4000830040d */
.L_x_539:
[----:B------:R-:W-:Y:S05]  /*17a70*/  BSYNC B0 ;  /* 0x0000000000007941 */ /* 0x000fea0003800000 */
.L_x_538:
[----:B------:R-:W-:Y:S05]  /*17a80*/  @!P2 BRA `(.L_x_541) ;  /* 0x000000000004a947 */ /* 0x000fea0003800000 */
[----:B------:R-:W-:Y:S01]  /*17a90*/  BPT.TRAP 0x1 ;  /* 0x000000040000795c */ /* 0x000fe20000300000 */
.L_x_541:
[----:B------:R-:W-:-:S04]  /*17aa0*/  UIADD3 UR33, UR13, 0x80, URZ ;  /* 0x000000800d217890 */ /* 0x000fc8000fffe03f */
[----:B------:R-:W-:-:S09]  /*17ab0*/  UPRMT UR16, UR37, 0x654, UR33 ;  /* 0x0000065425107896 */ /* 0x000fd20008000021 */
[----:B------:R-:W-:Y:S01]  /*17ac0*/  SYNCS.ARRIVE.TRANS64.RED.A1T0 RZ, [UR16], RZ ;  /* 0x000000ffffff79a7 */ /* 0x000fe20008100410 */
[----:B------:R-:W-:Y:S05]  /*17ad0*/  @!P2 BRA `(.L_x_542) ;  /* 0x000000000004a947 */ /* 0x000fea0003800000 */
[----:B------:R-:W-:Y:S01]  /*17ae0*/  BPT.TRAP 0x1 ;  /* 0x000000040000795c */ /* 0x000fe20000300000 */
.L_x_542:
[----:B------:R-:W3:Y:S02]  /*17af0*/  SYNCS.PHASECHK.TRANS64.TRYWAIT P1, [UR13+0xa8], R2 ;  /* 0x0000a802ff0075a7 */ /* 0x000ee4000802014d */
[----:B---3--:R-:W-:Y:S05]  /*17b00*/  @!P1 BRA `(.L_x_543) ;  /* 0x0000002800509947 */ /* 0x008fea0003800000 */
.L_x_632:
[----:B------:R-:W-:Y:S04]  /*17b10*/  BSSY B0, `(.L_x_544) ;  /* 0x0000010000007945 */ /* 0x000fe80003800000 */
[----:B------:R-:W-:Y:S05]  /*17b20*/  @!P0 BRA `(.L_x_545) ;  /* 0x0000000000388947 */ /* 0x000fea0003800000 */
[----:B------:R-:W-:Y:S01]  /*17b30*/  UIADD3 UR20, UP0, UR22, 0x3f0, URZ ;  /* 0x000003f016147890 */ /* 0x000fe2000ff1e03f */
[----:B------:R-:W-:Y:S01]  /*17b40*/  R2UR UR12, R5 ;  /* 0x00000000050c72ca */ /* 0x000fe200000e0000 */
[----:B------:R-:W-:Y:S02]  /*17b50*/  UIADD3 UR11, UR19, 0x80, URZ ;  /* 0x00000080130b7890 */ /* 0x000fe4000fffe03f */
[----:B------:R-:W-:Y:S02]  /*17b60*/  UIADD3 UR8, UR13, 0x1100, URZ ;  /* 0x000011000d087890 */ /* 0x000fe4000fffe03f */
[----:B------:R-:W-:Y:S02]  /*17b70*/  UIADD3 UR9, UR13, 0x88, URZ ;  /* 0x000000880d097890 */ /* 0x000fe4000fffe03f */
[----:B------:R-:W-:Y:S01]  /*17b80*/  UIADD3.X UR21, URZ, UR23, URZ, UP0, !UPT ;  /* 0x000000173f157290 */ /* 0x000fe200087fe43f */
[----:B------:R-:W-:Y:S01]  /*17b90*/  UMOV UR24, 0x0 ;  /* 0x0000000000187882 */ /* 0x000fe20000000000 */
[----:B------:R-:W-:Y:S01]  /*17ba0*/  UMOV UR25, 0x10000000 ;  /* 0x1000000000197882 */ /* 0x000fe20000000000 */
[----:B------:R-:W-:-:S06]  /*17bb0*/  UMOV UR10, UR18 ;  /* 0x00000012000a7c82 */ /* 0x000fcc0008000000 */
[----:B------:R3:W-:Y:S02]  /*17bc0*/  UTMALDG.3D [UR8], [UR20], desc[UR24] ;  /* 0x00001808140075b4 */ /* 0x0007e40008011000 */
[----:B---3--:R-:W-:Y:S05]  /*17bd0*/  @!P2 BRA `(.L_x_546) ;  /* 0x000000000004a947 */ /* 0x008fea0003800000 */
[----:B------:R-:W-:Y:S01]  /*17be0*/  BPT.TRAP 0x1 ;  /* 0x000000040000795c */ /* 0x000fe20000300000 */
.L_x_546:
[----:B-12---:R-:W1:Y:S02]  /*17bf0*/  LDC R3, c[0x0][0x800] ;  /* 0x00020000ff037b82 */ /* 0x006e640000000800 */
[----:B-1----:R3:W-:Y:S02]  /*17c00*/  SYNCS.ARRIVE.TRANS64.RED.A0TR RZ, [UR13+0x88], R3 ;  /* 0x00008803ffff79a7 */ /* 0x0027e4000830040d */
.L_x_545:
[----:B------:R-:W-:Y:S05]  /*17c10*/  BSYNC B0 ;  /* 0x0000000000007941 */ /* 0x000fea0003800000 */
.L_x_544:
[----:B------:R-:W-:Y:S05]  /*17c20*/  @!P2 BRA `(.L_x_547) ;  /* 0x000000000004a947 */ /* 0x000fea0003800000 */
[----:B------:R-:W-:Y:S01]  /*17c30*/  BPT.TRAP 0x1 ;  /* 0x000000040000795c */ /* 0x000fe20000300000 */
.L_x_547:
[----:B------:R-:W-:Y:S02]  /*17c40*/  UIADD3 UR25, UR13, 0x88, URZ ;  /* 0x000000880d197890 */ /* 0x000fe4000fffe03f */
[----:B------:R-:W-:Y:S02]  /*17c50*/  UIADD3 UR10, UR18, 0x20, URZ ;  /* 0x00000020120a7890 */ /* 0x000fe4000fffe03f */
[----:B------:R-:W-:-:S09]  /*17c60*/  UPRMT UR20, UR37, 0x654, UR25 ;  /* 0x0000065425147896 */ /* 0x000fd20008000019 */
[----:B------:R-:W-:Y:S01]  /*17c70*/  SYNCS.ARRIVE.TRANS64.RED.A1T0 RZ, [UR20], RZ ;  /* 0x000000ffffff79a7 */ /* 0x000fe20008100414 */
[----:B------:R-:W-:Y:S05]  /*17c80*/  @!P2 BRA `(.L_x_548) ;  /* 0x000000000004a947 */ /* 0x000fea0003800000 */
[----:B------:R-:W-:Y:S01]  /*17c90*/  BPT.TRAP 0x1 ;  /* 0x000000040000795c */ /* 0x000fe20000300000 */
.L_x_548:
[----:B------:R-:W4:Y:S02]  /*17ca0*/  SYNCS.PHASECHK.TRANS64.TRYWAIT P1, [UR13+0xb0], R2 ;  /* 0x0000b002ff0075a7 */ /* 0x000f24000802014d */
[----:B----4-:R-:W-:Y:S05]  /*17cb0*/  @!P1 BRA `(.L_x_549) ;  /* 0x0000002400fc9947 */ /* 0x010fea0003800000 */
.L_x_633:
        /* <DEDUP_REMOVED lines=8> */
[----:B------:R-:W-:Y:S01]  /*17d40*/  UMOV UR29, 0x10000000 ;  /* 0x10000000001d7882 */ /* 0x000fe20000000000 */
[----:B------:R-:W-:-:S06]  /*17d50*/  UMOV UR11, UR19 ;  /* 0x00000013000b7c82 */ /* 0x000fcc0008000000 */
[----:B------:R4:W-:Y:S02]  /*17d60*/  UTMALDG.3D [UR8], [UR26], desc[UR28] ;  /* 0x00001c081a0075b4 */ /* 0x0009e40008011000 */
[----:B----4-:R-:W-:Y:S05]  /*17d70*/  @!P2 BRA `(.L_x_552) ;  /* 0x000000000004a947 */ /* 0x010fea0003800000 */
[----:B------:R-:W-:Y:S01]  /*17d80*/  BPT.TRAP 0x1 ;  /* 0x000000040000795c */ /* 0x000fe20000300000 */
.L_x_552:
[----:B-123--:R-:W1:Y:S02]  /*17d90*/  LDC R3, c[0x0][0x800] ;  /* 0x00020000ff037b82 */ /* 0x00ee640000000800 */
[----:B-1----:R4:W-:Y:S02]  /*17da0*/  SYNCS.ARRIVE.TRANS64.RED.A0TR RZ, [UR13+0x90], R3 ;  /* 0x00009003ffff79a7 */ /* 0x0029e4000830040d */
.L_x_551:
[----:B------:R-:W-:Y:S05]  /*17db0*/  BSYNC B0 ;  /* 0x0000000000007941 */ /* 0x000fea0003800000 */
.L_x_550:
[----:B------:R-:W-:Y:S05]  /*17dc0*/  @!P2 BRA `(.L_x_553) ;  /* 0x000000000004a947 */ /* 0x000fea0003800000 */
[----:B------:R-:W-:Y:S01]  /*17dd0*/  BPT.TRAP 0x1 ;  /* 0x000000040000795c */ /* 0x000fe20000300000 */
.L_x_553:
[----:B------:R-:W-:-:S04]  /*17de0*/  UIADD3 UR17, UR13, 0x90, URZ ;  /* 0x000000900d117890 */ /* 0x000fc8000fffe03f */
[----:B------:R-:W-:-:S09]  /*17df0*/  UPRMT UR21, UR37, 0x654, UR17 ;  /* 0x0000065425157896 */ /* 0x000fd20008000011 */
[----:B------:R-:W-:Y:S01]  /*17e00*/  SYNCS.ARRIVE.TRANS64.RED.A1T0 RZ, [UR21], RZ ;  /* 0x000000ffffff79a7 */ /* 0x000fe20008100415 */
[----:B------:R-:W-:Y:S05]  /*17e10*/  @!P2 BRA `(.L_x_554) ;  /* 0x000000000004a947 */ /* 0x000fea0003800000 */
[----:B------:R-:W-:Y:S01]  /*17e20*/  BPT.TRAP 0x1 ;  /* 0x000000040000795c */ /* 0x000fe20000300000 */
.L_x_554:
[----:B------:R-:W5:Y:S02]  /*17e30*/  SYNCS.PHASECHK.TRANS64.TRYWAIT P1, [UR13+0xb8], R2 ;  /* 0x0000b802ff0075a7 */ /* 0x000f64000802014d */
[----:B-----5:R-:W-:Y:S05]  /*17e40*/  @!P1 BRA `(.L_x_555) ;  /* 0x0000002400b09947 */ /* 0x020fea0003800000 */
.L_x_634:
        /* <DEDUP_REMOVED lines=9> */
[----:B------:R-:W-:-:S07]  /*17ee0*/  UMOV UR29, 0x10000000 ;  /* 0x10000000001d7882 */ /* 0x000fce0000000000 */
[----:B------:R1:W-:Y:S02]  /*17ef0*/  UTMALDG.3D [UR8], [UR26], desc[UR28] ;  /* 0x00001c081a0075b4 */ /* 0x0003e40008011000 */
[----:B-1----:R-:W-:Y:S05]  /*17f00*/  @!P2 BRA `(.L_x_558) ;  /* 0x000000000004a947 */ /* 0x002fea0003800000 */
[----:B------:R-:W-:Y:S01]  /*17f10*/  BPT.TRAP 0x1 ;  /* 0x000000040000795c */ /* 0x000fe20000300000 */
.L_x_558:
[----:B------:R-:W1:Y:S02]  /*17f20*/  LDC R2, c[0x0][0x800] ;  /* 0x00020000ff027b82 */ /* 0x000e640000000800 */
[----:B-1----:R1:W-:Y:S02]  /*17f30*/  SYNCS.ARRIVE.TRANS64.RED.A0TR RZ, [UR13+0x98], R2 ;  /* 0x00009802ffff79a7 */ /* 0x0023e4000830040d */
.L_x_557:
[----:B------:R-:W-:Y:S05]  /*17f40*/  BSYNC B0 ;  /* 0x0000000000007941 */ /* 0x000fea0003800000 */
.L_x_556:
[----:B------:R-:W-:Y:S05]  /*17f50*/  @!P2 BRA `(.L_x_559) ;  /* 0x000000000004a947 */ /* 0x000fea0003800000 */
[----:B------:R-:W-:Y:S01]  /*17f60*/  BPT.TRAP 0x1 ;  /* 0x000000040000795c */ /* 0x000fe20000300000 */
.L_x_559:
[----:B------:R-:W-:Y:S02]  /*17f70*/  UIADD3 UR9, UR13, 0x98, URZ ;  /* 0x000000980d097890 */ /* 0x000fe4000fffe03f */
[----:B------:R-:W-:Y:S02]  /*17f80*/  UIADD3 UR34, UR18, 0x40, URZ ;  /* 0x0000004012227890 */ /* 0x000fe4000fffe03f */
[----:B------:R-:W-:-:S09]  /*17f90*/  UPRMT UR29, UR37, 0x654, UR9 ;  /* 0x00000654251d7896 */ /* 0x000fd20008000009 */
[----:B------:R-:W-:Y:S01]  /*17fa0*/  SYNCS.ARRIVE.TRANS64.RED.A1T0 RZ, [UR29], RZ ;  /* 0x000000ffffff79a7 */ /* 0x000fe2000810041d */
[----:B------:R-:W-:Y:S05]  /*17fb0*/  @!P2 BRA `(.L_x_560) ;  /* 0x000000000004a947 */ /* 0x000fea0003800000 */
[----:B------:R-:W-:Y:S01]  /*17fc0*/  BPT.TRAP 0x1 ;  /* 0x000000040000795c */ /* 0x000fe20000300000 */
.L_x_560:
[----:B-1----:R-:W-:-:S04]  /*17fd0*/  SHF.L.U32 R2, RZ, 0x1f, RZ ;  /* 0x0000001fff027819 */ /* 0x002fc800000006ff */
[----:B------:R-:W1:Y:S02]  /*17fe0*/  SYNCS.PHASECHK.TRANS64.TRYWAIT P1, [UR13+0xa0], R2 ;  /* 0x0000a002ff0075a7 */ /* 0x000e64000802014d */
[----:B-1----:R-:W-:Y:S05]  /*17ff0*/  @!P1 BRA `(.L_x_561) ;  /* 0x00000024005c9947 */ /* 0x002fea0003800000 */
.L_x_635:
[----:B------:R-:W-:Y:S04]  /*18000*/  BSSY B0, `(.L_x_562) ;  /* 0x000000e000007945 */ /* 0x000fe80003800000 */
[----:B------:R-:W-:Y:S05]  /*18010*/  @!P0 BRA `(.L_x_563) ;  /* 0x0000000000308947 */ /* 0x000fea0003800000 */
[----:B------:R-:W-:Y:S01]  /*18020*/  R2UR UR36, R5 ;  /* 0x00000000052472ca */ /* 0x000fe200000e0000 */
[----:B------:R-:W-:Y:S02]  /*18030*/  UIADD3 UR10, UP0, UR22, 0x3f0, URZ ;  /* 0x000003f0160a7890 */ /* 0x000fe4000ff1e03f */
[----:B------:R-:W-:Y:S02]  /*18040*/  UIADD3 UR32, UR13, 0x100, URZ ;  /* 0x000001000d207890 */ /* 0x000fe4000fffe03f */
[----:B------:R-:W-:Y:S01]  /*18050*/  UIADD3.X UR11, URZ, UR23, URZ, UP0, !UPT ;  /* 0x000000173f0b7290 */ /* 0x000fe200087fe43f */
[----:B------:R-:W-:Y:S01]  /*18060*/  UMOV UR26, 0x0 ;  /* 0x00000000001a7882 */ /* 0x000fe20000000000 */
[----:B------:R-:W-:Y:S01]  /*18070*/  UMOV UR27, 0x10000000 ;  /* 0x10000000001b7882 */ /* 0x000fe20000000000 */
[----:B------:R-:W-:-:S06]  /*18080*/  UMOV UR35, UR19 ;  /* 0x0000001300237c82 */ /* 0x000fcc0008000000 */
[----:B------:R1:W-:Y:S02]  /*18090*/  UTMALDG.3D [UR32], [UR10], desc[UR26] ;  /* 0x00001a200a0075b4 */ /* 0x0003e40008011000 */
[----:B-1----:R-:W-:Y:S05]  /*180a0*/  @!P2 BRA `(.L_x_564) ;  /* 0x000000000004a947 */ /* 0x002fea0003800000 */
[----:B------:R-:W-:Y:S01]  /*180b0*/  BPT.TRAP 0x1 ;  /* 0x000000040000795c */ /* 0x000fe20000300000 */
.L_x_564:
[----:B--234-:R-:W1:Y:S02]  /*180c0*/  LDC R3, c[0x0][0x800] ;  /* 0x00020000ff037b82 */ /* 0x01ce640000000800 */
[----:B-1----:R1:W-:Y:S02]  /*180d0*/  SYNCS.ARRIVE.TRANS64.RED.A0TR RZ, [UR13+0x80], R3 ;  /* 0x00008003ffff79a7 */ /* 0x0023e4000830040d */
.L_x_563:
[----:B------:R-:W-:Y:S05]  /*180e0*/  BSYNC B0 ;  /* 0x0000000000007941 */ /* 0x000fea0003800000 */
.L_x_562:
[----:B------:R-:W-:Y:S05]  /*180f0*/  @!P2 BRA `(.L_x_565) ;  /* 0x000000000004a947 */ /* 0x000fea0003800000 */
[----:B------:R-:W-:Y:S01]  /*18100*/  BPT.TRAP 0x1 ;  /* 0x000000040000795c */ /* 0x000fe20000300000 */
.L_x_565:
[----:B------:R-:W-:Y:S01]  /*18110*/  SYNCS.ARRIVE.TRANS64.RED.A1T0 RZ, [UR16], RZ ;  /* 0x000000ffffff79a7 */ /* 0x000fe20008100410 */
[----:B------:R-:W-:Y:S05]  /*18120*/  @!P2 BRA `(.L_x_566) ;  /* 0x000000000004a947 */ /* 0x000fea0003800000 */
[----:B------:R-:W-:Y:S01]  /*18130*/  BPT.TRAP 0x1 ;  /* 0x000000040000795c */ /* 0x000fe20000300000 */
.L_x_566:
[----:B------:R-:W5:Y:S02]  /*18140*/  SYNCS.PHASECHK.TRANS64.TRYWAIT P1, [UR13+0xa8], R2 ;  /* 0x0000a802ff0075a7 */ /* 0x000f64000802014d */
[----:B-----5:R-:W-:Y:S05]  /*18150*/  @!P1 BRA `(.L_x_567) ;  /* 0x00000024001c9947 */ /* 0x020fea0003800000 */
.L_x_636:
        /* <DEDUP_REMOVED lines=13> */
.L_x_570:
[----:B--234-:R-:W1:Y:S02]  /*18230*/  LDC R3, c[0x0][0x800] ;  /* 0x00020000ff037b82 */ /* 0x01ce640000000800 */
[----:B-1----:R1:W-:Y:S02]  /*18240*/  SYNCS.ARRIVE.TRANS64.RED.A0TR RZ, [UR13+0x88], R3 ;  /* 0x00008803ffff79a7 */ /* 0x0023e4000830040d */
.L_x_569:
[----:B------:R-:W-:Y:S05]  /*18250*/  BSYNC B0 ;  /* 0x0000000000007941 */ /* 0x000fea0003800000 */
.L_x_568:
[----:B------:R-:W-:Y:S05]  /*18260*/  @!P2 BRA `(.L_x_571) ;  /* 0x000000000004a947 */ /* 0x000fea0003800000 */
[----:B------:R-:W-:Y:S01]  /*18270*/  BPT.TRAP 0x1 ;  /* 0x000000040000795c */ /* 0x000fe20000300000 */
.L_x_571:
[----:B------:R-:W-:Y:S01]  /*18280*/  SYNCS.ARRIVE.TRANS64.RED.A1T0 RZ, [UR20], RZ ;  /* 0x000000ffffff79a7 */ /* 0x000fe20008100414 */
[----:B------:R-:W-:Y:S01]  /*18290*/  UIADD3 UR18, UR18, 0x60, URZ ;  /* 0x0000006012127890 */ /* 0x000fe2000fffe03f */
[----:B------:R-:W-:Y:S11]  /*182a0*/  @!P2 BRA `(.L_x_572) ;  /* 0x000000000004a947 */ /* 0x000ff60003800000 */
[----:B------:R-:W-:Y:S01]  /*182b0*/  BPT.TRAP 0x1 ;  /* 0x000000040000795c */ /* 0x000fe20000300000 */
.L_x_572:
[----:B------:R-:W5:Y:S02]  /*182c0*/  SYNCS.PHASECHK.TRANS64.TRYWAIT P1, [UR13+0xb0], R2 ;  /* 0x0000b002ff0075a7 */ /* 0x000f64000802014d */
[----:B-----5:R-:W-:Y:S05]  /*182d0*/  @!P1 BRA `(.L_x_573) ;  /* 0x0000002000d49947 */ /* 0x020fea0003800000 */
.L_x_637:
[----:B------:R-:W-:Y:S04]  /*182e0*/  BSSY B0, `(.L_x_574) ;  /* 0x000000d000007945 */ /* 0x000fe80003800000 */
[----:B------:R-:W-:Y:S05]  /*182f0*/  @!P0 BRA `(.L_x_575) ;  /* 0x00000000002c8947 */ /* 0x000fea0003800000 */
[----:B------:R-:W-:Y:S01]  /*18300*/  R2UR UR20, R5 ;  /* 0x00000000051472ca */ /* 0x000fe200000e0000 */
[----:B------:R-:W-:Y:S02]  /*18310*/  UIADD3 UR10, UP0, UR22, 0x3f0, URZ ;  /* 0x000003f0160a7890 */ /* 0x000fe4000ff1e03f */
[----:B------:R-:W-:Y:S02]  /*18320*/  UIADD3 UR16, UR13, 0x2100, URZ ;  /* 0x000021000d107890 */ /* 0x000fe4000fffe03f */
[----:B------:R-:W-:Y:S01]  /*18330*/  UIADD3.X UR11, URZ, UR23, URZ, UP0, !UPT ;  /* 0x000000173f0b7290 */ /* 0x000fe200087fe43f */
[----:B------:R-:W-:Y:S01]  /*18340*/  UMOV UR24, 0x0 ;  /* 0x0000000000187882 */ /* 0x000fe20000000000 */
[----:B------:R-:W-:-:S07]  /*18350*/  UMOV UR25, 0x10000000 ;  /* 0x1000000000197882 */ /* 0x000fce0000000000 */
[----:B------:R1:W-:Y:S02]  /*18360*/  UTMALDG.3D [UR16], [UR10], desc[UR24] ;  /* 0x000018100a0075b4 */ /* 0x0003e40008011000 */
[----:B-1----:R-:W-:Y:S05]  /*18370*/  @!P2 BRA `(.L_x_576) ;  /* 0x000000000004a947 */ /* 0x002fea0003800000 */
[----:B------:R-:W-:Y:S01]  /*18380*/  BPT.TRAP 0x1 ;  /* 0x000000040000795c */ /* 0x000fe20000300000 */
.L_x_576:
[----:B--234-:R-:W1:Y:S02]  /*18390*/  LDC R3, c[0x0][0x800] ;  /* 0x00020000ff037b82 */ /* 0x01ce640000000800 */
[----:B-1----:R1:W-:Y:S02]  /*183a0*/  SYNCS.ARRIVE.TRANS64.RED.A0TR RZ, [UR13+0x90], R3 ;  /* 0x00009003ffff79a7 */ /* 0x0023e4000830040d */
.L_x_575:
[----:B------:R-:W-:Y:S05]  /*183b0*/  BSYNC B0 ;  /* 0x0000000000007941 */ /* 0x000fea0003800000 */
.L_x_574:
[----:B------:R-:W-:Y:S05]  /*183c0*/  @!P2 BRA `(.L_x_577) ;  /* 0x000000000004a947 */ /* 0x000fea0003800000 */
[----:B------:R-:W-:Y:S01]  /*183d0*/  BPT.TRAP 0x1 ;  /* 0x000000040000795c */ /* 0x000fe20000300000 */
.L_x_577:
[----:B------:R-:W-:Y:S01]  /*183e0*/  SYNCS.ARRIVE.TRANS64.RED.A1T0 RZ, [UR21], RZ ;  /* 0x000000ffffff79a7 */ /* 0x000fe20008100415 */
[----:B------:R-:W-:Y:S05]  /*183f0*/  @!P2 BRA `(.L_x_578) ;  /* 0x000000000004a947 */ /* 0x000fea0003800000 */
[----:B------:R-:W-:Y:S01]  /*18400*/  BPT.TRAP 0x1 ;  /* 0x000000040000795c */ /* 0x000fe20000300000 */
.L_x_578:
[----:B------:R-:W5:Y:S02]  /*18410*/  SYNCS.PHASECHK.TRANS64.TRYWAIT P1, [UR13+0xb8], R2 ;  /* 0x0000b802ff0075a7 */ /* 0x000f64000802014d */
[----:B-----5:R-:W-:Y:S05]  /*18420*/  @!P1 BRA `(.L_x_579) ;  /* 0x0000002000989947 */ /* 0x020fea0003800000 */
.L_x_638:
        /* <DEDUP_REMOVED lines=13> */
.L_x_582:
[----:B------:R-:W1:Y:S02]  /*18500*/  LDC R2, c[0x0][0x800] ;  /* 0x00020000ff027b82 */ /* 0x000e640000000800 */
[----:B-1----:R1:W-:Y:S02]  /*18510*/  SYNCS.ARRIVE.TRANS64.RED.A0TR RZ, [UR13+0x98], R2 ;  /* 0x00009802ffff79a7 */ /* 0x0023e4000830040d */
.L_x_581:
[----:B------:R-:W-:Y:S05]  /*18520*/  BSYNC B0 ;  /* 0x0000000000007941 */ /* 0x000fea0003800000 */
.L_x_580:
[----:B------:R-:W-:Y:S05]  /*18530*/  @!P2 BRA `(.L_x_583) ;  /* 0x000000000004a947 */ /* 0x000fea0003800000 */
[----:B------:R-:W-:Y:S01]  /*18540*/  BPT.TRAP 0x1 ;  /* 0x000000040000795c */ /* 0x000fe20000300000 */
.L_x_583:
[----:B------:R-:W5:Y:S01]  /*18550*/  LDL.LU R23, [R1+0xc4] ;  /* 0x0000c40001177983 */ /* 0x000f620000300800 */
[----:B------:R-:W-:Y:S03]  /*18560*/  SYNCS.ARRIVE.TRANS64.RED.A1T0 RZ, [UR29], RZ ;  /* 0x000000ffffff79a7 */ /* 0x000fe6000810041d */
[----:B------:R-:W2:Y:S01]  /*18570*/  LDL.LU R21, [R1+0xc0] ;  /* 0x0000c00001157983 */ /* 0x000ea20000300800 */
[----:B-1----:R-:W-:Y:S02]  /*18580*/  PRMT R2, RZ, 0x7610, R2 ;  /* 0x00007610ff027816 */ /* 0x002fe40000000002 */
[----:B------:R-:W-:Y:S02]  /*18590*/  MOV R16, 0xffffffff ;  /* 0xffffffff00107802 */ /* 0x000fe40000000f00 */
[----:B------:R-:W-:Y:S02]  /*185a0*/  MOV R12, 0xffffffff ;  /* 0xffffffff000c7802 */ /* 0x000fe40000000f00 */
[----:B------:R-:W-:-:S02]  /*185b0*/  MOV R5, 0xffffffff ;  /* 0xffffffff00057802 */ /* 0x000fc40000000f00 */
[----:B--2---:R-:W-:-:S04]  /*185c0*/  IADD3 R21, P0, R21, UR40, RZ ;  /* 0x0000002815157c10 */ /* 0x004fc8000ff1e0ff */
[----:B-----5:R-:W-:Y:S01]  /*185d0*/  IADD3.X R23, R23, UR38, RZ, P0, !PT ;  /* 0x0000002617177c10 */ /* 0x020fe200087fe4ff */
[----:B------:R1:W-:Y:S01]  /*185e0*/  STL [R1+0xc0], R21 ;  /* 0x0000c01501007387 */ /* 0x0003e20000100800 */
[----:B------:R-:W-:-:S03]  /*185f0*/  ISETP.GE.U32.AND P0, PT, R21, UR6, PT ;  /* 0x0000000615007c0c */ /* 0x000fc6000bf06070 */
[----:B------:R1:W-:Y:S01]  /*18600*/  STL [R1+0xc4], R23 ;  /* 0x0000c41701007387 */ /* 0x0003e20000100800 */
[----:B------:R-:W-:-:S13]  /*18610*/  ISETP.GE.U32.AND.EX P0, PT, R23, UR7, PT, P0 ;  /* 0x0000000717007c0c */ /* 0x000fda000bf06100 */
[----:B-1----:R-:W-:Y:S05]  /*18620*/  @P0 BRA `(.L_x_584) ;  /* 0x00000004005c0947 */ /* 0x002fea0003800000 */
[----:B------:R-:W1:Y:S01]  /*18630*/  S2R R15, SR_CTAID.X ;  /* 0x00000000000f7919 */ /* 0x000e620000002500 */
[----:B------:R-:W2:Y:S01]  /*18640*/  LDC.64 R12, c[0x0][0x8d0] ;  /* 0x00023400ff0c7b82 */ /* 0x000ea20000000a00 */
[----:B------:R-:W-:Y:S01]  /*18650*/  ULDC UR8, c[0x0][0x150] ;  /* 0x0000540000087ab9 */ /* 0x000fe20000000800 */
[----:B---34-:R-:W-:Y:S01]  /*18660*/  MOV R3, R23 ;  /* 0x0000001700037202 */ /* 0x018fe20000000f00 */
[----:B------:R-:W3:Y:S05]  /*18670*/  S2R R16, SR_CTAID.Y ;  /* 0x0000000000107919 */ /* 0x000eea0000002600 */
[----:B------:R-:W4:Y:S08]  /*18680*/  LDC R18, c[0x0][0x144] ;  /* 0x00005100ff127b82 */ /* 0x000f300000000800 */
[----:B------:R-:W4:Y:S01]  /*18690*/  LDC R17, c[0x0][0x8d8] ;  /* 0x00023600ff117b82 */ /* 0x000f220000000800 */
[----:B--2---:R-:W-:-:S04]  /*186a0*/  ISETP.NE.U32.AND P0, PT, R12, RZ, PT ;  /* 0x000000ff0c00720c */ /* 0x004fc80003f05070 */
[----:B------:R-:W-:Y:S02]  /*186b0*/  ISETP.NE.AND.EX P0, PT, R13, RZ, PT, P0 ;  /* 0x000000ff0d00720c */ /* 0x000fe40003f05300 */
[----:B-1----:R-:W-:Y:S02]  /*186c0*/  I2FP.F32.U32 R2, R15 ;  /* 0x0000000f00027245 */ /* 0x002fe40000201000 */
[----:B---3--:R-:W-:-:S03]  /*186d0*/  I2FP.F32.U32 R20, R16 ;  /* 0x0000001000147245 */ /* 0x008fc60000201000 */
[----:B------:R-:W-:Y:S01]  /*186e0*/  FMUL R14, R2, UR8 ;  /* 0x00000008020e7c20 */ /* 0x000fe20008400000 */
[----:B------:R-:W-:-:S05]  /*186f0*/  MOV R2, R21 ;  /* 0x0000001500027202 */ /* 0x000fca0000000f00 */
[----:B------:R-:W1:Y:S01]  /*18700*/  F2I.U32.TRUNC.NTZ R14, R14 ;  /* 0x0000000e000e7305 */ /* 0x000e62000020f000 */
[----:B----4-:R-:W-:Y:S05]  /*18710*/  @!P0 BRA `(.L_x_585) ;  /* 0x0000000000288947 */ /* 0x010fea0003800000 */
[----:B------:R-:W2:Y:S02]  /*18720*/  LDC R2, c[0x0][0x8dc] ;  /* 0x00023700ff027b82 */ /* 0x000ea40000000800 */
[----:B--2---:R-:W-:-:S04]  /*18730*/  IADD3 R3, P0, R21, R2, RZ ;  /* 0x0000000215037210 */ /* 0x004fc80007f1e0ff */
[----:B------:R-:W-:-:S05]  /*18740*/  IADD3.X R19, RZ, R23, RZ, P0, !PT ;  /* 0x00000017ff137210 */ /* 0x000fca00007fe4ff */
[----:B------:R-:W-:-:S04]  /*18750*/  IMAD.WIDE.U32 R4, R19, R12, RZ ;  /* 0x0000000c13047225 */ /* 0x000fc800078e00ff */
[----:B------:R-:W-:-:S04]  /*18760*/  IMAD.WIDE.U32 R4, P0, R3, R13, R4 ;  /* 0x0000000d03047225 */ /* 0x000fc80007800004 */
[----:B------:R-:W-:Y:S01]  /*18770*/  IMAD.WIDE.U32 R2, R3, R12, RZ ;  /* 0x0000000c03027225 */ /* 0x000fe200078e00ff */
[----:B------:R-:W-:-:S04]  /*18780*/  MOV R2, R5 ;  /* 0x0000000500027202 */ /* 0x000fc80000000f00 */
[----:B------:R-:W-:Y:S02]  /*18790*/  IADD3 RZ, P1, R3, R4, RZ ;  /* 0x0000000403ff7210 */ /* 0x000fe40007f3e0ff */
[----:B------:R-:W-:-:S03]  /*187a0*/  IADD3.X R3, RZ, RZ, RZ, P0, !PT ;  /* 0x000000ffff037210 */ /* 0x000fc600007fe4ff */
[----:B------:R-:W-:-:S08]  /*187b0*/  IMAD.WIDE.U32.X R2, R19, R13, R2, P1 ;  /* 0x0000000d13027225 */ /* 0x000fd000008e0402 */
.L_x_585:
[----:B------:R-:W2:Y:S01]  /*187c0*/  LDC R22, c[0x0][0x904] ;  /* 0x00024100ff167b82 */ /* 0x000ea20000000800 */
[----:B------:R-:W-:Y:S01]  /*187d0*/  ULDC UR8, c[0x0][0x154] ;  /* 0x0000550000087ab9 */ /* 0x000fe20000000800 */
[----:B-1----:R-:W-:Y:S01]  /*187e0*/  IADD3 R12, -R14, RZ, RZ ;  /* 0x000000ff0e0c7210 */ /* 0x002fe20007ffe1ff */
[----:B------:R-:W-:Y:S01]  /*187f0*/  FMUL R20, R20, UR8 ;  /* 0x0000000814147c20 */ /* 0x000fe20008400000 */
[-CC-:B------:R-:W-:Y:S02]  /*18800*/  SHF.R.U64 R14, R2, R17.reuse, R3.reuse ;  /* 0x00000011020e7219 */ /* 0x180fe40000001203 */
[----:B------:R-:W-:Y:S01]  /*18810*/  SHF.R.U32.HI R17, RZ, R17, R3 ;  /* 0x00000011ff117219 */ /* 0x000fe20000011603 */
[----:B------:R-:W-:Y:S01]  /*18820*/  IMAD R15, R18, R12, R15 ;  /* 0x0000000c120f7224 */ /* 0x000fe200078e020f */
[----:B------:R-:W1:Y:S01]  /*18830*/  LDC R13, c[0x0][0x148] ;  /* 0x00005200ff0d7b82 */ /* 0x000e620000000800 */
[----:B------:R-:W3:Y:S01]  /*18840*/  F2I.U32.TRUNC.NTZ R20, R20 ;  /* 0x0000001400147305 */ /* 0x000ee2000020f000 */
[----:B------:R-:W-:-:S04]  /*18850*/  IADD3 R19, P0, RZ, -R14, RZ ;  /* 0x8000000eff137210 */ /* 0x000fc80007f1e0ff */
[----:B------:R-:W-:Y:S02]  /*18860*/  IADD3.X R17, RZ, ~R17, RZ, P0, !PT ;  /* 0x80000011ff117210 */ /* 0x000fe400007fe4ff */
[----:B------:R-:W4:Y:S01]  /*18870*/  LDC.64 R4, c[0x0][0x8c8] ;  /* 0x00023200ff047b82 */ /* 0x000f220000000a00 */
[----:B--2---:R-:W-:-:S07]  /*18880*/  ISETP.NE.AND P2, PT, R22, 0x1, PT ;  /* 0x000000011600780c */ /* 0x004fce0003f45270 */
[----:B------:R-:W2:Y:S01]  /*18890*/  LDC R18, c[0x0][0x8c0] ;  /* 0x00023000ff127b82 */ /* 0x000ea20000000800 */
[----:B---3--:R-:W-:-:S07]  /*188a0*/  IADD3 R3, -R20, RZ, RZ ;  /* 0x000000ff14037210 */ /* 0x008fce0007ffe1ff */
[----:B------:R-:W3:Y:S01]  /*188b0*/  LDC R22, c[0x0][0x8b0] ;  /* 0x00022c00ff167b82 */ /* 0x000ee20000000800 */
[----:B-1----:R-:W-:Y:S01]  /*188c0*/  @P2 IMAD R15, R13, R3, R16 ;  /* 0x000000030d0f2224 */ /* 0x002fe200078e0210 */
[----:B------:R-:W-:Y:S01]  /*188d0*/  MOV R3, R23 ;  /* 0x0000001700037202 */ /* 0x000fe20000000f00 */
[----:B----4-:R-:W-:-:S05]  /*188e0*/  IMAD R2, R17, R4, RZ ;  /* 0x0000000411027224 */ /* 0x010fca00078e02ff */
[----:B------:R-:W1:Y:S01]  /*188f0*/  LDC.64 R12, c[0x0][0x8e8] ;  /* 0x00023a00ff0c7b82 */ /* 0x000e620000000a00 */
[----:B------:R-:W-:Y:S01]  /*18900*/  IMAD R5, R19, R5, R2 ;  /* 0x0000000513057224 */ /* 0x000fe200078e0202 */
[----:B------:R-:W-:-:S06]  /*18910*/  MOV R2, R21 ;  /* 0x0000001500027202 */ /* 0x000fcc0000000f00 */
[----:B------:R-:W4:Y:S01]  /*18920*/  LDC R23, c[0x0][0x900] ;  /* 0x00024000ff177b82 */ /* 0x000f220000000800 */
[----:B------:R-:W-:-:S05]  /*18930*/  IMAD.WIDE.U32 R2, R19, R4, R2 ;  /* 0x0000000413027225 */ /* 0x000fca00078e0002 */
[----:B------:R-:W-:Y:S02]  /*18940*/  IADD3 R3, R3, R5, RZ ;  /* 0x0000000503037210 */ /* 0x000fe40007ffe0ff */
[----:B------:R-:W4:Y:S02]  /*18950*/  LDC R21, c[0x0][0x8f0] ;  /* 0x00023c00ff157b82 */ /* 0x000f240000000800 */
[-CC-:B--2---:R-:W-:Y:S02]  /*18960*/  SHF.R.U64 R20, R2, R18.reuse, R3.reuse ;  /* 0x0000001202147219 */ /* 0x184fe40000001203 */
[----:B------:R-:W-:-:S04]  /*18970*/  SHF.R.U32.HI R3, RZ, R18, R3 ;  /* 0x00000012ff037219 */ /* 0x000fc80000011603 */
[----:B------:R-:W2:Y:S01]  /*18980*/  LDC R17, c[0x0][0x8e0] ;  /* 0x00023800ff117b82 */ /* 0x000ea20000000800 */
[----:B-1----:R-:W-:Y:S02]  /*18990*/  ISETP.NE.U32.AND P0, PT, R12, RZ, PT ;  /* 0x000000ff0c00720c */ /* 0x002fe40003f05070 */
[-CC-:B---3--:R-:W-:Y:S02]  /*189a0*/  SHF.R.U64 R19, R20, R22.reuse, R3.reuse ;  /* 0x0000001614137219 */ /* 0x188fe40000001203 */
[----:B------:R-:W-:Y:S02]  /*189b0*/  ISETP.NE.AND.EX P0, PT, R13, RZ, PT, P0 ;  /* 0x000000ff0d00720c */ /* 0x000fe40003f05300 */
[----:B------:R-:W-:Y:S01]  /*189c0*/  SHF.R.U32.HI R2, RZ, R22, R3 ;  /* 0x00000016ff027219 */ /* 0x000fe20000011603 */
[----:B------:R-:W1:Y:S03]  /*189d0*/  LDC R18, c[0x0][0x8b8] ;  /* 0x00022e00ff127b82 */ /* 0x000e660000000800 */
[----:B----4-:R-:W-:-:S02]  /*189e0*/  SHF.R.U64 R22, R19, R23, R2 ;  /* 0x0000001713167219 */ /* 0x010fc40000001202 */
[----:B------:R-:W-:Y:S02]  /*189f0*/  SHF.R.U32.HI R23, RZ, R23, R2 ;  /* 0x00000017ff177219 */ /* 0x000fe40000011602 */
[----:B------:R-:W-:Y:S01]  /*18a00*/  MOV R2, R22 ;  /* 0x0000001600027202 */ /* 0x000fe20000000f00 */
[----:B------:R-:W3:Y:S01]  /*18a10*/  LDC R16, c[0x0][0x8a8] ;  /* 0x00022a00ff107b82 */ /* 0x000ee20000000800 */
[----:B------:R-:W-:Y:S01]  /*18a20*/  MOV R3, R23 ;  /* 0x0000001700037202 */ /* 0x000fe20000000f00 */
[----:B------:R-:W-:Y:S06]  /*18a30*/  @!P0 BRA `(.L_x_586) ;  /* 0x0000000000288947 */ /* 0x000fec0003800000 */
[----:B------:R-:W4:Y:S02]  /*18a40*/  LDC R3, c[0x0][0x8f4] ;  /* 0x00023d00ff037b82 */ /* 0x000f240000000800 */
[----:B----4-:R-:W-:-:S04]  /*18a50*/  IADD3 R3, P0, R22, R3, RZ ;  /* 0x0000000316037210 */ /* 0x010fc80007f1e0ff */
        /* <DEDUP_REMOVED lines=8> */
.L_x_586:
[----:B------:R-:W-:Y:S02]  /*18ae0*/  SHF.R.U64 R21, R2, R21, R3 ;  /* 0x0000001502157219 */ /* 0x000fe40000001203 */
[----:B------:R-:W-:Y:S02]  /*18af0*/  LOP3.LUT R19, R19, R8, RZ, 0xc0, !PT ;  /* 0x0000000813137212 */ /* 0x000fe400078ec0ff */
[----:B------:R-:W-:Y:S02]  /*18b00*/  IADD3 R2, -R21, RZ, RZ ;  /* 0x000000ff15027210 */ /* 0x000fe40007ffe1ff */
[----:B------:R-:W-:Y:S01]  /*18b10*/  LOP3.LUT R20, R20, R7, RZ, 0xc0, !PT ;  /* 0x0000000714147212 */ /* 0x000fe200078ec0ff */
[----:B------:R-:W-:Y:S01]  /*18b20*/  IMAD R19, R6, R21, R19 ;  /* 0x0000001506137224 */ /* 0x000fe200078e0213 */
[----:B------:R-:W-:Y:S01]  /*18b30*/  MOV R5, R14 ;  /* 0x0000000e00057202 */ /* 0x000fe20000000f00 */
[----:B--2---:R-:W-:Y:S01]  /*18b40*/  IMAD R17, R2, R17, R22 ;  /* 0x0000001102117224 */ /* 0x004fe200078e0216 */
[----:B------:R-:W-:Y:S01]  /*18b50*/  MOV R2, 0x1 ;  /* 0x0000000100027802 */ /* 0x000fe20000000f00 */
[----:B-1----:R-:W-:-:S02]  /*18b60*/  IMAD R15, R19, R18, R15 ;  /* 0x00000012130f7224 */ /* 0x002fc400078e020f */
[----:B---3--:R-:W-:-:S05]  /*18b70*/  IMAD R16, R17, R16, R20 ;  /* 0x0000001011107224 */ /* 0x008fca00078e0214 */
[----:B------:R-:W-:Y:S02]  /*18b80*/  SEL R12, R16, R15, !P2 ;  /* 0x0000000f100c7207 */ /* 0x000fe40005000000 */
[----:B------:R-:W-:-:S07]  /*18b90*/  SEL R16, R15, R16, !P2 ;  /* 0x000000100f107207 */ /* 0x000fce0005000000 */
.L_x_584:
[----:B------:R-:W-:-:S13]  /*18ba0*/  LOP3.LUT P0, RZ, R2, 0xff, RZ, 0xc0, !PT ;  /* 0x000000ff02ff7812 */ /* 0x000fda000780c0ff */
[----:B------:R-:W-:Y:S05]  /*18bb0*/  @P0 BRA `(.L_x_587) ;  /* 0xffffffe800d80947 */ /* 0x000fea000383ffff */
.L_x_531:
[----:B------:R-:W-:Y:S01]  /*18bc0*/  ELECT P0, URZ, PT ;  /* 0x00000000003f782f */ /* 0x000fe20003800000 */
[----:B------:R-:W-:-:S12]  /*18bd0*/  BSSY B0, `(.L_x_588) ;  /* 0x000001d000007945 */ /* 0x000fd80003800000 */
[----:B------:R-:W-:Y:S05]  /*18be0*/  @!P0 BRA `(.L_x_589) ;  /* 0x00000000006c8947 */ /* 0x000fea0003800000 */
[----:B------:R-:W-:-:S04]  /*18bf0*/  LOP3.LUT R0, R0, 0x2, RZ, 0xfc, !PT ;  /* 0x0000000200007812 */ /* 0x000fc800078efcff */
[----:B------:R-:W-:-:S13]  /*18c00*/  ISETP.NE.AND P1, PT, R0, 0x3, PT ;  /* 0x000000030000780c */ /* 0x000fda0003f25270 */
[----:B------:R-:W-:Y:S05]  /*18c10*/  @!P1 BRA `(.L_x_590) ;  /* 0x0000000000049947 */ /* 0x000fea0003800000 */
[----:B------:R-:W-:Y:S01]  /*18c20*/  BPT.TRAP 0x1 ;  /* 0x000000040000795c */ /* 0x000fe20000300000 */
.L_x_590:
[----:B------:R-:W-:Y:S02]  /*18c30*/  MOV R0, 0x400 ;  /* 0x0000040000007802 */ /* 0x000fe40000000f00 */
[----:B---34-:R-:W-:Y:S02]  /*18c40*/  MOV R3, UR37 ;  /* 0x0000002500037c02 */ /* 0x018fe40008000f00 */
[----:B------:R-:W-:Y:S02]  /*18c50*/  MOV R2, 0x1 ;  /* 0x0000000100027802 */ /* 0x000fe40000000f00 */
[----:B------:R-:W-:Y:S02]  /*18c60*/  LEA R0, R3, R0, 0x18 ;  /* 0x0000000003007211 */ /* 0x000fe400078ec0ff */
[----:B------:R-:W-:-:S04]  /*18c70*/  SHF.L.U32 R3, R2, 0x1f, RZ ;  /* 0x0000001f02037819 */ /* 0x000fc800000006ff */
[----:B------:R-:W3:Y:S02]  /*18c80*/  SYNCS.PHASECHK.TRANS64.TRYWAIT P0, [R0+URZ+0xa0], R3 ;  /* 0x0000a003000075a7 */ /* 0x000ee4000800017f */
[----:B---3--:R-:W-:Y:S05]  /*18c90*/  @!P0 BRA `(.L_x_591) ;  /* 0x0000001800948947 */ /* 0x008fea0003800000 */
.L_x_639:
[----:B------:R-:W-:Y:S05]  /*18ca0*/  @!P1 BRA `(.L_x_592) ;  /* 0x0000000000049947 */ /* 0x000fea0003800000 */
[----:B------:R-:W-:Y:S01]  /*18cb0*/  BPT.TRAP 0x1 ;  /* 0x000000040000795c */ /* 0x000fe20000300000 */
.L_x_592:
[----:B------:R-:W4:Y:S02]  /*18cc0*/  SYNCS.PHASECHK.TRANS64.TRYWAIT P0, [R0+URZ+0xa8], R3 ;  /* 0x0000a803000075a7 */ /* 0x000f24000800017f */
[----:B----4-:R-:W-:Y:S05]  /*18cd0*/  @!P0 BRA `(.L_x_593) ;  /* 0x0000001800988947 */ /* 0x010fea0003800000 */
.L_x_640:
[----:B------:R-:W-:Y:S05]  /*18ce0*/  @!P1 BRA `(.L_x_594) ;  /* 0x0000000000049947 */ /* 0x000fea0003800000 */
[----:B------:R-:W-:Y:S01]  /*18cf0*/  BPT.TRAP 0x1 ;  /* 0x000000040000795c */ /* 0x000fe20000300000 */
.L_x_594:
[----:B------:R-:W1:Y:S02]  /*18d00*/  SYNCS.PHASECHK.TRANS64.TRYWAIT P0, [R0+URZ+0xb0], R3 ;  /* 0x0000b003000075a7 */ /* 0x000e64000800017f */
[----:B-1----:R-:W-:Y:S05]  /*18d10*/  @!P0 BRA `(.L_x_595) ;  /* 0x00000018009c8947 */ /* 0x002fea0003800000 */
.L_x_641:
[----:B------:R-:W-:Y:S05]  /*18d20*/  @!P1 BRA `(.L_x_596) ;  /* 0x0000000000049947 */ /* 0x000fea0003800000 */
[----:B------:R-:W-:Y:S01]  /*18d30*/  BPT.TRAP 0x1 ;  /* 0x000000040000795c */ /* 0x000fe20000300000 */
.L_x_596:
[----:B---34-:R-:W-:-:S04]  /*18d40*/  MOV R3, 0x1 ;  /* 0x0000000100037802 */ /* 0x018fc80000000f00 */
[----:B------:R-:W-:-:S07]  /*18d50*/  SHF.L.U32 R3, R3, 0x1f, RZ ;  /* 0x0000001f03037819 */ /* 0x000fce00000006ff */
.L_x_597:
[----:B-1----:R1:W3:Y:S02]  /*18d60*/  SYNCS.PHASECHK.TRANS64.TRYWAIT P0, [R0+URZ+0xb8], R3 ;  /* 0x0000b803000075a7 */ /* 0x0022e4000800017f */
[----:B---3--:R-:W-:Y:S05]  /*18d70*/  @!P0 NANOSLEEP.SYNCS 0x989680 ;  /* 0x009896800000895d */ /* 0x008fea0003900000 */
[----:B------:R-:W3:Y:S02]  /*18d80*/  @!P0 SYNCS.PHASECHK.TRANS64 P0, [R0+URZ+0xb8], R3 ;  /* 0x0000b803000085a7 */ /* 0x000ee4000800007f */
[----:B---3--:R-:W-:Y:S05]  /*18d90*/  @!P0 BRA `(.L_x_597) ;  /* 0xfffffffc00f08947 */ /* 0x008fea000383ffff */
.L_x_589:
[----:B------:R-:W-:Y:S05]  /*18da0*/  BSYNC B0 ;  /* 0x0000000000007941 */ /* 0x000fea0003800000 */
.L_x_588:
[----:B------:R-:W-:Y:S05]  /*18db0*/  EXIT ;  /* 0x000000000000794d */ /* 0x000fea0003800000 */
.L_x_526:
[----:B------:R-:W-:Y:S02]  /*18dc0*/  LOP3.LUT P0, RZ, R6, 0xff, RZ, 0xc0, !PT ;  /* 0x000000ff06ff7812 */ /* 0x000fe4000780c0ff */
[----:B------:R-:W-:Y:S02]  /*18dd0*/  MOV R8, 0x1 ;  /* 0x0000000100087802 */ /* 0x000fe40000000f00 */
[----:B------:R-:W-:-:S09]  /*18de0*/  MOV R0, RZ ;  /* 0x000000ff00007202 */ /* 0x000fd20000000f00 */
[----:B------:R-:W-:Y:S05]  /*18df0*/  @!P0 BRA `(.L_x_598) ;  /* 0x0000000c00408947 */ /* 0x000fea0003800000 */
[----:B------:R-:W2:Y:S01]  /*18e00*/  LDL R2, [R1+0xc8] ;  /* 0x0000c80001027983 */ /* 0x000ea20000100800 */
[----:B------:R-:W1:Y:S01]  /*18e10*/  LDC R0, c[0x0][0x28c] ;  /* 0x0000a300ff007b82 */ /* 0x000e620000000800 */
[----:B------:R-:W-:Y:S01]  /*18e20*/  ULDC UR5, c[0x0][0x900] ;  /* 0x0002400000057ab9 */ /* 0x000fe20000000800 */
[----:B------:R-:W3:Y:S01]  /*18e30*/  S2R R3, SR_TID.X ;  /* 0x0000000000037919 */ /* 0x000ee20000002100 */
[----:B------:R-:W-:Y:S01]  /*18e40*/  UMOV UR6, 0xffffffff ;  /* 0xffffffff00067882 */ /* 0x000fe20000000000 */
[----:B------:R-:W-:Y:S01]  /*18e50*/  BSSY B0, `(.L_x_598) ;  /* 0x00000ca000007945 */ /* 0x000fe20003800000 */
[----:B------:R-:W-:Y:S01]  /*18e60*/  USHF.L.U32 UR6, UR6, UR5, URZ ;  /* 0x0000000506067299 */ /* 0x000fe2000800063f */
[----:B------:R-:W-:Y:S01]  /*18e70*/  MOV R10, 0x1 ;  /* 0x00000001000a7802 */ /* 0x000fe20000000f00 */
[----:B------:R-:W-:Y:S01]  /*18e80*/  ULDC UR4, c[0x0][0x8a8] ;  /* 0x00022a0000047ab9 */ /* 0x000fe20000000800 */
[----:B-1----:R-:W-:Y:S02]  /*18e90*/  IADD3 R0, R0, 0x3f, RZ ;  /* 0x0000003f00007810 */ /* 0x002fe40007ffe0ff */
[----:B---3--:R-:W-:-:S02]  /*18ea0*/  LOP3.LUT P2, RZ, R3, 0x7f, RZ, 0xc0, !PT ;  /* 0x0000007f03ff7812 */ /* 0x008fc4000784c0ff */
[----:B------:R-:W-:Y:S02]  /*18eb0*/  LOP3.LUT P0, RZ, R3, 0x1f, RZ, 0xc0, !PT ;  /* 0x0000001f03ff7812 */ /* 0x000fe4000780c0ff */
[----:B------:R-:W-:-:S04]  /*18ec0*/  SHF.R.S32.HI R3, RZ, 0x1f, R0 ;  /* 0x0000001fff037819 */ /* 0x000fc80000011400 */
[----:B------:R-:W-:-:S04]  /*18ed0*/  LEA.HI R3, R3, R0, RZ, 0x6 ;  /* 0x0000000003037211 */ /* 0x000fc800078f30ff */
[----:B------:R-:W-:Y:S01]  /*18ee0*/  SHF.R.S32.HI R9, RZ, 0x6, R3 ;  /* 0x00000006ff097819 */ /* 0x000fe20000011403 */
[----:B------:R-:W-:Y:S01]  /*18ef0*/  UMOV UR7, 0x1 ;  /* 0x0000000100077882 */ /* 0x000fe20000000000 */
[----:B------:R-:W-:Y:S02]  /*18f00*/  PLOP3.LUT P0, PT, P0, P2, PT, 0x8a, 0x0 ;  /* 0x000000000000781c */ /* 0x000fe40000705172 */
[----:B------:R-:W-:Y:S02]  /*18f10*/  MOV R8, 0x1 ;  /* 0x0000000100087802 */ /* 0x000fe40000000f00 */
[----:B------:R-:W-:Y:S02]  /*18f20*/  MOV R0, RZ ;  /* 0x000000ff00007202 */ /* 0x000fe40000000f00 */
[----:B------:R-:W-:Y:S01]  /*18f30*/  IADD3 R11, R9, 0x1, RZ ;  /* 0x00000001090b7810 */ /* 0x000fe20007ffe0ff */
[----:B------:R-:W-:Y:S02]  /*18f40*/  UIADD3 UR15, UR4, -0x1, URZ ;  /* 0xffffffff040f7890 */ /* 0x000fe4000fffe03f */
[----:B------:R-:W-:-:S02]  /*18f50*/  USHF.L.U32 UR17, UR7, UR5, URZ ;  /* 0x0000000507117299 */ /* 0x000fc4000800063f */
[----:B------:R-:W-:Y:S01]  /*18f60*/  ULOP3.LUT UR16, URZ, UR6, URZ, 0x33, !UPT ;  /* 0x000000063f107292 */ /* 0x000fe2000f8e333f */
[----:B------:R-:W-:Y:S01]  /*18f70*/  ULDC.64 UR20, c[0x0][0x198] ;  /* 0x0000660000147ab9 */ /* 0x000fe20000000a00 */
[----:B--2---:R-:W-:-:S10]  /*18f80*/  LOP3.LUT R13, R2, 0x2, RZ, 0xfc, !PT ;  /* 0x00000002020d7812 */ /* 0x004fd400078efcff */
.L_x_610:
[----:B------:R-:W-:-:S03]  /*18f90*/  UMOV UR4, 0xffffffff ;  /* 0xffffffff00047882 */ /* 0x000fc60000000000 */
[----:B------:R-:W-:Y:S05]  /*18fa0*/  BRA.DIV UR4, `(.L_x_599) ;  /* 0x0000001a040c7947 */ /* 0x000fea000b800000 */
[----:B------:R-:W-:-:S13]  /*18fb0*/  ELECT P6, URZ, PT ;  /* 0x00000000003f782f */ /* 0x000fda00038c0000 */
.L_x_644:
[----:B------:R-:W1:Y:S01]  /*18fc0*/  LDC R2, c[0x0][0x28c] ;  /* 0x0000a300ff027b82 */ /* 0x000e620000000800 */
[----:B------:R-:W-:Y:S01]  /*18fd0*/  BSSY B1, `(.L_x_600) ;  /* 0x0000037000017945 */ /* 0x000fe20003800000 */
[----:B-1----:R-:W-:-:S13]  /*18fe0*/  ISETP.LT.OR P6, PT, R2, 0x1, !P6 ;  /* 0x000000010200780c */ /* 0x002fda00077c1670 */
[----:B------:R-:W-:Y:S05]  /*18ff0*/  @P6 BRA `(.L_x_601) ;  /* 0x0000000000d06947 */ /* 0x000fea0003800000 */
[----:B------:R-:W-:Y:S02]  /*19000*/  SHF.L.U32 R12, R12, 0x7, RZ ;  /* 0x000000070c0c7819 */ /* 0x000fe400000006ff */
[----:B------:R-:W-:Y:S02]  /*19010*/  SHF.L.U32 R16, R16, 0x8, RZ ;  /* 0x0000000810107819 */ /* 0x000fe400000006ff */
[----:B------:R-:W-:Y:S02]  /*19020*/  MOV R14, RZ ;  /* 0x000000ff000e7202 */ /* 0x000fe40000000f00 */
[----:B------:R-:W-:Y:S02]  /*19030*/  MOV R2, R11 ;  /* 0x0000000b00027202 */ /* 0x000fe40000000f00 */
[----:B------:R-:W-:Y:S02]  /*19040*/  MOV R3, R8 ;  /* 0x0000000800037202 */ /* 0x000fe40000000f00 */
[----:B------:R-:W-:-:S07]  /*19050*/  MOV R4, R0 ;  /* 0x0000000000047202 */ /* 0x000fce0000000f00 */
.L_x_605:
[----:B------:R-:W1:Y:S01]  /*19060*/  S2R R7, SR_CgaCtaId ;  /* 0x0000000000077919 */ /* 0x000e620000008800 */
[----:B------:R-:W-:-:S04]  /*19070*/  MOV R6, 0x400 ;  /* 0x0000040000067802 */ /* 0x000fc80000000f00 */
[----:B-1----:R-:W-:Y:S02]  /*19080*/  LEA R17, R7, R6, 0x18 ;  /* 0x0000000607117211 */ /* 0x002fe400078ec0ff */
[----:B------:R-:W-:Y:S01]  /*19090*/  SHF.L.U32 R6, R3, 0x1f, RZ ;  /* 0x0000001f03067819 */ /* 0x000fe200000006ff */
[----:B------:R-:W1:Y:S01]  /*190a0*/  @!P2 LDC R7, c[0x0][0x500] ;  /* 0x00014000ff07ab82 */ /* 0x000e620000000800 */
[----:B------:R-:W-:-:S04]  /*190b0*/  LEA R15, R4, R17, 0x3 ;  /* 0x00000011040f7211 */ /* 0x000fc800078e18ff */
[----:B------:R-:W2:Y:S02]  /*190c0*/  SYNCS.PHASECHK.TRANS64.TRYWAIT P1, [R15+URZ+0x40], R6 ;  /* 0x000040060f0075a7 */ /* 0x000ea4000802017f */
[----:B--2---:R-:W-:Y:S05]  /*190d0*/  @!P1 BRA `(.L_x_602) ;  /* 0x0000001400e09947 */ /* 0x004fea0003800000 */
.L_x_645:
[----:B--2---:R-:W-:Y:S01]  /*190e0*/  PRMT R6, R13, 0x9910, RZ ;  /* 0x000099100d067816 */ /* 0x004fe200000000ff */
[----:B-1----:R1:W-:Y:S03]  /*190f0*/  @!P2 SYNCS.ARRIVE.TRANS64 RZ, [R15+URZ], R7 ;  /* 0x000000070fffa9a7 */ /* 0x0023e6000800003f */
[----:B------:R-:W-:-:S13]  /*19100*/  ISETP.NE.AND P1, PT, R6, 0x2, PT ;  /* 0x000000020600780c */ /* 0x000fda0003f25270 */
[----:B-1----:R-:W-:Y:S05]  /*19110*/  @P1 BRA `(.L_x_603) ;  /* 0x0000000000041947 */ /* 0x002fea0003800000 */
[----:B------:R-:W-:Y:S01]  /*19120*/  BPT.TRAP 0x1 ;  /* 0x000000040000795c */ /* 0x000fe20000300000 */
.L_x_603:
[----:B------:R-:W-:Y:S05]  /*19130*/  @P0 BRA `(.L_x_604) ;  /* 0x0000000000040947 */ /* 0x000fea0003800000 */
[----:B------:R-:W-:Y:S01]  /*19140*/  BPT.TRAP 0x1 ;  /* 0x000000040000795c */ /* 0x000fe20000300000 */
.L_x_604:
[CC--:B------:R-:W-:Y:S01]  /*19150*/  LEA R6, R4.reuse, R17.reuse, 0xe ;  /* 0x0000001104067211 */ /* 0x0c0fe200078e70ff */
[----:B------:R-:W-:Y:S01]  /*19160*/  UIADD3 UR4, UP0, UR20, 0xf0, URZ ;  /* 0x000000f014047890 */ /* 0x000fe2000ff1e03f */
[----:B------:R-:W-:Y:S01]  /*19170*/  LEA R17, R4, R17, 0xd ;  /* 0x0000001104117211 */ /* 0x000fe200078e68ff */
[----:B------:R-:W-:Y:S01]  /*19180*/  UIADD3 UR22, UP1, UR20, 0x1f0, URZ ;  /* 0x000001f014167890 */ /* 0x000fe2000ff3e03f */
[----:B------:R-:W-:Y:S01]  /*19190*/  R2UR UR5, R6 ;  /* 0x00000000060572ca */ /* 0x000fe200000e0000 */
[----:B------:R-:W-:Y:S01]  /*191a0*/  UMOV UR6, 0x0 ;  /* 0x0000000000067882 */ /* 0x000fe20000000000 */
[----:B------:R-:W-:Y:S01]  /*191b0*/  R2UR UR8, R17 ;  /* 0x00000000110872ca */ /* 0x000fe200000e0000 */
[----:B------:R-:W-:Y:S01]  /*191c0*/  UIADD3.X UR23, URZ, UR21, URZ, UP1, !UPT ;  /* 0x000000153f177290 */ /* 0x000fe20008ffe43f */
[----:B------:R-:W-:Y:S01]  /*191d0*/  R2UR UR9, R15 ;  /* 0x000000000f0972ca */ /* 0x000fe200000e0000 */
[----:B------:R-:W-:Y:S01]  /*191e0*/  UMOV UR7, 0x10000000 ;  /* 0x1000000000077882 */ /* 0x000fe20000000000 */
[----:B------:R-:W-:-:S02]  /*191f0*/  R2UR UR11, R16 ;  /* 0x00000000100b72ca */ /* 0x000fc400000e0000 */
[----:B------:R-:W-:Y:S02]  /*19200*/  R2UR UR10, R14 ;  /* 0x000000000e0a72ca */ /* 0x000fe400000e0000 */
[----:B------:R-:W-:Y:S02]  /*19210*/  R2UR UR12, R5 ;  /* 0x00000000050c72ca */ /* 0x000fe400000e0000 */
[----:B------:R-:W-:Y:S01]  /*19220*/  IADD3 R2, R2, -0x1, RZ ;  /* 0xffffffff02027810 */ /* 0x000fe20007ffe0ff */
[----:B------:R-:W-:Y:S01]  /*19230*/  UIADD3 UR13, UR5, 0x6200, URZ ;  /* 0x00006200050d7890 */ /* 0x000fe2000fffe03f */
[----:B------:R-:W-:Y:S01]  /*19240*/  R2UR UR18, R12 ;  /* 0x000000000c1272ca */ /* 0x000fe200000e0000 */
[----:B------:R-:W-:Y:S01]  /*19250*/  UIADD3.X UR5, URZ, UR21, URZ, UP0, !UPT ;  /* 0x000000153f057290 */ /* 0x000fe200087fe43f */
[----:B------:R-:W-:Y:S01]  /*19260*/  ISETP.GT.AND P3, PT, R2, 0x1, PT ;  /* 0x000000010200780c */ /* 0x000fe20003f64270 */
[----:B------:R-:W-:Y:S01]  /*19270*/  UIADD3 UR14, UR8, 0x26200, URZ ;  /* 0x00026200080e7890 */ /* 0x000fe2000fffe03f */
[----:B------:R-:W-:-:S02]  /*19280*/  IADD3 R4, R4, 0x1, RZ ;  /* 0x0000000104047810 */ /* 0x000fc40007ffe0ff */
[----:B------:R-:W-:Y:S01]  /*19290*/  UMOV UR8, UR13 ;  /* 0x0000000d00087c82 */ /* 0x000fe20008000000 */
[----:B------:R-:W-:Y:S02]  /*192a0*/  IADD3 R14, R14, 0x40, RZ ;  /* 0x000000400e0e7810 */ /* 0x000fe40007ffe0ff */
[C---:B------:R-:W-:Y:S01]  /*192b0*/  ISETP.NE.AND P1, PT, R4.reuse, 0x8, PT ;  /* 0x000000080400780c */ /* 0x040fe20003f25270 */
[----:B------:R1:W-:Y:S03]  /*192c0*/  UTMALDG.3D [UR8], [UR4], desc[UR6] ;  /* 0x00000608040075b4 */ /* 0x0003e60008011000 */
[----:B------:R-:W-:Y:S02]  /*192d0*/  SEL R6, RZ, 0x1, P1 ;  /* 0x00000001ff067807 */ /* 0x000fe40000800000 */
[----:B------:R-:W-:Y:S02]  /*192e0*/  SEL R4, R4, RZ, P1 ;  /* 0x000000ff04047207 */ /* 0x000fe40000800000 */
[----:B------:R-:W-:Y:S01]  /*192f0*/  LOP3.LUT R3, R3, R6, RZ, 0x3c, !PT ;  /* 0x0000000603037212 */ /* 0x000fe200078e3cff */
[----:B-1----:R-:W-:Y:S01]  /*19300*/  UMOV UR8, UR14 ;  /* 0x0000000e00087c82 */ /* 0x002fe20008000000 */
[----:B------:R-:W-:-:S02]  /*19310*/  UMOV UR11, UR18 ;  /* 0x00000012000b7c82 */ /* 0x000fc40008000000 */
[----:B------:R1:W-:Y:S02]  /*19320*/  UTMALDG.3D [UR8], [UR22], desc[UR6] ;  /* 0x00000608160075b4 */ /* 0x0003e40008011000 */
[----:B-1----:R-:W-:Y:S05]  /*19330*/  @P3 BRA `(.L_x_605) ;  /* 0xfffffffc00483947 */ /* 0x002fea000383ffff */
.L_x_601:
[----:B------:R-:W-:Y:S05]  /*19340*/  BSYNC B1 ;  /* 0x0000000000017941 */ /* 0x000fea0003800000 */
.L_x_600:
[----:B------:R-:W2:Y:S01]  /*19350*/  LDL.LU R18, [R1+0xc4] ;  /* 0x0000c40001127983 */ /* 0x000ea20000300800 */
[----:B------:R-:W-:Y:S01]  /*19360*/  LOP3.LUT P3, RZ, R10, 0xff, RZ, 0xc0, !PT ;  /* 0x000000ff0aff7812 */ /* 0x000fe2000786c0ff */
[----:B------:R-:W-:Y:S02]  /*19370*/  ULDC.64 UR4, c[0x0][0x8f8] ;  /* 0x00023e0000047ab9 */ /* 0x000fe40000000a00 */
[----:B------:R-:W3:Y:S01]  /*19380*/  LDL.LU R17, [R1+0xc0] ;  /* 0x0000c00001117983 */ /* 0x000ee20000300800 */
[----:B------:R-:W-:Y:S01]  /*19390*/  IADD3 R0, R9, R0, RZ ;  /* 0x0000000009007210 */ /* 0x000fe20007ffe0ff */
[----:B------:R-:W-:Y:S01]  /*193a0*/  BSSY B1, `(.L_x_606) ;  /* 0x0000072000017945 */ /* 0x000fe20003800000 */
[----:B------:R-:W-:Y:S02]  /*193b0*/  MOV R16, 0xffffffff ;  /* 0xffffffff00107802 */ /* 0x000fe40000000f00 */
[----:B------:R-:W-:Y:S02]  /*193c0*/  ISETP.GT.U32.AND P1, PT, R0, 0x7, PT ;  /* 0x000000070000780c */ /* 0x000fe40003f24070 */
[----:B------:R-:W-:-:S02]  /*193d0*/  SHF.R.U32.HI R2, RZ, 0x3, R0 ;  /* 0x00000003ff027819 */ /* 0x000fc40000011600 */
[----:B------:R-:W-:Y:S01]  /*193e0*/  ISETP.LT.U32.AND P1, PT, R9, 0x8, P1 ;  /* 0x000000080900780c */ /* 0x000fe20000f21070 */
[----:B------:R-:W1:Y:S01]  /*193f0*/  @P3 S2R R4, SR_CgaCtaId ;  /* 0x0000000000043919 */ /* 0x000e620000008800 */
[----:B------:R-:W-:Y:S02]  /*19400*/  @P3 MOV R3, 0x400 ;  /* 0x0000040000033802 */ /* 0x000fe40000000f00 */
[----:B------:R-:W-:Y:S02]  /*19410*/  LOP3.LUT R2, R2, 0x1, RZ, 0xc0, !PT ;  /* 0x0000000102027812 */ /* 0x000fe400078ec0ff */
[----:B------:R-:W-:Y:S02]  /*19420*/  MOV R12, 0xffffffff ;  /* 0xffffffff000c7802 */ /* 0x000fe40000000f00 */
[----:B------:R-:W-:Y:S02]  /*19430*/  MOV R5, 0xffffffff ;  /* 0xffffffff00057802 */ /* 0x000fe40000000f00 */
[----:B------:R-:W-:-:S02]  /*19440*/  LOP3.LUT R0, R0, 0x7, RZ, 0xc0, !PT ;  /* 0x0000000700007812 */ /* 0x000fc400078ec0ff */
[----:B------:R-:W-:Y:S02]  /*19450*/  PRMT R10, RZ, 0x7610, R10 ;  /* 0x00007610ff0a7816 */ /* 0x000fe4000000000a */
[----:B-1----:R-:W-:-:S04]  /*19460*/  @P3 LEA R3, R4, R3, 0x18 ;  /* 0x0000000304033211 */ /* 0x002fc800078ec0ff */
[----:B------:R1:W-:Y:S01]  /*19470*/  @P3 SYNCS.ARRIVE.TRANS64.A1T0 RZ, [R3+URZ+0xc8], RZ ;  /* 0x0000c8ff03ff39a7 */ /* 0x0003e2000810003f */
[----:B------:R-:W-:-:S04]  /*19480*/  ISETP.NE.U32.AND P3, PT, R2, 0x1, PT ;  /* 0x000000010200780c */ /* 0x000fc80003f65070 */
[----:B------:R-:W-:Y:S02]  /*19490*/  ISETP.GT.U32.AND P3, PT, R9, 0x7, !P3 ;  /* 0x000000070900780c */ /* 0x000fe40005f64070 */
[----:B-1----:R-:W-:Y:S02]  /*194a0*/  SEL R3, RZ, 0x1, !P1 ;  /* 0x00000001ff037807 */ /* 0x002fe40004800000 */
[----:B------:R-:W-:-:S04]  /*194b0*/  SEL R2, RZ, 0x1, !P3 ;  /* 0x00000001ff027807 */ /* 0x000fc80005800000 */
[----:B------:R-:W-:Y:S02]  /*194c0*/  LOP3.LUT R8, R2, R8, R3, 0x96, !PT ;  /* 0x0000000802087212 */ /* 0x000fe400078e9603 */
[----:B------:R-:W-:Y:S02]  /*194d0*/  PRMT R2, RZ, 0x7610, R2 ;  /* 0x00007610ff027816 */ /* 0x000fe40000000002 */
[----:B---3--:R-:W-:-:S04]  /*194e0*/  IADD3 R17, P4, R17, UR40, RZ ;  /* 0x0000002811117c10 */ /* 0x008fc8000ff9e0ff */
[----:B--2---:R-:W-:Y:S01]  /*194f0*/  IADD3.X R18, R18, UR38, RZ, P4, !PT ;  /* 0x0000002612127c10 */ /* 0x004fe2000a7fe4ff */
[----:B------:R1:W-:Y:S01]  /*19500*/  STL [R1+0xc0], R17 ;  /* 0x0000c01101007387 */ /* 0x0003e20000100800 */
[----:B------:R-:W-:-:S03]  /*19510*/  ISETP.GE.U32.AND P4, PT, R17, UR4, PT ;  /* 0x0000000411007c0c */ /* 0x000fc6000bf86070 */
[----:B------:R1:W-:Y:S01]  /*19520*/  STL [R1+0xc4], R18 ;  /* 0x0000c41201007387 */ /* 0x0003e20000100800 */
[----:B------:R-:W-:-:S13]  /*19530*/  ISETP.GE.U32.AND.EX P1, PT, R18, UR5, PT, P4 ;  /* 0x0000000512007c0c */ /* 0x000fda000bf26140 */
[----:B-1----:R-:W-:Y:S05]  /*19540*/  @P1 BRA `(.L_x_607) ;  /* 0x00000004005c1947 */ /* 0x002fea0003800000 */
[----:B------:R-:W-:Y:S01]  /*19550*/  ULDC.64 UR4, c[0x0][0x8d0] ;  /* 0x0002340000047ab9 */ /* 0x000fe20000000a00 */
[----:B------:R-:W1:Y:S01]  /*19560*/  S2R R14, SR_CTAID.X ;  /* 0x00000000000e7919 */ /* 0x000e620000002500 */
[----:B------:R-:W-:Y:S01]  /*19570*/  ISETP.NE.U32.AND P1, PT, RZ, UR4, PT ;  /* 0x00000004ff007c0c */ /* 0x000fe2000bf25070 */
[----:B------:R-:W-:Y:S01]  /*19580*/  ULDC UR7, c[0x0][0x8d8] ;  /* 0x0002360000077ab9 */ /* 0x000fe20000000800 */
[----:B------:R-:W-:Y:S01]  /*19590*/  MOV R2, R17 ;  /* 0x0000001100027202 */ /* 0x000fe20000000f00 */
[----:B------:R-:W2:Y:S01]  /*195a0*/  S2R R12, SR_CTAID.Y ;  /* 0x00000000000c7919 */ /* 0x000ea20000002600 */
[----:B------:R-:W-:Y:S02]  /*195b0*/  ISETP.NE.AND.EX P1, PT, RZ, UR5, PT, P1 ;  /* 0x00000005ff007c0c */ /* 0x000fe4000bf25310 */
[----:B------:R-:W-:-:S11]  /*195c0*/  MOV R3, R18 ;  /* 0x0000001200037202 */ /* 0x000fd60000000f00 */
[----:B------:R-:W-:Y:S05]  /*195d0*/  @!P1 BRA `(.L_x_608) ;  /* 0x0000000000289947 */ /* 0x000fea0003800000 */
[----:B------:R-:W-:Y:S02]  /*195e0*/  ULDC UR6, c[0x0][0x8dc] ;  /* 0x0002370000067ab9 */ /* 0x000fe40000000800 */
[----:B------:R-:W-:-:S04]  /*195f0*/  IADD3 R7, P1, R17, UR6, RZ ;  /* 0x0000000611077c10 */ /* 0x000fc8000ff3e0ff */
[----:B------:R-:W-:-:S05]  /*19600*/  IADD3.X R15, RZ, R18, RZ, P1, !PT ;  /* 0x00000012ff0f7210 */ /* 0x000fca0000ffe4ff */
[----:B------:R-:W-:-:S04]  /*19610*/  IMAD.WIDE.U32 R4, R15, UR4, RZ ;  /* 0x000000040f047c25 */ /* 0x000fc8000f8e00ff */
[----:B------:R-:W-:-:S04]  /*19620*/  IMAD.WIDE.U32 R4, P1, R7, UR5, R4 ;  /* 0x0000000507047c25 */ /* 0x000fc8000f820004 */
[----:B------:R-:W-:Y:S01]  /*19630*/  IMAD.WIDE.U32 R6, R7, UR4, RZ ;  /* 0x0000000407067c25 */ /* 0x000fe2000f8e00ff */
[----:B------:R-:W-:Y:S02]  /*19640*/  IADD3.X R3, RZ, RZ, RZ, P1, !PT ;  /* 0x000000ffff037210 */ /* 0x000fe40000ffe4ff */
[----:B------:R-:W-:Y:S02]  /*19650*/  MOV R2, R5 ;  /* 0x0000000500027202 */ /* 0x000fe40000000f00 */
[----:B------:R-:W-:-:S05]  /*19660*/  IADD3 RZ, P1, R7, R4, RZ ;  /* 0x0000000407ff7210 */ /* 0x000fca0007f3e0ff */
[----:B------:R-:W-:-:S08]  /*19670*/  IMAD.WIDE.U32.X R2, R15, UR5, R2, P1 ;  /* 0x000000050f027c25 */ /* 0x000fd000088e0402 */
.L_x_608:
[--C-:B------:R-:W-:Y:S01]  /*19680*/  SHF.R.U64 R6, R2, UR7, R3.reuse ;  /* 0x0000000702067c19 */ /* 0x100fe20008001203 */
[----:B------:R-:W-:Y:S01]  /*19690*/  ULDC.64 UR4, c[0x0][0x8c8] ;  /* 0x0002320000047ab9 */ /* 0x000fe20000000a00 */
[----:B------:R-:W-:Y:S01]  /*196a0*/  SHF.R.U32.HI R2, RZ, UR7, R3 ;  /* 0x00000007ff027c19 */ /* 0x000fe20008011603 */
[----:B------:R-:W3:Y:S01]  /*196b0*/  LDC R21, c[0x0][0x144] ;  /* 0x00005100ff157b82 */ /* 0x000ee20000000800 */
[----:B------:R-:W-:Y:S01]  /*196c0*/  IADD3 R5, P1, RZ, -R6, RZ ;  /* 0x80000006ff057210 */ /* 0x000fe20007f3e0ff */
[----:B------:R-:W-:Y:S01]  /*196d0*/  ULDC.64 UR8, c[0x0][0x8e8] ;  /* 0x00023a0000087ab9 */ /* 0x000fe20000000a00 */
[----:B------:R-:W-:Y:S01]  /*196e0*/  MOV R3, R18 ;  /* 0x0000001200037202 */ /* 0x000fe20000000f00 */
[----:B------:R-:W-:Y:S01]  /*196f0*/  ULDC UR6, c[0x0][0x8b0] ;  /* 0x00022c0000067ab9 */ /* 0x000fe20000000800 */
[----:B------:R-:W-:Y:S02]  /*19700*/  IADD3.X R2, RZ, ~R2, RZ, P1, !PT ;  /* 0x80000002ff027210 */ /* 0x000fe40000ffe4ff */
[----:B-1----:R-:W-:-:S02]  /*19710*/  I2FP.F32.U32 R7, R14 ;  /* 0x0000000e00077245 */ /* 0x002fc40000201000 */
[----:B------:R-:W-:Y:S01]  /*19720*/  ISETP.NE.U32.AND P1, PT, RZ, UR8, PT ;  /* 0x00000008ff007c0c */ /* 0x000fe2000bf25070 */
[----:B------:R-:W-:Y:S01]  /*19730*/  IMAD R4, R2, UR4, RZ ;  /* 0x0000000402047c24 */ /* 0x000fe2000f8e02ff */
[----:B------:R-:W-:Y:S02]  /*19740*/  MOV R2, R17 ;  /* 0x0000001100027202 */ /* 0x000fe40000000f00 */
[----:B------:R-:W1:Y:S01]  /*19750*/  LDC R17, c[0x0][0x148] ;  /* 0x00005200ff117b82 */ /* 0x000e620000000800 */
[----:B------:R-:W-:Y:S02]  /*19760*/  ISETP.NE.AND.EX P1, PT, RZ, UR9, PT, P1 ;  /* 0x00000009ff007c0c */ /* 0x000fe4000bf25310 */
[----:B------:R-:W-:Y:S01]  /*19770*/  IMAD.WIDE.U32 R2, R5, UR4, R2 ;  /* 0x0000000405027c25 */ /* 0x000fe2000f8e0002 */
[----:B------:R-:W-:-:S03]  /*19780*/  ULDC UR4, c[0x0][0x150] ;  /* 0x0000540000047ab9 */ /* 0x000fc60000000800 */
[----:B------:R-:W-:Y:S02]  /*19790*/  IMAD R5, R5, UR5, R4 ;  /* 0x0000000505057c24 */ /* 0x000fe4000f8e0204 */
[----:B------:R-:W-:Y:S01]  /*197a0*/  FMUL R4, R7, UR4 ;  /* 0x0000000407047c20 */ /* 0x000fe20008400000 */
[----:B------:R-:W-:Y:S01]  /*197b0*/  ULDC UR4, c[0x0][0x8c0] ;  /* 0x0002300000047ab9 */ /* 0x000fe20000000800 */
[----:B------:R-:W-:Y:S01]  /*197c0*/  ULDC UR5, c[0x0][0x154] ;  /* 0x0000550000057ab9 */ /* 0x000fe20000000800 */
[----:B------:R-:W-:-:S03]  /*197d0*/  IADD3 R3, R3, R5, RZ ;  /* 0x0000000503037210 */ /* 0x000fc60007ffe0ff */
[----:B------:R-:W4:Y:S01]  /*197e0*/  F2I.U32.TRUNC.NTZ R4, R4 ;  /* 0x0000000400047305 */ /* 0x000f22000020f000 */
[----:B------:R-:W-:Y:S02]  /*197f0*/  SHF.R.U64 R7, R2, UR4, R3 ;  /* 0x0000000402077c19 */ /* 0x000fe40008001203 */
[----:B--2---:R-:W-:-:S05]  /*19800*/  I2FP.F32.U32 R2, R12 ;  /* 0x0000000c00027245 */ /* 0x004fca0000201000 */
[----:B------:R-:W-:Y:S01]  /*19810*/  FMUL R18, R2, UR5 ;  /* 0x0000000502127c20 */ /* 0x000fe20008400000 */
[----:B------:R-:W-:Y:S01]  /*19820*/  SHF.R.U32.HI R2, RZ, UR4, R3 ;  /* 0x00000004ff027c19 */ /* 0x000fe20008011603 */
[----:B------:R-:W-:-:S03]  /*19830*/  ULDC UR4, c[0x0][0x900] ;  /* 0x0002400000047ab9 */ /* 0x000fc60000000800 */
[--C-:B------:R-:W-:Y:S01]  /*19840*/  SHF.R.U64 R16, R7, UR6, R2.reuse ;  /* 0x0000000607107c19 */ /* 0x100fe20008001202 */
[----:B------:R-:W2:Y:S01]  /*19850*/  F2I.U32.TRUNC.NTZ R18, R18 ;  /* 0x0000001200127305 */ /* 0x000ea2000020f000 */
[----:B------:R-:W-:Y:S02]  /*19860*/  SHF.R.U32.HI R3, RZ, UR6, R2 ;  /* 0x00000006ff037c19 */ /* 0x000fe40008011602 */
[----:B----4-:R-:W-:Y:S02]  /*19870*/  IADD3 R4, -R4, RZ, RZ ;  /* 0x000000ff04047210 */ /* 0x010fe40007ffe1ff */
[--C-:B------:R-:W-:Y:S02]  /*19880*/  SHF.R.U64 R15, R16, UR4, R3.reuse ;  /* 0x00000004100f7c19 */ /* 0x100fe40008001203 */
[----:B------:R-:W-:Y:S01]  /*19890*/  SHF.R.U32.HI R19, RZ, UR4, R3 ;  /* 0x00000004ff137c19 */ /* 0x000fe20008011603 */
[----:B---3--:R-:W-:Y:S01]  /*198a0*/  IMAD R14, R21, R4, R14 ;  /* 0x00000004150e7224 */ /* 0x008fe200078e020e */
[----:B------:R-:W-:-:S02]  /*198b0*/  MOV R2, R15 ;  /* 0x0000000f00027202 */ /* 0x000fc40000000f00 */
[----:B------:R-:W-:Y:S01]  /*198c0*/  MOV R3, R19 ;  /* 0x0000001300037202 */ /* 0x000fe20000000f00 */
[----:B------:R-:W-:Y:S06]  /*198d0*/  @!P1 BRA `(.L_x_609) ;  /* 0x0000000000289947 */ /* 0x000fec0003800000 */
[----:B------:R-:W-:Y:S02]  /*198e0*/  ULDC UR4, c[0x0][0x8f4] ;  /* 0x00023d0000047ab9 */ /* 0x000fe40000000800 */
[----:B------:R-:W-:-:S04]  /*198f0*/  IADD3 R3, P1, R15, UR4, RZ ;  /* 0x000000040f037c10 */ /* 0x000fc8000ff3e0ff */
[----:B------:R-:W-:-:S05]  /*19900*/  IADD3.X R19, RZ, R19, RZ, P1, !PT ;  /* 0x00000013ff137210 */ /* 0x000fca0000ffe4ff */
[----:B------:R-:W-:-:S04]  /*19910*/  IMAD.WIDE.U32 R4, R19, UR8, RZ ;  /* 0x0000000813047c25 */ /* 0x000fc8000f8e00ff */
[----:B------:R-:W-:-:S04]  /*19920*/  IMAD.WIDE.U32 R4, P1, R3, UR9, R4 ;  /* 0x0000000903047c25 */ /* 0x000fc8000f820004 */
[----:B------:R-:W-:Y:S01]  /*19930*/  IMAD.WIDE.U32 R2, R3, UR8, RZ ;  /* 0x0000000803027c25 */ /* 0x000fe2000f8e00ff */
[----:B------:R-:W-:-:S04]  /*19940*/  MOV R2, R5 ;  /* 0x0000000500027202 */ /* 0x000fc80000000f00 */
[----:B------:R-:W-:Y:S02]  /*19950*/  IADD3 RZ, P3, R3, R4, RZ ;  /* 0x0000000403ff7210 */ /* 0x000fe40007f7e0ff */
[----:B------:R-:W-:-:S03]  /*19960*/  IADD3.X R3, RZ, RZ, RZ, P1, !PT ;  /* 0x000000ffff037210 */ /* 0x000fc60000ffe4ff */
[----:B------:R-:W-:-:S08]  /*19970*/  IMAD.WIDE.U32.X R2, R19, UR9, R2, P3 ;  /* 0x0000000913027c25 */ /* 0x000fd000098e0402 */
.L_x_609:
[----:B------:R-:W3:Y:S01]  /*19980*/  LDC R4, c[0x0][0x904] ;  /* 0x00024100ff047b82 */ /* 0x000ee20000000800 */
[----:B------:R-:W-:Y:S01]  /*19990*/  ULDC UR4, c[0x0][0x8f0] ;  /* 0x00023c0000047ab9 */ /* 0x000fe20000000800 */
[----:B--2---:R-:W-:Y:S01]  /*199a0*/  IADD3 R18, -R18, RZ, RZ ;  /* 0x000000ff12127210 */ /* 0x004fe20007ffe1ff */
[----:B------:R-:W-:Y:S01]  /*199b0*/  ULDC UR5, c[0x0][0x8b8] ;  /* 0x00022e0000057ab9 */ /* 0x000fe20000000800 */
[----:B------:R-:W-:Y:S01]  /*199c0*/  SHF.R.U64 R3, R2, UR4, R3 ;  /* 0x0000000402037c19 */ /* 0x000fe20008001203 */
[----:B------:R-:W-:Y:S01]  /*199d0*/  ULDC UR4, c[0x0][0x8e0] ;  /* 0x0002380000047ab9 */ /* 0x000fe20000000800 */
[----:B------:R-:W-:Y:S02]  /*199e0*/  LOP3.LUT R16, R16, UR16, RZ, 0xc0, !PT ;  /* 0x0000001010107c12 */ /* 0x000fe4000f8ec0ff */
[C---:B------:R-:W-:Y:S02]  /*199f0*/  IADD3 R2, -R3.reuse, RZ, RZ ;  /* 0x000000ff03027210 */ /* 0x040fe40007ffe1ff */
[----:B------:R-:W-:Y:S01]  /*19a00*/  MOV R5, R6 ;  /* 0x0000000600057202 */ /* 0x000fe20000000f00 */
[----:B------:R-:W-:-:S02]  /*19a10*/  IMAD R3, R3, UR17, R16 ;  /* 0x0000001103037c24 */ /* 0x000fc4000f8e0210 */
[----:B------:R-:W-:Y:S01]  /*19a20*/  IMAD R15, R2, UR4, R15 ;  /* 0x00000004020f7c24 */ /* 0x000fe2000f8e020f */
[----:B------:R-:W-:Y:S01]  /*19a30*/  ULDC UR4, c[0x0][0x8a8] ;  /* 0x00022a0000047ab9 */ /* 0x000fe20000000800 */
[----:B------:R-:W-:Y:S02]  /*19a40*/  MOV R2, 0x1 ;  /* 0x0000000100027802 */ /* 0x000fe40000000f00 */
[----:B---3--:R-:W-:Y:S02]  /*19a50*/  ISETP.NE.AND P1, PT, R4, 0x1, PT ;  /* 0x000000010400780c */ /* 0x008fe40003f25270 */
[----:B------:R-:W-:-:S05]  /*19a60*/  LOP3.LUT R4, R7, UR15, RZ, 0xc0, !PT ;  /* 0x0000000f07047c12 */ /* 0x000fca000f8ec0ff */
[----:B------:R-:W-:-:S06]  /*19a70*/  IMAD R15, R15, UR4, R4 ;  /* 0x000000040f0f7c24 */ /* 0x000fcc000f8e0204 */
[----:B-1----:R-:W-:-:S04]  /*19a80*/  @P1 IMAD R14, R17, R18, R12 ;  /* 0x00000012110e1224 */ /* 0x002fc800078e020c */
[----:B------:R-:W-:-:S05]  /*19a90*/  IMAD R14, R3, UR5, R14 ;  /* 0x00000005030e7c24 */ /* 0x000fca000f8e020e */
[----:B------:R-:W-:Y:S02]  /*19aa0*/  SEL R12, R15, R14, !P1 ;  /* 0x0000000e0f0c7207 */ /* 0x000fe40004800000 */
[----:B------:R-:W-:-:S07]  /*19ab0*/  SEL R16, R14, R15, !P1 ;  /* 0x0000000f0e107207 */ /* 0x000fce0004800000 */
.L_x_607:
[----:B------:R-:W-:Y:S05]  /*19ac0*/  BSYNC B1 ;  /* 0x0000000000017941 */ /* 0x000fea0003800000 */
.L_x_606:
[----:B------:R-:W-:-:S13]  /*19ad0*/  LOP3.LUT P1, RZ, R2, 0xff, RZ, 0xc0, !PT ;  /* 0x000000ff02ff7812 */ /* 0x000fda000782c0ff */
[----:B------:R-:W-:Y:S05]  /*19ae0*/  @P1 BRA `(.L_x_610) ;  /* 0xfffffff400281947 */ /* 0x000fea000383ffff */
[----:B------:R-:W-:Y:S05]  /*19af0*/  BSYNC B0 ;  /* 0x0000000000007941 */ /* 0x000fea0003800000 */
.L_x_598:
[----:B------:R-:W-:-:S03]  /*19b00*/  UMOV UR4, 0xffffffff ;  /* 0xffffffff00047882 */ /* 0x000fc60000000000 */
[----:B------:R-:W-:Y:S05]  /*19b10*/  BRA.DIV UR4, `(.L_x_611) ;  /* 0x0000000e04647947 */ /* 0x000fea000b800000 */
[----:B------:R-:W-:-:S13]  /*19b20*/  ELECT P6, URZ, PT ;  /* 0x00000000003f782f */ /* 0x000fda00038c0000 */
.L_x_648:
[----:B------:R-:W-:Y:S04]  /*19b30*/  BSSY B0, `(.L_x_612) ;  /* 0x0000050000007945 */ /* 0x000fe80003800000 */
[----:B------:R-:W-:Y:S05]  /*19b40*/  @!P6 BRA `(.L_x_613) ;  /* 0x000000040038e947 */ /* 0x000fea0003800000 */
[----:B------:R-:W2:Y:S02]  /*19b50*/  LDL.LU R2, [R1+0xc8] ;  /* 0x0000c80001027983 */ /* 0x000ea40000300800 */
[----:B--2---:R-:W-:-:S04]  /*19b60*/  LOP3.LUT R2, R2, 0x2, RZ, 0xfc, !PT ;  /* 0x0000000202027812 */ /* 0x004fc800078efcff */
[----:B------:R-:W-:-:S13]  /*19b70*/  ISETP.NE.AND P0, PT, R2, 0x3, PT ;  /* 0x000000030200780c */ /* 0x000fda0003f05270 */
[----:B------:R-:W-:Y:S05]  /*19b80*/  @!P0 BRA `(.L_x_614) ;  /* 0x0000000000048947 */ /* 0x000fea0003800000 */
[----:B------:R-:W-:Y:S01]  /*19b90*/  BPT.TRAP 0x1 ;  /* 0x000000040000795c */ /* 0x000fe20000300000 */
.L_x_614:
[----:B------:R-:W1:Y:S01]  /*19ba0*/  S2R R3, SR_CgaCtaId ;  /* 0x0000000000037919 */ /* 0x000e620000008800 */
[----:B------:R-:W-:-:S04]  /*19bb0*/  MOV R2, 0x400 ;  /* 0x0000040000027802 */ /* 0x000fc80000000f00 */
[----:B-1----:R-:W-:Y:S02]  /*19bc0*/  LEA R3, R3, R2, 0x18 ;  /* 0x0000000203037211 */ /* 0x002fe400078ec0ff */
[----:B------:R-:W-:Y:S02]  /*19bd0*/  SHF.L.U32 R2, R8, 0x1f, RZ ;  /* 0x0000001f08027819 */ /* 0x000fe400000006ff */
[----:B------:R-:W-:-:S04]  /*19be0*/  IADD3 R3, R3, 0x40, RZ ;  /* 0x0000004003037810 */ /* 0x000fc80007ffe0ff */
[C---:B------:R-:W-:Y:S02]  /*19bf0*/  LEA R7, R0.reuse, R3, 0x3 ;  /* 0x0000000300077211 */ /* 0x040fe400078e18ff */
[----:B------:R-:W-:Y:S02]  /*19c00*/  IADD3 R0, R0, 0x1, RZ ;  /* 0x0000000100007810 */ /* 0x000fe40007ffe0ff */
[----:B------:R-:W1:Y:S02]  /*19c10*/  SYNCS.PHASECHK.TRANS64.TRYWAIT P0, [R7+URZ], R2 ;  /* 0x00000002070075a7 */ /* 0x000e64000800017f */
[----:B------:R-:W-:-:S04]  /*19c20*/  ISETP.NE.AND P1, PT, R0, 0x8, PT ;  /* 0x000000080000780c */ /* 0x000fc80003f25270 */
[----:B------:R-:W-:Y:S02]  /*19c30*/  SEL R5, RZ, 0x1, P1 ;  /* 0x00000001ff057807 */ /* 0x000fe40000800000 */
[----:B------:R-:W-:Y:S02]  /*19c40*/  SEL R0, R0, RZ, P1 ;  /* 0x000000ff00007207 */ /* 0x000fe40000800000 */
[----:B------:R-:W-:Y:S02]  /*19c50*/  LOP3.LUT R5, R8, R5, RZ, 0x3c, !PT ;  /* 0x0000000508057212 */ /* 0x000fe400078e3cff */
[----:B------:R-:W-:Y:S02]  /*19c60*/  LEA R9, R0, R3, 0x3 ;  /* 0x0000000300097211 */ /* 0x000fe400078e18ff */
[----:B------:R-:W-:Y:S01]  /*19c70*/  SHF.L.U32 R4, R5, 0x1f, RZ ;  /* 0x0000001f05047819 */ /* 0x000fe200000006ff */
[----:B-1----:R-:W-:Y:S06]  /*19c80*/  @!P0 BRA `(.L_x_615) ;  /* 0x0000000c00288947 */ /* 0x002fec0003800000 */
.L_x_649:
[----:B------:R-:W2:Y:S01]  /*19c90*/  SYNCS.PHASECHK.TRANS64.TRYWAIT P0, [R9+URZ], R4 ;  /* 0x00000004090075a7 */ /* 0x000ea2000800017f */
[----:B------:R-:W-:-:S04]  /*19ca0*/  IADD3 R0, R0, 0x1, RZ ;  /* 0x0000000100007810 */ /* 0x000fc80007ffe0ff */
[----:B------:R-:W-:-:S04]  /*19cb0*/  ISETP.NE.AND P1, PT, R0, 0x8, PT ;  /* 0x000000080000780c */ /* 0x000fc80003f25270 */
[----:B-1----:R-:W-:Y:S02]  /*19cc0*/  SEL R2, RZ, 0x1, P1 ;  /* 0x00000001ff027807 */ /* 0x002fe40000800000 */
[----:B------:R-:W-:Y:S02]  /*19cd0*/  SEL R0, R0, RZ, P1 ;  /* 0x000000ff00007207 */ /* 0x000fe40000800000 */
[----:B------:R-:W-:Y:S02]  /*19ce0*/  LOP3.LUT R7, R5, R2, RZ, 0x3c, !PT ;  /* 0x0000000205077212 */ /* 0x000fe400078e3cff */
[----:B------:R-:W-:Y:S02]  /*19cf0*/  LEA R6, R0, R3, 0x3 ;  /* 0x0000000300067211 */ /* 0x000fe400078e18ff */
[----:B------:R-:W-:Y:S01]  /*19d00*/  SHF.L.U32 R5, R7, 0x1f, RZ ;  /* 0x0000001f07057819 */ /* 0x000fe200000006ff */
[----:B--2---:R-:W-:Y:S06]  /*19d10*/  @!P0 BRA `(.L_x_616) ;  /* 0x0000000c00188947 */ /* 0x004fec0003800000 */
.L_x_650:
[----:B------:R-:W2:Y:S01]  /*19d20*/  SYNCS.PHASECHK.TRANS64.TRYWAIT P0, [R6+URZ], R5 ;  /* 0x00000005060075a7 */ /* 0x000ea2000800017f */
[----:B------:R-:W-:-:S04]  /*19d30*/  IADD3 R0, R0, 0x1, RZ ;  /* 0x0000000100007810 */ /* 0x000fc80007ffe0ff */
[----:B------:R-:W-:-:S04]  /*19d40*/  ISETP.NE.AND P1, PT, R0, 0x8, PT ;  /* 0x000000080000780c */ /* 0x000fc80003f25270 */
[----:B------:R-:W-:Y:S02]  /*19d50*/  SEL R2, RZ, 0x1, P1 ;  /* 0x00000001ff027807 */ /* 0x000fe40000800000 */
[----:B------:R-:W-:Y:S02]  /*19d60*/  SEL R0, R0, RZ, P1 ;  /* 0x000000ff00007207 */ /* 0x000fe40000800000 */
[----:B------:R-:W-:Y:S02]  /*19d70*/  LOP3.LUT R7, R7, R2, RZ, 0x3c, !PT ;  /* 0x0000000207077212 */ /* 0x000fe400078e3cff */
[----:B-1----:R-:W-:Y:S02]  /*19d80*/  LEA R9, R0, R3, 0x3 ;  /* 0x0000000300097211 */ /* 0x002fe400078e18ff */
[----:B------:R-:W-:Y:S01]  /*19d90*/  SHF.L.U32 R4, R7, 0x1f, RZ ;  /* 0x0000001f07047819 */ /* 0x000fe200000006ff */
[----:B--2---:R-:W-:Y:S06]  /*19da0*/  @!P0 BRA `(.L_x_617) ;  /* 0x0000000c00088947 */ /* 0x004fec0003800000 */
.L_x_651:
        /* <DEDUP_REMOVED lines=9> */
.L_x_652:
        /* <DEDUP_REMOVED lines=9> */
.L_x_653:
        /* <DEDUP_REMOVED lines=9> */
.L_x_654:
[----:B------:R-:W2:Y:S01]  /*19f60*/  SYNCS.PHASECHK.TRANS64.TRYWAIT P0, [R6+URZ], R5 ;  /* 0x00000005060075a7 */ /* 0x000ea2000800017f */
[----:B------:R-:W-:-:S04]  /*19f70*/  IADD3 R0, R0, 0x1, RZ ;  /* 0x0000000100007810 */ /* 0x000fc80007ffe0ff */
[----:B------:R-:W-:-:S04]  /*19f80*/  ISETP.NE.AND P1, PT, R0, 0x8, PT ;  /* 0x000000080000780c */ /* 0x000fc80003f25270 */
[----:B------:R-:W-:Y:S02]  /*19f90*/  SEL R2, RZ, 0x1, P1 ;  /* 0x00000001ff027807 */ /* 0x000fe40000800000 */
[----:B------:R-:W-:Y:S02]  /*19fa0*/  SEL R0, R0, RZ, P1 ;  /* 0x000000ff00007207 */ /* 0x000fe40000800000 */
[----:B------:R-:W-:Y:S01]  /*19fb0*/  LOP3.LUT R2, R7, R2, RZ, 0x3c, !PT ;  /* 0x0000000207027212 */ /* 0x000fe200078e3cff */
[----:B--2---:R-:W-:Y:S06]  /*19fc0*/  @!P0 BRA `(.L_x_621) ;  /* 0x0000000800d08947 */ /* 0x004fec0003800000 */
.L_x_655:
[----:B------:R-:W-:Y:S02]  /*19fd0*/  LEA R3, R0, R3, 0x3 ;  /* 0x0000000300037211 */ /* 0x000fe400078e18ff */
[----:B------:R-:W-:-:S07]  /*19fe0*/  SHF.L.U32 R0, R2, 0x1f, RZ ;  /* 0x0000001f02007819 */ /* 0x000fce00000006ff */
.L_x_622:
[----:B---3--:R3:W4:Y:S02]  /*19ff0*/  SYNCS.PHASECHK.TRANS64.TRYWAIT P0, [R3+URZ], R0 ;  /* 0x00000000030075a7 */ /* 0x008724000800017f */
[----:B----4-:R-:W-:Y:S05]  /*1a000*/  @!P0 NANOSLEEP.SYNCS 0x989680 ;  /* 0x009896800000895d */ /* 0x010fea0003900000 */
[----:B------:R-:W4:Y:S02]  /*1a010*/  @!P0 SYNCS.PHASECHK.TRANS64 P0, [R3+URZ], R0 ;  /* 0x00000000030085a7 */ /* 0x000f24000800007f */
[----:B----4-:R-:W-:Y:S05]  /*1a020*/  @!P0 BRA `(.L_x_622) ;  /* 0xfffffffc00f08947 */ /* 0x010fea000383ffff */
.L_x_613:
[----:B------:R-:W-:Y:S05]  /*1a030*/  BSYNC B0 ;  /* 0x0000000000007941 */ /* 0x000fea0003800000 */
.L_x_612:
[----:B------:R-:W-:Y:S05]  /*1a040*/  EXIT ;  /* 0x000000000000794d */ /* 0x000fea0003800000 */
.L_x_21:
[----:B---3--:R-:W-:-:S04]  /*1a050*/  MOV R3, UR4 ;  /* 0x0000000400037c02 */ /* 0x008fc80008000f00 */
[----:B------:R3:W4:Y:S03]  /*1a060*/  SYNCS.PHASECHK.TRANS64.TRYWAIT P0, [R3+URZ], R0 ;  /* 0x00000000030075a7 */ /* 0x000726000800017f */
[----:B----4-:R-:W-:Y:S05]  /*1a070*/  @!P0 NANOSLEEP.SYNCS 0x989680 ;  /* 0x009896800000895d */ /* 0x010fea0003900000 */
[----:B------:R-:W4:Y:S02]  /*1a080*/  @!P0 SYNCS.PHASECHK.TRANS64 P0, [R3+URZ], R0 ;  /* 0x00000000030085a7 */ /* 0x000f24000800007f */
[----:B----4-:R-:W-:Y:S05]  /*1a090*/  @!P0 BRA `(.L_x_21) ;  /* 0xfffffffc00ec8947 */ /* 0x010fea000383ffff */
[----:B------:R-:W-:Y:S05]  /*1a0a0*/  BRA `(.L_x_20) ;  /* 0xfffffe8000107947 */ /* 0x000fea000383ffff */
.L_x_27:
[----:B---3--:R-:W-:-:S04]  /*1a0b0*/  MOV R7, UR8 ;  /* 0x0000000800077c02 */ /* 0x008fc80008000f00 */
[----:B------:R3:W4:Y:S03]  /*1a0c0*/  SYNCS.PHASECHK.TRANS64.TRYWAIT P0, [R7+URZ], R4 ;  /* 0x00000004070075a7 */ /* 0x000726000800017f */
[----:B----4-:R-:W-:Y:S05]  /*1a0d0*/  @!P0 NANOSLEEP.SYNCS 0x989680 ;  /* 0x009896800000895d */ /* 0x010fea0003900000 */
[----:B------:R-:W4:Y:S02]  /*1a0e0*/  @!P0 SYNCS.PHASECHK.TRANS64 P0, [R7+URZ], R4 ;  /* 0x00000004070085a7 */ /* 0x000f24000800007f */
[----:B----4-:R-:W-:Y:S05]  /*1a0f0*/  @!P0 BRA `(.L_x_27) ;  /* 0xfffffffc00ec8947 */ /* 0x010fea000383ffff */
[----:B------:R-:W-:Y:S05]  /*1a100*/  BRA `(.L_x_26) ;  /* 0xfffffe9400147947 */ /* 0x000fea000383ffff */
.L_x_51:
[----:B-1----:R1:W3:Y:S02]  /*1a110*/  SYNCS.PHASECHK.TRANS64.TRYWAIT P2, [R13+URZ+0x80], R0 ;  /* 0x000080000d0075a7 */ /* 0x0022e4000804017f */
[----:B---3--:R-:W-:Y:S05]  /*1a120*/  @!P2 NANOSLEEP.SYNCS 0x989680 ;  /* 0x009896800000a95d */ /* 0x008fea0003900000 */
[----:B------:R-:W3:Y:S02]  /*1a130*/  @!P2 SYNCS.PHASECHK.TRANS64 P2, [R13+URZ+0x80], R0 ;  /* 0x000080000d00a5a7 */ /* 0x000ee4000804007f */
[----:B---3--:R-:W-:Y:S05]  /*1a140*/  @!P2 BRA `(.L_x_51) ;  /* 0xfffffffc00f0a947 */ /* 0x008fea000383ffff */
[----:B------:R-:W-:Y:S05]  /*1a150*/  BRA `(.L_x_623) ;  /* 0xfffffebc003c7947 */ /* 0x000fea000383ffff */
.L_x_110:
[----:B-1----:R1:W2:Y:S02]  /*1a160*/  SYNCS.PHASECHK.TRANS64.TRYWAIT P2, [R14+URZ+0x80], R3 ;  /* 0x000080030e0075a7 */ /* 0x0022a4000804017f */
[----:B--2---:R-:W-:Y:S05]  /*1a170*/  @!P2 NANOSLEEP.SYNCS 0x989680 ;  /* 0x009896800000a95d */ /* 0x004fea0003900000 */
[----:B------:R-:W2:Y:S02]  /*1a180*/  @!P2 SYNCS.PHASECHK.TRANS64 P2, [R14+URZ+0x80], R3 ;  /* 0x000080030e00a5a7 */ /* 0x000ea4000804007f */
[----:B--2---:R-:W-:Y:S05]  /*1a190*/  @!P2 BRA `(.L_x_110) ;  /* 0xfffffffc00f0a947 */ /* 0x004fea000383ffff */
[----:B------:R-:W-:Y:S05]  /*1a1a0*/  BRA `(.L_x_624) ;  /* 0xfffffedc00bc7947 */ /* 0x000fea000383ffff */
.L_x_169:
[----:B-1----:R1:W2:Y:S02]  /*1a1b0*/  SYNCS.PHASECHK.TRANS64.TRYWAIT P2, [R13+URZ+0x80], R0 ;  /* 0x000080000d0075a7 */ /* 0x0022a4000804017f */
[----:B--2---:R-:W-:Y:S05]  /*1a1c0*/  @!P2 NANOSLEEP.SYNCS 0x989680 ;  /* 0x009896800000a95d */ /* 0x004fea0003900000 */
[----:B------:R-:W2:Y:S02]  /*1a1d0*/  @!P2 SYNCS.PHASECHK.TRANS64 P2, [R13+URZ+0x80], R0 ;  /* 0x000080000d00a5a7 */ /* 0x000ea4000804007f */
[----:B--2---:R-:W-:Y:S05]  /*1a1e0*/  @!P2 BRA `(.L_x_169) ;  /* 0xfffffffc00f0a947 */ /* 0x004fea000383ffff */
[----:B------:R-:W-:Y:S05]  /*1a1f0*/  BRA `(.L_x_625) ;  /* 0xfffffefc00c87947 */ /* 0x000fea000383ffff */
.L_x_228:
[----:B-1----:R1:W2:Y:S02]  /*1a200*/  SYNCS.PHASECHK.TRANS64.TRYWAIT P2, [R0+URZ+0x80], R3 ;  /* 0x00008003000075a7 */ /* 0x0022a4000804017f */
[----:B--2---:R-:W-:Y:S05]  /*1a210*/  @!P2 NANOSLEEP.SYNCS 0x989680 ;  /* 0x009896800000a95d */ /* 0x004fea0003900000 */
[----:B------:R-:W2:Y:S02]  /*1a220*/  @!P2 SYNCS.PHASECHK.TRANS64 P2, [R0+URZ+0x80], R3 ;  /* 0x000080030000a5a7 */ /* 0x000ea4000804007f */
[----:B--2---:R-:W-:Y:S05]  /*1a230*/  @!P2 BRA `(.L_x_228) ;  /* 0xfffffffc00f0a947 */ /* 0x004fea000383ffff */
[----:B------:R-:W-:Y:S05]  /*1a240*/  BRA `(.L_x_626) ;  /* 0xffffff1c00cc7947 */ /* 0x000fea000383ffff */
.L_x_287:
[----:B-1----:R1:W2:Y:S02]  /*1a250*/  SYNCS.PHASECHK.TRANS64.TRYWAIT P2, [R0+URZ+0x80], R3 ;  /* 0x00008003000075a7 */ /* 0x0022a4000804017f */
[----:B--2---:R-:W-:Y:S05]  /*1a260*/  @!P2 NANOSLEEP.SYNCS 0x989680 ;  /* 0x009896800000a95d */ /* 0x004fea0003900000 */
[----:B------:R-:W2:Y:S02]  /*1a270*/  @!P2 SYNCS.PHASECHK.TRANS64 P2, [R0+URZ+0x80], R3 ;  /* 0x000080030000a5a7 */ /* 0x000ea4000804007f */
[----:B--2---:R-:W-:Y:S05]  /*1a280*/  @!P2 BRA `(.L_x_287) ;  /* 0xfffffffc00f0a947 */ /* 0x004fea000383ffff */
[----:B------:R-:W-:Y:S05]  /*1a290*/  BRA `(.L_x_627) ;  /* 0xffffff40001c7947 */ /* 0x000fea000383ffff */
.L_x_346:
[----:B-1----:R1:W2:Y:S02]  /*1a2a0*/  SYNCS.PHASECHK.TRANS64.TRYWAIT P2, [R0+URZ+0x80], R3 ;  /* 0x00008003000075a7 */ /* 0x0022a4000804017f */
[----:B--2---:R-:W-:Y:S05]  /*1a2b0*/  @!P2 NANOSLEEP.SYNCS 0x989680 ;  /* 0x009896800000a95d */ /* 0x004fea0003900000 */
[----:B------:R-:W2:Y:S02]  /*1a2c0*/  @!P2 SYNCS.PHASECHK.TRANS64 P2, [R0+URZ+0x80], R3 ;  /* 0x000080030000a5a7 */ /* 0x000ea4000804007f */
[----:B--2---:R-:W-:Y:S05]  /*1a2d0*/  @!P2 BRA `(.L_x_346) ;  /* 0xfffffffc00f0a947 */ /* 0x004fea000383ffff */
[----:B------:R-:W-:Y:S05]  /*1a2e0*/  BRA `(.L_x_628) ;  /* 0xffffff6000387947 */ /* 0x000fea000383ffff */
.L_x_405:
[----:B-1----:R1:W2:Y:S02]  /*1a2f0*/  SYNCS.PHASECHK.TRANS64.TRYWAIT P2, [R0+URZ+0x80], R3 ;  /* 0x00008003000075a7 */ /* 0x0022a4000804017f */
[----:B--2---:R-:W-:Y:S05]  /*1a300*/  @!P2 NANOSLEEP.SYNCS 0x989680 ;  /* 0x009896800000a95d */ /* 0x004fea0003900000 */
[----:B------:R-:W2:Y:S02]  /*1a310*/  @!P2 SYNCS.PHASECHK.TRANS64 P2, [R0+URZ+0x80], R3 ;  /* 0x000080030000a5a7 */ /* 0x000ea4000804007f */
[----:B--2---:R-:W-:Y:S05]  /*1a320*/  @!P2 BRA `(.L_x_405) ;  /* 0xfffffffc00f0a947 */ /* 0x004fea000383ffff */
[----:B------:R-:W-:Y:S05]  /*1a330*/  BRA `(.L_x_629) ;  /* 0xffffff8000947947 */ /* 0x000fea000383ffff */
.L_x_464:
[----:B-1----:R1:W2:Y:S02]  /*1a340*/  SYNCS.PHASECHK.TRANS64.TRYWAIT P0, [R3+URZ+0x80], R0 ;  /* 0x00008000030075a7 */ /* 0x0022a4000800017f */
[----:B--2---:R-:W-:Y:S05]  /*1a350*/  @!P0 NANOSLEEP.SYNCS 0x989680 ;  /* 0x009896800000895d */ /* 0x004fea0003900000 */
[----:B------:R-:W2:Y:S02]  /*1a360*/  @!P0 SYNCS.PHASECHK.TRANS64 P0, [R3+URZ+0x80], R0 ;  /* 0x00008000030085a7 */ /* 0x000ea4000800007f */
[----:B--2---:R-:W-:Y:S05]  /*1a370*/  @!P0 BRA `(.L_x_464) ;  /* 0xfffffffc00f08947 */ /* 0x004fea000383ffff */
[----:B------:R-:W-:Y:S05]  /*1a380*/  BRA `(.L_x_630) ;  /* 0xffffffa000b07947 */ /* 0x000fea000383ffff */
.L_x_528:
[----:B-1----:R-:W-:-:S04]  /*1a390*/  MOV R7, UR4 ;  /* 0x0000000400077c02 */ /* 0x002fc80008000f00 */
[----:B------:R1:W2:Y:S03]  /*1a3a0*/  SYNCS.PHASECHK.TRANS64.TRYWAIT P0, [R7+URZ+0xc8], R4 ;  /* 0x0000c804070075a7 */ /* 0x0002a6000800017f */
[----:B--2---:R-:W-:Y:S05]  /*1a3b0*/  @!P0 NANOSLEEP.SYNCS 0x989680 ;  /* 0x009896800000895d */ /* 0x004fea0003900000 */
[----:B------:R-:W2:Y:S02]  /*1a3c0*/  @!P0 SYNCS.PHASECHK.TRANS64 P0, [R7+URZ+0xc8], R4 ;  /* 0x0000c804070085a7 */ /* 0x000ea4000800007f */
[----:B--2---:R-:W-:Y:S05]  /*1a3d0*/  @!P0 BRA `(.L_x_528) ;  /* 0xfffffffc00ec8947 */ /* 0x004fea000383ffff */
[----:B------:R-:W-:Y:S05]  /*1a3e0*/  BRA `(.L_x_527) ;  /* 0xffffffd000687947 */ /* 0x000fea000383ffff */
.L_x_537:
[----:B-1----:R-:W-:-:S04]  /*1a3f0*/  MOV R3, UR13 ;  /* 0x0000000d00037c02 */ /* 0x002fc80008000f00 */
[----:B------:R1:W2:Y:S03]  /*1a400*/  SYNCS.PHASECHK.TRANS64.TRYWAIT P1, [R3+URZ+0xa0], R2 ;  /* 0x0000a002030075a7 */ /* 0x0002a6000802017f */
[----:B--2---:R-:W-:Y:S05]  /*1a410*/  @!P1 NANOSLEEP.SYNCS 0x989680 ;  /* 0x009896800000995d */ /* 0x004fea0003900000 */
[----:B------:R-:W2:Y:S02]  /*1a420*/  @!P1 SYNCS.PHASECHK.TRANS64 P1, [R3+URZ+0xa0], R2 ;  /* 0x0000a002030095a7 */ /* 0x000ea4000802007f */
[----:B--2---:R-:W-:Y:S05]  /*1a430*/  @!P1 BRA `(.L_x_537) ;  /* 0xfffffffc00ec9947 */ /* 0x004fea000383ffff */
[----:B------:R-:W-:Y:S05]  /*1a440*/  BRA `(.L_x_631) ;  /* 0xffffffd400507947 */ /* 0x000fea000383ffff */
.L_x_543:
[----:B-12---:R-:W-:-:S04]  /*1a450*/  MOV R3, UR13 ;  /* 0x0000000d00037c02 */ /* 0x006fc80008000f00 */
[----:B------:R1:W2:Y:S03]  /*1a460*/  SYNCS.PHASECHK.TRANS64.TRYWAIT P1, [R3+URZ+0xa8], R2 ;  /* 0x0000a802030075a7 */ /* 0x0002a6000802017f */
[----:B--2---:R-:W-:Y:S05]  /*1a470*/  @!P1 NANOSLEEP.SYNCS 0x989680 ;  /* 0x009896800000995d */ /* 0x004fea0003900000 */
[----:B------:R-:W2:Y:S02]  /*1a480*/  @!P1 SYNCS.PHASECHK.TRANS64 P1, [R3+URZ+0xa8], R2 ;  /* 0x0000a802030095a7 */ /* 0x000ea4000802007f */
[----:B--2---:R-:W-:Y:S05]  /*1a490*/  @!P1 BRA `(.L_x_543) ;  /* 0xfffffffc00ec9947 */ /* 0x004fea000383ffff */
[----:B------:R-:W-:Y:S05]  /*1a4a0*/  BRA `(.L_x_632) ;  /* 0xffffffd400987947 */ /* 0x000fea000383ffff */
.L_x_549:
[----:B-123--:R-:W-:-:S04]  /*1a4b0*/  MOV R3, UR13 ;  /* 0x0000000d00037c02 */ /* 0x00efc80008000f00 */
[----:B------:R1:W2:Y:S03]  /*1a4c0*/  SYNCS.PHASECHK.TRANS64.TRYWAIT P1, [R3+URZ+0xb0], R2 ;  /* 0x0000b002030075a7 */ /* 0x0002a6000802017f */
[----:B--2---:R-:W-:Y:S05]  /*1a4d0*/  @!P1 NANOSLEEP.SYNCS 0x989680 ;  /* 0x009896800000995d */ /* 0x004fea0003900000 */
[----:B------:R-:W2:Y:S02]  /*1a4e0*/  @!P1 SYNCS.PHASECHK.TRANS64 P1, [R3+URZ+0xb0], R2 ;  /* 0x0000b002030095a7 */ /* 0x000ea4000802007f */
[----:B--2---:R-:W-:Y:S05]  /*1a4f0*/  @!P1 BRA `(.L_x_549) ;  /* 0xfffffffc00ec9947 */ /* 0x004fea000383ffff */
[----:B------:R-:W-:Y:S05]  /*1a500*/  BRA `(.L_x_633) ;  /* 0xffffffd400ec7947 */ /* 0x000fea000383ffff */
.L_x_555:
[----:B-1234-:R-:W-:-:S04]  /*1a510*/  MOV R3, UR13 ;  /* 0x0000000d00037c02 */ /* 0x01efc80008000f00 */
[----:B------:R1:W2:Y:S03]  /*1a520*/  SYNCS.PHASECHK.TRANS64.TRYWAIT P1, [R3+URZ+0xb8], R2 ;  /* 0x0000b802030075a7 */ /* 0x0002a6000802017f */
[----:B--2---:R-:W-:Y:S05]  /*1a530*/  @!P1 NANOSLEEP.SYNCS 0x989680 ;  /* 0x009896800000995d */ /* 0x004fea0003900000 */
[----:B------:R-:W2:Y:S02]  /*1a540*/  @!P1 SYNCS.PHASECHK.TRANS64 P1, [R3+URZ+0xb8], R2 ;  /* 0x0000b802030095a7 */ /* 0x000ea4000802007f */
[----:B--2---:R-:W-:Y:S05]  /*1a550*/  @!P1 BRA `(.L_x_555) ;  /* 0xfffffffc00ec9947 */ /* 0x004fea000383ffff */
[----:B------:R-:W-:Y:S05]  /*1a560*/  BRA `(.L_x_634) ;  /* 0xffffffd800387947 */ /* 0x000fea000383ffff */
.L_x_561:
[----:B-1234-:R-:W-:-:S04]  /*1a570*/  MOV R3, UR13 ;  /* 0x0000000d00037c02 */ /* 0x01efc80008000f00 */
[----:B------:R1:W2:Y:S03]  /*1a580*/  SYNCS.PHASECHK.TRANS64.TRYWAIT P1, [R3+URZ+0xa0], R2 ;  /* 0x0000a002030075a7 */ /* 0x0002a6000802017f */
[----:B--2---:R-:W-:Y:S05]  /*1a590*/  @!P1 NANOSLEEP.SYNCS 0x989680 ;  /* 0x009896800000995d */ /* 0x004fea0003900000 */
[----:B------:R-:W2:Y:S02]  /*1a5a0*/  @!P1 SYNCS.PHASECHK.TRANS64 P1, [R3+URZ+0xa0], R2 ;  /* 0x0000a002030095a7 */ /* 0x000ea4000802007f */
[----:B--2---:R-:W-:Y:S05]  /*1a5b0*/  @!P1 BRA `(.L_x_561) ;  /* 0xfffffffc00ec9947 */ /* 0x004fea000383ffff */
[----:B------:R-:W-:Y:S05]  /*1a5c0*/  BRA `(.L_x_635) ;  /* 0xffffffd8008c7947 */ /* 0x000fea000383ffff */
.L_x_567:
[----:B-1234-:R-:W-:-:S04]  /*1a5d0*/  MOV R3, UR13 ;  /* 0x0000000d00037c02 */ /* 0x01efc80008000f00 */
[----:B------:R1:W2:Y:S03]  /*1a5e0*/  SYNCS.PHASECHK.TRANS64.TRYWAIT P1, [R3+URZ+0xa8], R2 ;  /* 0x0000a802030075a7 */ /* 0x0002a6000802017f */
[----:B--2---:R-:W-:Y:S05]  /*1a5f0*/  @!P1 NANOSLEEP.SYNCS 0x989680 ;  /* 0x009896800000995d */ /* 0x004fea0003900000 */
[----:B------:R-:W2:Y:S02]  /*1a600*/  @!P1 SYNCS.PHASECHK.TRANS64 P1, [R3+URZ+0xa8], R2 ;  /* 0x0000a802030095a7 */ /* 0x000ea4000802007f */
[----:B--2---:R-:W-:Y:S05]  /*1a610*/  @!P1 BRA `(.L_x_567) ;  /* 0xfffffffc00ec9947 */ /* 0x004fea000383ffff */
[----:B------:R-:W-:Y:S05]  /*1a620*/  BRA `(.L_x_636) ;  /* 0xffffffd800cc7947 */ /* 0x000fea000383ffff */
.L_x_573:
[----:B-1234-:R-:W-:-:S04]  /*1a630*/  MOV R3, UR13 ;  /* 0x0000000d00037c02 */ /* 0x01efc80008000f00 */
[----:B------:R1:W2:Y:S03]  /*1a640*/  SYNCS.PHASECHK.TRANS64.TRYWAIT P1, [R3+URZ+0xb0], R2 ;  /* 0x0000b002030075a7 */ /* 0x0002a6000802017f */
[----:B--2---:R-:W-:Y:S05]  /*1a650*/  @!P1 NANOSLEEP.SYNCS 0x989680 ;  /* 0x009896800000995d */ /* 0x004fea0003900000 */
[----:B------:R-:W2:Y:S02]  /*1a660*/  @!P1 SYNCS.PHASECHK.TRANS64 P1, [R3+URZ+0xb0], R2 ;  /* 0x0000b002030095a7 */ /* 0x000ea4000802007f */
[----:B--2---:R-:W-:Y:S05]  /*1a670*/  @!P1 BRA `(.L_x_573) ;  /* 0xfffffffc00ec9947 */ /* 0x004fea000383ffff */
[----:B------:R-:W-:Y:S05]  /*1a680*/  BRA `(.L_x_637) ;  /* 0xffffffdc00147947 */ /* 0x000fea000383ffff */
.L_x_579:
[----:B-1234-:R-:W-:-:S04]  /*1a690*/  MOV R3, UR13 ;  /* 0x0000000d00037c02 */ /* 0x01efc80008000f00 */
[----:B------:R1:W2:Y:S03]  /*1a6a0*/  SYNCS.PHASECHK.TRANS64.TRYWAIT P1, [R3+URZ+0xb8], R2 ;  /* 0x0000b802030075a7 */ /* 0x0002a6000802017f */
[----:B--2---:R-:W-:Y:S05]  /*1a6b0*/  @!P1 NANOSLEEP.SYNCS 0x989680 ;  /* 0x009896800000995d */ /* 0x004fea0003900000 */
[----:B------:R-:W2:Y:S02]  /*1a6c0*/  @!P1 SYNCS.PHASECHK.TRANS64 P1, [R3+URZ+0xb8], R2 ;  /* 0x0000b802030095a7 */ /* 0x000ea4000802007f */
[----:B--2---:R-:W-:Y:S05]  /*1a6d0*/  @!P1 BRA `(.L_x_579) ;  /* 0xfffffffc00ec9947 */ /* 0x004fea000383ffff */
[----:B------:R-:W-:Y:S05]  /*1a6e0*/  BRA `(.L_x_638) ;  /* 0xffffffdc00507947 */ /* 0x000fea000383ffff */
.L_x_591:
[----:B---3--:R3:W4:Y:S02]  /*1a6f0*/  SYNCS.PHASECHK.TRANS64.TRYWAIT P0, [R0+URZ+0xa0], R3 ;  /* 0x0000a003000075a7 */ /* 0x008724000800017f */
[----:B----4-:R-:W-:Y:S05]  /*1a700*/  @!P0 NANOSLEEP.SYNCS 0x989680 ;  /* 0x009896800000895d */ /* 0x010fea0003900000 */
[----:B------:R-:W4:Y:S02]  /*1a710*/  @!P0 SYNCS.PHASECHK.TRANS64 P0, [R0+URZ+0xa0], R3 ;  /* 0x0000a003000085a7 */ /* 0x000f24000800007f */
[----:B----4-:R-:W-:Y:S05]  /*1a720*/  @!P0 BRA `(.L_x_591) ;  /* 0xfffffffc00f08947 */ /* 0x010fea000383ffff */
[----:B------:R-:W-:Y:S05]  /*1a730*/  BRA `(.L_x_639) ;  /* 0xffffffe400587947 */ /* 0x000fea000383ffff */
.L_x_593:
[----:B----4-:R4:W1:Y:S02]  /*1a740*/  SYNCS.PHASECHK.TRANS64.TRYWAIT P0, [R0+URZ+0xa8], R3 ;  /* 0x0000a803000075a7 */ /* 0x010864000800017f */
[----:B-1----:R-:W-:Y:S05]  /*1a750*/  @!P0 NANOSLEEP.SYNCS 0x989680 ;  /* 0x009896800000895d */ /* 0x002fea0003900000 */
[----:B------:R-:W1:Y:S02]  /*1a760*/  @!P0 SYNCS.PHASECHK.TRANS64 P0, [R0+URZ+0xa8], R3 ;  /* 0x0000a803000085a7 */ /* 0x000e64000800007f */
[----:B-1----:R-:W-:Y:S05]  /*1a770*/  @!P0 BRA `(.L_x_593) ;  /* 0xfffffffc00f08947 */ /* 0x002fea000383ffff */
[----:B------:R-:W-:Y:S05]  /*1a780*/  BRA `(.L_x_640) ;  /* 0xffffffe400547947 */ /* 0x000fea000383ffff */
.L_x_595:
[----:B------:R1:W1:Y:S02]  /*1a790*/  SYNCS.PHASECHK.TRANS64.TRYWAIT P0, [R0+URZ+0xb0], R3 ;  /* 0x0000b003000075a7 */ /* 0x000264000800017f */
[----:B-1----:R-:W-:Y:S05]  /*1a7a0*/  @!P0 NANOSLEEP.SYNCS 0x989680 ;  /* 0x009896800000895d */ /* 0x002fea0003900000 */
[----:B------:R-:W1:Y:S02]  /*1a7b0*/  @!P0 SYNCS.PHASECHK.TRANS64 P0, [R0+URZ+0xb0], R3 ;  /* 0x0000b003000085a7 */ /* 0x000e64000800007f */
[----:B-1----:R-:W-:Y:S05]  /*1a7c0*/  @!P0 BRA `(.L_x_595) ;  /* 0xfffffffc00f08947 */ /* 0x002fea000383ffff */
[----:B------:R-:W-:Y:S05]  /*1a7d0*/  BRA `(.L_x_641) ;  /* 0xffffffe400507947 */ /* 0x000fea000383ffff */
.L_x_599:
[----:B------:R-:W-:Y:S01]  /*1a7e0*/  BSSY B1, `(.L_x_642) ;  /* 0x0000006000017945 */ /* 0x000fe20003800000 */
[----:B------:R-:W-:-:S07]  /*1a7f0*/  MOV R15, 0xffffffff ;  /* 0xffffffff000f7802 */ /* 0x000fce0000000f00 */
[----:B------:R-:W-:Y:S05]  /*1a800*/  WARPSYNC.COLLECTIVE R15, `(.L_x_643) ;  /* 0x000000000f0c7348 */ /* 0x000fea0003c00000 */
[----:B------:R-:W-:Y:S02]  /*1a810*/  ELECT P6, UR62, PT ;  /* 0x00000000003e782f */ /* 0x000fe400038c0000 */
[----:B------:R-:W-:Y:S01]  /*1a820*/  MOV R14, UR62 ;  /* 0x0000003e000e7c02 */ /* 0x000fe20008000f00 */
[----:B------:R-:W-:Y:S10]  /*1a830*/  ENDCOLLECTIVE ;  /* 0x000000000000791b */ /* 0x000ff40003800000 */
.L_x_643:
[----:B------:R-:W-:Y:S05]  /*1a840*/  BSYNC B1 ;  /* 0x0000000000017941 */ /* 0x000fea0003800000 */
.L_x_642:
[----:B------:R-:W-:Y:S05]  /*1a850*/  BRA `(.L_x_644) ;  /* 0xffffffe400d87947 */ /* 0x000fea000383ffff */
.L_x_602:
[----:B--2---:R2:W3:Y:S02]  /*1a860*/  SYNCS.PHASECHK.TRANS64.TRYWAIT P1, [R15+URZ+0x40], R6 ;  /* 0x000040060f0075a7 */ /* 0x0044e4000802017f */
[----:B---3--:R-:W-:Y:S05]  /*1a870*/  @!P1 NANOSLEEP.SYNCS 0x989680 ;  /* 0x009896800000995d */ /* 0x008fea0003900000 */
[----:B------:R-:W3:Y:S02]  /*1a880*/  @!P1 SYNCS.PHASECHK.TRANS64 P1, [R15+URZ+0x40], R6 ;  /* 0x000040060f0095a7 */ /* 0x000ee4000802007f */
[----:B---3--:R-:W-:Y:S05]  /*1a890*/  @!P1 BRA `(.L_x_602) ;  /* 0xfffffffc00f09947 */ /* 0x008fea000383ffff */
[----:B------:R-:W-:Y:S05]  /*1a8a0*/  BRA `(.L_x_645) ;  /* 0xffffffe8000c7947 */ /* 0x000fea000383ffff */
.L_x_611:
[----:B------:R-:W-:Y:S01]  /*1a8b0*/  BSSY B0, `(.L_x_646) ;  /* 0x0000006000007945 */ /* 0x000fe20003800000 */
[----:B------:R-:W-:-:S07]  /*1a8c0*/  MOV R15, 0xffffffff ;  /* 0xffffffff000f7802 */ /* 0x000fce0000000f00 */
[----:B------:R-:W-:Y:S05]  /*1a8d0*/  WARPSYNC.COLLECTIVE R15, `(.L_x_647) ;  /* 0x000000000f0c7348 */ /* 0x000fea0003c00000 */
[----:B------:R-:W-:Y:S02]  /*1a8e0*/  ELECT P6, UR62, PT ;  /* 0x00000000003e782f */ /* 0x000fe400038c0000 */
[----:B------:R-:W-:Y:S01]  /*1a8f0*/  MOV R14, UR62 ;  /* 0x0000003e000e7c02 */ /* 0x000fe20008000f00 */
[----:B------:R-:W-:Y:S10]  /*1a900*/  ENDCOLLECTIVE ;  /* 0x000000000000791b */ /* 0x000ff40003800000 */
.L_x_647:
[----:B------:R-:W-:Y:S05]  /*1a910*/  BSYNC B0 ;  /* 0x0000000000007941 */ /* 0x000fea0003800000 */
.L_x_646:
[----:B------:R-:W-:Y:S05]  /*1a920*/  BRA `(.L_x_648) ;  /* 0xfffffff000807947 */ /* 0x000fea000383ffff */
.L_x_615:
[----:B-1----:R1:W2:Y:S02]  /*1a930*/  SYNCS.PHASECHK.TRANS64.TRYWAIT P0, [R7+URZ], R2 ;  /* 0x00000002070075a7 */ /* 0x0022a4000800017f */
[----:B--2---:R-:W-:Y:S05]  /*1a940*/  @!P0 NANOSLEEP.SYNCS 0x989680 ;  /* 0x009896800000895d */ /* 0x004fea0003900000 */
[----:B------:R-:W2:Y:S02]  /*1a950*/  @!P0 SYNCS.PHASECHK.TRANS64 P0, [R7+URZ], R2 ;  /* 0x00000002070085a7 */ /* 0x000ea4000800007f */
[----:B--2---:R-:W-:Y:S05]  /*1a960*/  @!P0 BRA `(.L_x_615) ;  /* 0xfffffffc00f08947 */ /* 0x004fea000383ffff */
[----:B------:R-:W-:Y:S05]  /*1a970*/  BRA `(.L_x_649) ;  /* 0xfffffff000c47947 */ /* 0x000fea000383ffff */
.L_x_616:
[----:B-1----:R1:W2:Y:S02]  /*1a980*/  SYNCS.PHASECHK.TRANS64.TRYWAIT P0, [R9+URZ], R4 ;  /* 0x00000004090075a7 */ /* 0x0022a4000800017f */
[----:B--2---:R-:W-:Y:S05]  /*1a990*/  @!P0 NANOSLEEP.SYNCS 0x989680 ;  /* 0x009896800000895d */ /* 0x004fea0003900000 */
[----:B------:R-:W2:Y:S02]  /*1a9a0*/  @!P0 SYNCS.PHASECHK.TRANS64 P0, [R9+URZ], R4 ;  /* 0x00000004090085a7 */ /* 0x000ea4000800007f */
[----:B--2---:R-:W-:Y:S05]  /*1a9b0*/  @!P0 BRA `(.L_x_616) ;  /* 0xfffffffc00f08947 */ /* 0x004fea000383ffff */
[----:B------:R-:W-:Y:S05]  /*1a9c0*/  BRA `(.L_x_650) ;  /* 0xfffffff000d47947 */ /* 0x000fea000383ffff */
.L_x_617:
[----:B-1----:R1:W2:Y:S02]  /*1a9d0*/  SYNCS.PHASECHK.TRANS64.TRYWAIT P0, [R6+URZ], R5 ;  /* 0x00000005060075a7 */ /* 0x0022a4000800017f */
[----:B--2---:R-:W-:Y:S05]  /*1a9e0*/  @!P0 NANOSLEEP.SYNCS 0x989680 ;  /* 0x009896800000895d */ /* 0x004fea0003900000 */
[----:B------:R-:W2:Y:S02]  /*1a9f0*/  @!P0 SYNCS.PHASECHK.TRANS64 P0, [R6+URZ], R5 ;  /* 0x00000005060085a7 */ /* 0x000ea4000800007f */
[----:B--2---:R-:W-:Y:S05]  /*1aa00*/  @!P0 BRA `(.L_x_617) ;  /* 0xfffffffc00f08947 */ /* 0x004fea000383ffff */
[----:B------:R-:W-:Y:S05]  /*1aa10*/  BRA `(.L_x_651) ;  /* 0xfffffff000e47947 */ /* 0x000fea000383ffff */
.L_x_618:
[----:B-1----:R1:W2:Y:S02]  /*1aa20*/  SYNCS.PHASECHK.TRANS64.TRYWAIT P0, [R9+URZ], R4 ;  /* 0x00000004090075a7 */ /* 0x0022a4000800017f */
[----:B--2---:R-:W-:Y:S05]  /*1aa30*/  @!P0 NANOSLEEP.SYNCS 0x989680 ;  /* 0x009896800000895d */ /* 0x004fea0003900000 */
[----:B------:R-:W2:Y:S02]  /*1aa40*/  @!P0 SYNCS.PHASECHK.TRANS64 P0, [R9+URZ], R4 ;  /* 0x00000004090085a7 */ /* 0x000ea4000800007f */
[----:B--2---:R-:W-:Y:S05]  /*1aa50*/  @!P0 BRA `(.L_x_618) ;  /* 0xfffffffc00f08947 */ /* 0x004fea000383ffff */
[----:B------:R-:W-:Y:S05]  /*1aa60*/  BRA `(.L_x_652) ;  /* 0xfffffff000f47947 */ /* 0x000fea000383ffff */
.L_x_619:
[----:B-1----:R1:W2:Y:S02]  /*1aa70*/  SYNCS.PHASECHK.TRANS64.TRYWAIT P0, [R6+URZ], R5 ;  /* 0x00000005060075a7 */ /* 0x0022a4000800017f */
[----:B--2---:R-:W-:Y:S05]  /*1aa80*/  @!P0 NANOSLEEP.SYNCS 0x989680 ;  /* 0x009896800000895d */ /* 0x004fea0003900000 */
[----:B------:R-:W2:Y:S02]  /*1aa90*/  @!P0 SYNCS.PHASECHK.TRANS64 P0, [R6+URZ], R5 ;  /* 0x00000005060085a7 */ /* 0x000ea4000800007f */
[----:B--2---:R-:W-:Y:S05]  /*1aaa0*/  @!P0 BRA `(.L_x_619) ;  /* 0xfffffffc00f08947 */ /* 0x004fea000383ffff */
[----:B------:R-:W-:Y:S05]  /*1aab0*/  BRA `(.L_x_653) ;  /* 0xfffffff400047947 */ /* 0x000fea000383ffff */
.L_x_620:
[----:B-1----:R1:W2:Y:S02]  /*1aac0*/  SYNCS.PHASECHK.TRANS64.TRYWAIT P0, [R9+URZ], R4 ;  /* 0x00000004090075a7 */ /* 0x0022a4000800017f */
[----:B--2---:R-:W-:Y:S05]  /*1aad0*/  @!P0 NANOSLEEP.SYNCS 0x989680 ;  /* 0x009896800000895d */ /* 0x004fea0003900000 */
[----:B------:R-:W2:Y:S02]  /*1aae0*/  @!P0 SYNCS.PHASECHK.TRANS64 P0, [R9+URZ], R4 ;  /* 0x00000004090085a7 */ /* 0x000ea4000800007f */
[----:B--2---:R-:W-:Y:S05]  /*1aaf0*/  @!P0 BRA `(.L_x_620) ;  /* 0xfffffffc00f08947 */ /* 0x004fea000383ffff */
[----:B------:R-:W-:Y:S05]  /*1ab00*/  BRA `(.L_x_654) ;  /* 0xfffffff400147947 */ /* 0x000fea000383ffff */
.L_x_621:
[----:B--2---:R2:W3:Y:S02]  /*1ab10*/  SYNCS.PHASECHK.TRANS64.TRYWAIT P0, [R6+URZ], R5 ;  /* 0x00000005060075a7 */ /* 0x0044e4000800017f */
[----:B---3--:R-:W-:Y:S05]  /*1ab20*/  @!P0 NANOSLEEP.SYNCS 0x989680 ;  /* 0x009896800000895d */ /* 0x008fea0003900000 */
[----:B------:R-:W3:Y:S02]  /*1ab30*/  @!P0 SYNCS.PHASECHK.TRANS64 P0, [R6+URZ], R5 ;  /* 0x00000005060085a7 */ /* 0x000ee4000800007f */
[----:B---3--:R-:W-:Y:S05]  /*1ab40*/  @!P0 BRA `(.L_x_621) ;  /* 0xfffffffc00f08947 */ /* 0x008fea000383ffff */
[----:B------:R-:W-:Y:S05]  /*1ab50*/  BRA `(.L_x_655) ;  /* 0xfffffff4001c7947 */ /* 0x000fea000383ffff */
        .weak           $__internal_0_$__cuda_sm20_rcp_rn_f32_slowpath
        .type           $__internal_0_$__cuda_sm20_rcp_rn_f32_slowpath,@function
        .size           $__internal_0_$__cuda_sm20_rcp_rn_f32_slowpath,(.L_x_661 - $__internal_0_$__cuda_sm20_rcp_rn_f32_slowpath)
$__internal_0_$__cuda_sm20_rcp_rn_f32_slowpath:
[----:B------:R-:W-:Y:S01]  /*1ab60*/  SHF.L.U32 R3, R0, 0x1, RZ ;  /* 0x0000000100037819 */ /* 0x000fe200000006ff */
[----:B------:R-:W-:Y:S03]  /*1ab70*/  BSSY B0, `(.L_x_656) ;  /* 0x0000030000007945 */ /* 0x000fe60003800000 */
[----:B------:R-:W-:-:S04]  /*1ab80*/  SHF.R.U32.HI R3, RZ, 0x18, R3 ;  /* 0x00000018ff037819 */ /* 0x000fc80000011603 */
[----:B------:R-:W-:-:S13]  /*1ab90*/  ISETP.NE.U32.AND P2, PT, R3, RZ, PT ;  /* 0x000000ff0300720c */ /* 0x000fda0003f45070 */
[----:B------:R-:W-:Y:S05]  /*1aba0*/  @P2 BRA `(.L_x_657) ;  /* 0x0000000000282947 */ /* 0x000fea0003800000 */
[----:B------:R-:W-:-:S04]  /*1abb0*/  SHF.L.U32 R3, R0, 0x1, RZ ;  /* 0x0000000100037819 */ /* 0x000fc800000006ff */
[----:B------:R-:W-:-:S13]  /*1abc0*/  ISETP.NE.AND P2, PT, R3, RZ, PT ;  /* 0x000000ff0300720c */ /* 0x000fda0003f45270 */
[----:B------:R-:W-:Y:S01]  /*1abd0*/  @P2 FFMA R34, R0, 1.84467440737095516160e+19, RZ ;  /* 0x5f80000000222823 */ /* 0x000fe200000000ff */
[----:B------:R-:W-:Y:S08]  /*1abe0*/  @!P2 MUFU.RCP R5, R0 ;  /* 0x000000000005a308 */ /* 0x000ff00000001000 */
[----:B------:R-:W1:Y:S02]  /*1abf0*/  @P2 MUFU.RCP R3, R34 ;  /* 0x0000002200032308 */ /* 0x000e640000001000 */
[----:B-1----:R-:W-:-:S04]  /*1ac00*/  @P2 FFMA R35, R34, R3, -1 ;  /* 0xbf80000022232423 */ /* 0x002fc80000000003 */
[----:B------:R-:W-:-:S04]  /*1ac10*/  @P2 FADD.FTZ R36, -R35, -RZ ;  /* 0x800000ff23242221 */ /* 0x000fc80000010100 */
[----:B------:R-:W-:-:S04]  /*1ac20*/  @P2 FFMA R3, R3, R36, R3 ;  /* 0x0000002403032223 */ /* 0x000fc80000000003 */
[----:B------:R-:W-:Y:S01]  /*1ac30*/  @P2 FFMA R5, R3, 1.84467440737095516160e+19, RZ ;  /* 0x5f80000003052823 */ /* 0x000fe200000000ff */
[----:B------:R-:W-:Y:S06]  /*1ac40*/  BRA `(.L_x_658) ;  /* 0x0000000000887947 */ /* 0x000fec0003800000 */
.L_x_657:
[----:B------:R-:W-:-:S04]  /*1ac50*/  IADD3 R5, R3, -0xfd, RZ ;  /* 0xffffff0303057810 */ /* 0x000fc80007ffe0ff */
[----:B------:R-:W-:-:S13]  /*1ac60*/  ISETP.GT.U32.AND P2, PT, R5, 0x1, PT ;  /* 0x000000010500780c */ /* 0x000fda0003f44070 */
[----:B------:R-:W-:Y:S05]  /*1ac70*/  @P2 BRA `(.L_x_659) ;  /* 0x0000000000782947 */ /* 0x000fea0003800000 */
[----:B------:R-:W-:Y:S02]  /*1ac80*/  LOP3.LUT R40, R0, 0x7fffff, RZ, 0xc0, !PT ;  /* 0x007fffff00287812 */ /* 0x000fe400078ec0ff */
[----:B------:R-:W-:Y:S02]  /*1ac90*/  MOV R36, 0x3 ;  /* 0x0000000300247802 */ /* 0x000fe40000000f00 */
[----:B------:R-:W-:Y:S02]  /*1aca0*/  LOP3.LUT R40, R40, 0x3f800000, RZ, 0xfc, !PT ;  /* 0x3f80000028287812 */ /* 0x000fe400078efcff */
[----:B------:R-:W-:Y:S02]  /*1acb0*/  IADD3 R3, R3, -0xfc, RZ ;  /* 0xffffff0403037810 */ /* 0x000fe40007ffe0ff */
[----:B------:R-:W1:Y:S02]  /*1acc0*/  MUFU.RCP R35, R40 ;  /* 0x0000002800237308 */ /* 0x000e640000001000 */
[----:B-1----:R-:W-:-:S04]  /*1acd0*/  FFMA R38, R40, R35, -1 ;  /* 0xbf80000028267423 */ /* 0x002fc80000000023 */
[----:B------:R-:W-:-:S04]  /*1ace0*/  FADD.FTZ R38, -R38, -RZ ;  /* 0x800000ff26267221 */ /* 0x000fc80000010100 */
[CCC-:B------:R-:W-:Y:S01]  /*1acf0*/  FFMA.RM R34, R35.reuse, R38.reuse, R35.reuse ;  /* 0x0000002623227223 */ /* 0x1c0fe20000004023 */
[----:B------:R-:W-:Y:S01]  /*1ad00*/  FFMA.RP R37, R35, R38, R35 ;  /* 0x0000002623257223 */ /* 0x000fe20000008023 */
[----:B------:R-:W-:-:S03]  /*1ad10*/  SHF.L.U32 R35, R36, R5, RZ ;  /* 0x0000000524237219 */ /* 0x000fc600000006ff */
[C---:B------:R-:W-:Y:S02]  /*1ad20*/  LOP3.LUT R38, R34.reuse, 0x7fffff, RZ, 0xc0, !PT ;  /* 0x007fffff22267812 */ /* 0x040fe400078ec0ff */
[----:B------:R-:W-:Y:S02]  /*1ad30*/  FSETP.NEU.FTZ.AND P2, PT, R34, R37, PT ;  /* 0x000000252200720b */ /* 0x000fe40003f5d000 */
[----:B------:R-:W-:Y:S02]  /*1ad40*/  LOP3.LUT R34, R38, 0x800000, RZ, 0xfc, !PT ;  /* 0x0080000026227812 */ /* 0x000fe400078efcff */
[----:B------:R-:W-:Y:S02]  /*1ad50*/  SEL R36, RZ, 0xffffffff, !P2 ;  /* 0xffffffffff247807 */ /* 0x000fe40005000000 */
[----:B------:R-:W-:Y:S02]  /*1ad60*/  LOP3.LUT R38, R35, R34, RZ, 0xc0, !PT ;  /* 0x0000002223267212 */ /* 0x000fe400078ec0ff */
[----:B------:R-:W-:-:S02]  /*1ad70*/  IADD3 R36, -R36, RZ, RZ ;  /* 0x000000ff24247210 */ /* 0x000fc40007ffe1ff */
[-C--:B------:R-:W-:Y:S02]  /*1ad80*/  SHF.R.U32.HI R38, RZ, R5.reuse, R38 ;  /* 0x00000005ff267219 */ /* 0x080fe40000011626 */
[--C-:B------:R-:W-:Y:S02]  /*1ad90*/  LOP3.LUT P3, RZ, R36, R5, R34.reuse, 0xf8, !PT ;  /* 0x0000000524ff7212 */ /* 0x100fe4000786f822 */
[C---:B------:R-:W-:Y:S02]  /*1ada0*/  LOP3.LUT P2, RZ, R38.reuse, 0x1, RZ, 0xc0, !PT ;  /* 0x0000000126ff7812 */ /* 0x040fe4000784c0ff */
[----:B------:R-:W-:Y:S02]  /*1adb0*/  LOP3.LUT P4, RZ, R38, 0x2, RZ, 0xc0, !PT ;  /* 0x0000000226ff7812 */ /* 0x000fe4000788c0ff */
[----:B------:R-:W-:Y:S02]  /*1adc0*/  SHF.R.U32.HI R3, RZ, R3, R34 ;  /* 0x00000003ff037219 */ /* 0x000fe40000011622 */
[----:B------:R-:W-:-:S02]  /*1add0*/  PLOP3.LUT P2, PT, P2, P3, P4, 0xe0, 0x0 ;  /* 0x000000000000781c */ /* 0x000fc40001747c40 */
[----:B------:R-:W-:Y:S02]  /*1ade0*/  LOP3.LUT P3, RZ, R0, 0x7fffff, RZ, 0xc0, !PT ;  /* 0x007fffff00ff7812 */ /* 0x000fe4000786c0ff */
[----:B------:R-:W-:-:S04]  /*1adf0*/  SEL R5, RZ, 0x1, !P2 ;  /* 0x00000001ff057807 */ /* 0x000fc80005000000 */
[----:B------:R-:W-:-:S04]  /*1ae00*/  IADD3 R5, -R5, RZ, RZ ;  /* 0x000000ff05057210 */ /* 0x000fc80007ffe1ff */
[----:B------:R-:W-:-:S13]  /*1ae10*/  ISETP.GE.AND P2, PT, R5, RZ, PT ;  /* 0x000000ff0500720c */ /* 0x000fda0003f46270 */
[----:B------:R-:W-:-:S04]  /*1ae20*/  @!P2 IADD3 R3, R3, 0x1, RZ ;  /* 0x000000010303a810 */ /* 0x000fc80007ffe0ff */
[----:B------:R-:W-:-:S04]  /*1ae30*/  @!P3 SHF.L.U32 R3, R3, 0x1, RZ ;  /* 0x000000010303b819 */ /* 0x000fc800000006ff */
[----:B------:R-:W-:Y:S01]  /*1ae40*/  LOP3.LUT R5, R3, 0x80000000, R0, 0xf8, !PT ;  /* 0x8000000003057812 */ /* 0x000fe200078ef800 */
[----:B------:R-:W-:Y:S06]  /*1ae50*/  BRA `(.L_x_658) ;  /* 0x0000000000047947 */ /* 0x000fec0003800000 */
.L_x_659:
[----:B------:R1:W2:Y:S02]  /*1ae60*/  MUFU.RCP R5, R0 ;  /* 0x0000000000057308 */ /* 0x0002a40000001000 */
.L_x_658:
[----:B------:R-:W-:Y:S05]  /*1ae70*/  BSYNC B0 ;  /* 0x0000000000007941 */ /* 0x000fea0003800000 */
.L_x_656:
[----:B-12---:R-:W-:Y:S02]  /*1ae80*/  MOV R0, R5 ;  /* 0x0000000500007202 */ /* 0x006fe40000000f00 */
[----:B------:R-:W-:-:S04]  /*1ae90*/  MOV R5, 0x0 ;  /* 0x0000000000057802 */ /* 0x000fc80000000f00 */
[----:B------:R-:W-:Y:S05]  /*1aea0*/  RET.REL.NODEC R4 `(_ZN7cutlass13device_kernelINS_4gemm6kernel13GemmUniversalIN4cute5tupleIJiiiiEEENS1_10collective13CollectiveMmaINS1_37MainloopSm90TmaGmmaWarpSpecializedFP8ILi8ENS5_IJNS4_1CILi1EEESB_SB_EEENS1_35KernelTmaWarpSpecializedCooperativeEEENS5_IJNSA_ILi256EEENSA_ILi128EEENSA_ILi64EEEEEENS_12float_e4m3_tENS5_IJlSB_lEEESJ_SK_NS4_8TiledMMAINS4_8MMA_AtomIJNS4_4SM904GMMA31MMA_64x128x32_F32E4M3E4M3_SS_TNILNSO_7ScaleInE1ELSQ_1EEEEEENS4_6LayoutINS5_IJNSA_ILi2EEESB_SB_EEENS5_IJSB_NSA_ILi0EEESW_EEEEENS5_IJNS4_10UnderscoreESZ_SZ_EEEEENS4_13SM90_TMA_LOADENS4_14ComposedLayoutINS4_7SwizzleILi2ELi4ELi3EEENS4_18smem_ptr_flag_bitsILi8EEENST_INS5_IJNSA_ILi8EEESH_EEENS5_IJSH_SB_EEEEEEEvNS4_8identityES12_S1C_vS1D_EENS_8epilogue10collective18CollectiveEpilogueINS1F_22Sm90TmaWarpSpecializedILi4ELi2ELi16ELb0ELb0EEEJSI_NS5_IJSG_NSA_ILi32EEEEEESJ_SK_SJ_SK_NS1F_6fusion15FusionCallbacksIS1J_NS1M_13LinCombEltActINS1F_6thread7SigmoidESJ_fSJ_fLNS_15FloatRoundStyleE2EEESI_S1L_JEEES12_NS13_INS14_ILi1ELi4ELi3EEES17_NST_INS5_IJS18_S1K_EEENS5_IJS1K_SB_EEEEEEENS4_39AutoVectorizingCopyWithAssumedAlignmentILi128EEENS4_14SM90_TMA_STOREES1Y_S20_NS4_9Copy_AtomIJNS4_17SM90_U32x4_STSM_NENS_6half_tEEEEvEEEvvEEEEvNT_6ParamsE) ;  /* 0xfffffe5004547950 */ /* 0x000fea0003c3ffff */
.L_x_660:
[----:B------:R-:W-:-:S00]  /*1aeb0*/  BRA `(.L_x_660) ;  /* 0xfffffffc00fc7947 */ /* 0x000fc0000383ffff */
[----:B------:R-:W-:-:S00]  /*1aec0*/  NOP ;  /* 0x0000000000007918 */ /* 0x000fc00000000000 */
        /* <DEDUP_REMOVED lines=11> */
.L_x_661:


//--------------------- .nv.global.init           --------------------------
	.section	.nv.global.init,"aw",@progbits
.nv.global.init:
	.type		$str$24,@object
	.size		$str$24,($str$25 - $str$24)
$str$24:
        /*0000*/ 	.byte	0x28, 0x61, 0x64, 0x64, 0x72, 0x65, 0x73, 0x73, 0x20, 0x26, 0x20, 0x6d, 0x61, 0x73, 0x6b, 0x29
        /*0010*/ 	.byte	0x20, 0x3d, 0x3d, 0x20, 0x30, 0x00
	.type		$str$25,@object
	.size		$str$25,(__unnamed_1 - $str$25)
$str$25:
        /*0016*/ 	.byte	0x2f, 0x74, 0x6d, 0x70, 0x2f, 0x63, 0x75, 0x74, 0x6c, 0x61, 0x73, 0x73, 0x5f, 0x73, 0x77, 0x65
        /*0026*/ 	.byte	0x65, 0x70, 0x5f, 0x73, 0x72, 0x63, 0x2f, 0x69, 0x6e, 0x63, 0x6c, 0x75, 0x64, 0x65, 0x2f, 0x63
        /*0036*/ 	.byte	0x75, 0x74, 0x65, 0x2f, 0x70, 0x6f, 0x69, 0x6e, 0x74, 0x65, 0x72, 0x5f, 0x66, 0x6c, 0x61, 0x67
        /*0046*/ 	.byte	0x67, 0x65, 0x64, 0x2e, 0x68, 0x70, 0x70, 0x00
	.type		__unnamed_1,@object
	.size		__unnamed_1,(__unnamed_2 - __unnamed_1)
__unnamed_1:
        /* <DEDUP_REMOVED lines=28> */
        /*020e*/ 	.byte	0x3a, 0x43, 0x3c, 0x34, 0x30, 0x39, 0x36, 0x3e, 0x3e, 0x3e, 0x3e, 0x3e, 0x5d, 0x00
	.type		__unnamed_2,@object
	.size		__unnamed_2,(.L_1 - __unnamed_2)
__unnamed_2:
        /* <DEDUP_REMOVED lines=29> */
.L_1:


//--------------------- .nv.shared._ZN7cutlass13device_kernelINS_4gemm6kernel13GemmUniversalIN4cute5tupleIJiiiiEEENS1_10collective13CollectiveMmaINS1_37MainloopSm90TmaGmmaWarpSpecializedFP8ILi8ENS5_IJNS4_1CILi1EEESB_SB_EEENS1_35KernelTmaWarpSpecializedCooperativeEEENS5_IJNSA_ILi256EEENSA_ILi128EEENSA_ILi64EEEEEENS_12float_e4m3_tENS5_IJlSB_lEEESJ_SK_NS4_8TiledMMAINS4_8MMA_AtomIJNS4_4SM904GMMA31MMA_64x128x32_F32E4M3E4M3_SS_TNILNSO_7ScaleInE1ELSQ_1EEEEEENS4_6LayoutINS5_IJNSA_ILi2EEESB_SB_EEENS5_IJSB_NSA_ILi0EEESW_EEEEENS5_IJNS4_10UnderscoreESZ_SZ_EEEEENS4_13SM90_TMA_LOADENS4_14ComposedLayoutINS4_7SwizzleILi2ELi4ELi3EEENS4_18smem_ptr_flag_bitsILi8EEENST_INS5_IJNSA_ILi8EEESH_EEENS5_IJSH_SB_EEEEEEEvNS4_8identityES12_S1C_vS1D_EENS_8epilogue10collective18CollectiveEpilogueINS1F_22Sm90TmaWarpSpecializedILi4ELi2ELi16ELb0ELb0EEEJSI_NS5_IJSG_NSA_ILi32EEEEEESJ_SK_SJ_SK_NS1F_6fusion15FusionCallbacksIS1J_NS1M_13LinCombEltActINS1F_6thread7SigmoidESJ_fSJ_fLNS_15FloatRoundStyleE2EEESI_S1L_JEEES12_NS13_INS14_ILi1ELi4ELi3EEES17_NST_INS5_IJS18_S1K_EEENS5_IJS1K_SB_EEEEEEENS4_39AutoVectorizingCopyWithAssumedAlignmentILi128EEENS4_14SM90_TMA_STOREES1Y_S20_NS4_9Copy_AtomIJNS4_17SM90_U32x4_STSM_NENS_6half_tEEEEvEEEvvEEEEvNT_6ParamsE --------------------------
	.section	.nv.shared._ZN7cutlass13device_kernelINS_4gemm6kernel13GemmUniversalIN4cute5tupleIJiiiiEEENS1_10collective13CollectiveMmaINS1_37MainloopSm90TmaGmmaWarpSpecializedFP8ILi8ENS5_IJNS4_1CILi1EEESB_SB_EEENS1_35KernelTmaWarpSpecializedCooperativeEEENS5_IJNSA_ILi256EEENSA_ILi128EEENSA_ILi64EEEEEENS_12float_e4m3_tENS5_IJlSB_lEEESJ_SK_NS4_8TiledMMAINS4_8MMA_AtomIJNS4_4SM904GMMA31MMA_64x128x32_F32E4M3E4M3_SS_TNILNSO_7ScaleInE1ELSQ_1EEEEEENS4_6LayoutINS5_IJNSA_ILi2EEESB_SB_EEENS5_IJSB_NSA_ILi0EEESW_EEEEENS5_IJNS4_10UnderscoreESZ_SZ_EEEEENS4_13SM90_TMA_LOADENS4_14ComposedLayoutINS4_7SwizzleILi2ELi4ELi3EEENS4_18smem_ptr_flag_bitsILi8EEENST_INS5_IJNSA_ILi8EEESH_EEENS5_IJSH_SB_EEEEEEEvNS4_8identityES12_S1C_vS1D_EENS_8epilogue10collective18CollectiveEpilogueINS1F_22Sm90TmaWarpSpecializedILi4ELi2ELi16ELb0ELb0EEEJSI_NS5_IJSG_NSA_ILi32EEEEEESJ_SK_SJ_SK_NS1F_6fusion15FusionCallbacksIS1J_NS1M_13LinCombEltActINS1F_6thread7SigmoidESJ_fSJ_fLNS_15FloatRoundStyleE2EEESI_S1L_JEEES12_NS13_INS14_ILi1ELi4ELi3EEES17_NST_INS5_IJS18_S1K_EEENS5_IJS1K_SB_EEEEEEENS4_39AutoVectorizingCopyWithAssumedAlignmentILi128EEENS4_14SM90_TMA_STOREES1Y_S20_NS4_9Copy_AtomIJNS4_17SM90_U32x4_STSM_NENS_6half_tEEEEvEEEvvEEEEvNT_6ParamsE,"aw",@nobits
	.sectionflags	@""
	.align	16
	.zero		1024


//--------------------- .nv.shared.reserved.0     --------------------------
	.section	.nv.shared.reserved.0,"aw",@nobits
	.weak		__nv_reservedSMEM_offset_0_alias
	.size		__nv_reservedSMEM_offset_0_alias, 0, 0
	.other		__nv_reservedSMEM_offset_0_alias,@"STO_CUDA_RESERVED_SHARED STV_DEFAULT"
__nv_reservedSMEM_offset_0_alias:
	.zero		0


//--------------------- .nv.global                --------------------------
	.section	.nv.global,"aw",@nobits
.nv.global:
	.type		_ZN39_INTERNAL_3030e589_4_k_cu_ef725567_26424cute1_E,@object
	.size		_ZN39_INTERNAL_3030e589_4_k_cu_ef725567_26424cute1_E,(_ZN39_INTERNAL_3030e589_4_k_cu_ef725567_26424cuda3std3__45__cpo6cbeginE - _ZN39_INTERNAL_3030e589_4_k_cu_ef725567_26424cute1_E)
_ZN39_INTERNAL_3030e589_4_k_cu_ef725567_26424cute1_E:
	.zero		1
	.type		_ZN39_INTERNAL_3030e589_4_k_cu_ef725567_26424cuda3std3__45__cpo6cbeginE,@object
	.size		_ZN39_INTERNAL_3030e589_4_k_cu_ef725567_26424cuda3std3__45__cpo6cbeginE,(_ZN39_INTERNAL_3030e589_4_k_cu_ef725567_26424cuda3std3__48in_placeE - _ZN39_INTERNAL_3030e589_4_k_cu_ef725567_26424cuda3std3__45__cpo6cbeginE)
_ZN39_INTERNAL_3030e589_4_k_cu_ef725567_26424cuda3std3__45__cpo6cbeginE:
	.zero		1
	.type		_ZN39_INTERNAL_3030e589_4_k_cu_ef725567_26424cuda3std3__48in_placeE,@object
	.size		_ZN39_INTERNAL_3030e589_4_k_cu_ef725567_26424cuda3std3__48in_placeE,(_ZN39_INTERNAL_3030e589_4_k_cu_ef725567_26424cuda3std6ranges3__45__cpo9iter_moveE - _ZN39_INTERNAL_3030e589_4_k_cu_ef725567_26424cuda3std3__48in_placeE)
_ZN39_INTERNAL_3030e589_4_k_cu_ef725567_26424cuda3std3__48in_placeE:
	.zero		1
	.type		_ZN39_INTERNAL_3030e589_4_k_cu_ef725567_26424cuda3std6ranges3__45__cpo9iter_moveE,@object
	.size		_ZN39_INTERNAL_3030e589_4_k_cu_ef725567_26424cuda3std6ranges3__45__cpo9iter_moveE,(_ZN39_INTERNAL_3030e589_4_k_cu_ef725567_26424cuda3std3__45__cpo5beginE - _ZN39_INTERNAL_3030e589_4_k_cu_ef725567_26424cuda3std6ranges3__45__cpo9iter_moveE)
_ZN39_INTERNAL_3030e589_4_k_cu_ef725567_26424cuda3std6ranges3__45__cpo9iter_moveE:
	.zero		1
	.type		_ZN39_INTERNAL_3030e589_4_k_cu_ef725567_26424cuda3std3__45__cpo5beginE,@object
	.size		_ZN39_INTERNAL_3030e589_4_k_cu_ef725567_26424cuda3std3__45__cpo5beginE,(_ZN39_INTERNAL_3030e589_4_k_cu_ef725567_26424cuda3std3__441_GLOBAL__N__3030e589_4_k_cu_ef725567_26426ignoreE - _ZN39_INTERNAL_3030e589_4_k_cu_ef725567_26424cuda3std3__45__cpo5beginE)
_ZN39_INTERNAL_3030e589_4_k_cu_ef725567_26424cuda3std3__45__cpo5beginE:
	.zero		1
	.type		_ZN39_INTERNAL_3030e589_4_k_cu_ef725567_26424cuda3std3__441_GLOBAL__N__3030e589_4_k_cu_ef725567_26426ignoreE,@object
	.size		_ZN39_INTERNAL_3030e589_4_k_cu_ef725567_26424cuda3std3__441_GLOBAL__N__3030e589_4_k_cu_ef725567_26426ignoreE,(_ZN39_INTERNAL_3030e589_4_k_cu_ef725567_26424cute7productE - _ZN39_INTERNAL_3030e589_4_k_cu_ef725567_26424cuda3std3__441_GLOBAL__N__3030e589_4_k_cu_ef725567_26426ignoreE)
_ZN39_INTERNAL_3030e589_4_k_cu_ef725567_26424cuda3std3__441_GLOBAL__N__3030e589_4_k_cu_ef725567_26426ignoreE:
	.zero		1
	.type		_ZN39_INTERNAL_3030e589_4_k_cu_ef725567_26424cute7productE,@object
	.size		_ZN39_INTERNAL_3030e589_4_k_cu_ef725567_26424cute7productE,(_ZN39_INTERNAL_3030e589_4_k_cu_ef725567_26424cuda3std3__45__cpo3endE - _ZN39_INTERNAL_3030e589_4_k_cu_ef725567_26424cute7productE)
_ZN39_INTERNAL_3030e589_4_k_cu_ef725567_26424cute7productE:
	.zero		1
	.type		_ZN39_INTERNAL_3030e589_4_k_cu_ef725567_26424cuda3std3__45__cpo3endE,@object
	.size		_ZN39_INTERNAL_3030e589_4_k_cu_ef725567_26424cuda3std3__45__cpo3endE,(_ZN39_INTERNAL_3030e589_4_k_cu_ef725567_26424cuda3std3__419piecewise_constructE - _ZN39_INTERNAL_3030e589_4_k_cu_ef725567_26424cuda3std3__45__cpo3endE)
_ZN39_INTERNAL_3030e589_4_k_cu_ef725567_26424cuda3std3__45__cpo3endE:
	.zero		1
	.type		_ZN39_INTERNAL_3030e589_4_k_cu_ef725567_26424cuda3std3__419piecewise_constructE,@object
	.size		_ZN39_INTERNAL_3030e589_4_k_cu_ef725567_26424cuda3std3__419piecewise_constructE,(_ZN39_INTERNAL_3030e589_4_k_cu_ef725567_26424cuda3std3__45__cpo4cendE - _ZN39_INTERNAL_3030e589_4_k_cu_ef725567_26424cuda3std3__419piecewise_constructE)
_ZN39_INTERNAL_3030e589_4_k_cu_ef725567_26424cuda3std3__419piecewise_constructE:
	.zero		1
	.type		_ZN39_INTERNAL_3030e589_4_k_cu_ef725567_26424cuda3std3__45__cpo4cendE,@object
	.size		_ZN39_INTERNAL_3030e589_4_k_cu_ef725567_26424cuda3std3__45__cpo4cendE,(_ZN39_INTERNAL_3030e589_4_k_cu_ef725567_26424cuda3std6ranges3__45__cpo4swapE - _ZN39_INTERNAL_3030e589_4_k_cu_ef725567_26424cuda3std3__45__cpo4cendE)
_ZN39_INTERNAL_3030e589_4_k_cu_ef725567_26424cuda3std3__45__cpo4cendE:
	.zero		1
	.type		_ZN39_INTERNAL_3030e589_4_k_cu_ef725567_26424cuda3std6ranges3__45__cpo4swapE,@object
	.size		_ZN39_INTERNAL_3030e589_4_k_cu_ef725567_26424cuda3std6ranges3__45__cpo4swapE,(.L_9 - _ZN39_INTERNAL_3030e589_4_k_cu_ef725567_26424cuda3std6ranges3__45__cpo4swapE)
_ZN39_INTERNAL_3030e589_4_k_cu_ef725567_26424cuda3std6ranges3__45__cpo4swapE:
	.zero		1
.L_9:


//--------------------- .nv.constant0._ZN7cutlass13device_kernelINS_4gemm6kernel13GemmUniversalIN4cute5tupleIJiiiiEEENS1_10collective13CollectiveMmaINS1_37MainloopSm90TmaGmmaWarpSpecializedFP8ILi8ENS5_IJNS4_1CILi1EEESB_SB_EEENS1_35KernelTmaWarpSpecializedCooperativeEEENS5_IJNSA_ILi256EEENSA_ILi128EEENSA_ILi64EEEEEENS_12float_e4m3_tENS5_IJlSB_lEEESJ_SK_NS4_8TiledMMAINS4_8MMA_AtomIJNS4_4SM904GMMA31MMA_64x128x32_F32E4M3E4M3_SS_TNILNSO_7ScaleInE1ELSQ_1EEEEEENS4_6LayoutINS5_IJNSA_ILi2EEESB_SB_EEENS5_IJSB_NSA_ILi0EEESW_EEEEENS5_IJNS4_10UnderscoreESZ_SZ_EEEEENS4_13SM90_TMA_LOADENS4_14ComposedLayoutINS4_7SwizzleILi2ELi4ELi3EEENS4_18smem_ptr_flag_bitsILi8EEENST_INS5_IJNSA_ILi8EEESH_EEENS5_IJSH_SB_EEEEEEEvNS4_8identityES12_S1C_vS1D_EENS_8epilogue10collective18CollectiveEpilogueINS1F_22Sm90TmaWarpSpecializedILi4ELi2ELi16ELb0ELb0EEEJSI_NS5_IJSG_NSA_ILi32EEEEEESJ_SK_SJ_SK_NS1F_6fusion15FusionCallbacksIS1J_NS1M_13LinCombEltActINS1F_6thread7SigmoidESJ_fSJ_fLNS_15FloatRoundStyleE2EEESI_S1L_JEEES12_NS13_INS14_ILi1ELi4ELi3EEES17_NST_INS5_IJS18_S1K_EEENS5_IJS1K_SB_EEEEEEENS4_39AutoVectorizingCopyWithAssumedAlignmentILi128EEENS4_14SM90_TMA_STOREES1Y_S20_NS4_9Copy_AtomIJNS4_17SM90_U32x4_STSM_NENS_6half_tEEEEvEEEvvEEEEvNT_6ParamsE --------------------------
	.section	.nv.constant0._ZN7cutlass13device_kernelINS_4gemm6kernel13GemmUniversalIN4cute5tupleIJiiiiEEENS1_10collective13CollectiveMmaINS1_37MainloopSm90TmaGmmaWarpSpecializedFP8ILi8ENS5_IJNS4_1CILi1EEESB_SB_EEENS1_35KernelTmaWarpSpecializedCooperativeEEENS5_IJNSA_ILi256EEENSA_ILi128EEENSA_ILi64EEEEEENS_12float_e4m3_tENS5_IJlSB_lEEESJ_SK_NS4_8TiledMMAINS4_8MMA_AtomIJNS4_4SM904GMMA31MMA_64x128x32_F32E4M3E4M3_SS_TNILNSO_7ScaleInE1ELSQ_1EEEEEENS4_6LayoutINS5_IJNSA_ILi2EEESB_SB_EEENS5_IJSB_NSA_ILi0EEESW_EEEEENS5_IJNS4_10UnderscoreESZ_SZ_EEEEENS4_13SM90_TMA_LOADENS4_14ComposedLayoutINS4_7SwizzleILi2ELi4ELi3EEENS4_18smem_ptr_flag_bitsILi8EEENST_INS5_IJNSA_ILi8EEESH_EEENS5_IJSH_SB_EEEEEEEvNS4_8identityES12_S1C_vS1D_EENS_8epilogue10collective18CollectiveEpilogueINS1F_22Sm90TmaWarpSpecializedILi4ELi2ELi16ELb0ELb0EEEJSI_NS5_IJSG_NSA_ILi32EEEEEESJ_SK_SJ_SK_NS1F_6fusion15FusionCallbacksIS1J_NS1M_13LinCombEltActINS1F_6thread7SigmoidESJ_fSJ_fLNS_15FloatRoundStyleE2EEESI_S1L_JEEES12_NS13_INS14_ILi1ELi4ELi3EEES17_NST_INS5_IJS18_S1K_EEENS5_IJS1K_SB_EEEEEEENS4_39AutoVectorizingCopyWithAssumedAlignmentILi128EEENS4_14SM90_TMA_STOREES1Y_S20_NS4_9Copy_AtomIJNS4_17SM90_U32x4_STSM_NENS_6half_tEEEEvEEEvvEEEEvNT_6ParamsE,"a",@progbits
	.sectionflags	@""
	.align	4
.nv.constant0._ZN7cutlass13device_kernelINS_4gemm6kernel13GemmUniversalIN4cute5tupleIJiiiiEEENS1_10collective13CollectiveMmaINS1_37MainloopSm90TmaGmmaWarpSpecializedFP8ILi8ENS5_IJNS4_1CILi1EEESB_SB_EEENS1_35KernelTmaWarpSpecializedCooperativeEEENS5_IJNSA_ILi256EEENSA_ILi128EEENSA_ILi64EEEEEENS_12float_e4m3_tENS5_IJlSB_lEEESJ_SK_NS4_8TiledMMAINS4_8MMA_AtomIJNS4_4SM904GMMA31MMA_64x128x32_F32E4M3E4M3_SS_TNILNSO_7ScaleInE1ELSQ_1EEEEEENS4_6LayoutINS5_IJNSA_ILi2EEESB_SB_EEENS5_IJSB_NSA_ILi0EEESW_EEEEENS5_IJNS4_10UnderscoreESZ_SZ_EEEEENS4_13SM90_TMA_LOADENS4_14ComposedLayoutINS4_7SwizzleILi2ELi4ELi3EEENS4_18smem_ptr_flag_bitsILi8EEENST_INS5_IJNSA_ILi8EEESH_EEENS5_IJSH_SB_EEEEEEEvNS4_8identityES12_S1C_vS1D_EENS_8epilogue10collective18CollectiveEpilogueINS1F_22Sm90TmaWarpSpecializedILi4ELi2ELi16ELb0ELb0EEEJSI_NS5_IJSG_NSA_ILi32EEEEEESJ_SK_SJ_SK_NS1F_6fusion15FusionCallbacksIS1J_NS1M_13LinCombEltActINS1F_6thread7SigmoidESJ_fSJ_fLNS_15FloatRoundStyleE2EEESI_S1L_JEEES12_NS13_INS14_ILi1ELi4ELi3EEES17_NST_INS5_IJS18_S1K_EEENS5_IJS1K_SB_EEEEEEENS4_39AutoVectorizingCopyWithAssumedAlignmentILi128EEENS4_14SM90_TMA_STOREES1Y_S20_NS4_9Copy_AtomIJNS4_17SM90_U32x4_STSM_NENS_6half_tEEEEvEEEvvEEEEvNT_6ParamsE:
	.zero		2432


//--------------------- SYMBOLS --------------------------

	.type		.nv.reservedSmem.offset0,@object
	.size		.nv.reservedSmem.offset0,0x4
	.type		__assertfail,@function
